//
// Generated by NVIDIA NVVM Compiler
//
// Compiler Build ID: CL-36424714
// Cuda compilation tools, release 13.0, V13.0.88
// Based on NVVM 20.0.0
//

.version 9.0
.target sm_100
.address_size 64

	// .globl	_ZN2mc9setup_rngEP24curandStatePhilox4_32_10mm
.global .align 4 .b8 precalc_xorwow_matrix[102400];
.global .align 4 .b8 precalc_xorwow_offset_matrix[102400];
.global .align 4 .b8 mrg32k3aM1[2304];
.global .align 4 .b8 mrg32k3aM2[2304];
.global .align 4 .b8 mrg32k3aM1SubSeq[2016];
.global .align 4 .b8 mrg32k3aM2SubSeq[2016];
.global .align 4 .b8 mrg32k3aM1Seq[2304];
.global .align 4 .b8 mrg32k3aM2Seq[2304];
.const .align 8 .b8 __cr_lgamma_table[72];

.visible .entry _ZN2mc9setup_rngEP24curandStatePhilox4_32_10mm(
	.param .u64 .ptr .align 1 _ZN2mc9setup_rngEP24curandStatePhilox4_32_10mm_param_0,
	.param .u64 _ZN2mc9setup_rngEP24curandStatePhilox4_32_10mm_param_1,
	.param .u64 _ZN2mc9setup_rngEP24curandStatePhilox4_32_10mm_param_2
)
{
	.reg .pred 	%p<2>;
	.reg .b32 	%r<108>;
	.reg .b64 	%rd<11>;

	ld.param.u64 	%rd2, [_ZN2mc9setup_rngEP24curandStatePhilox4_32_10mm_param_0];
	ld.param.u64 	%rd3, [_ZN2mc9setup_rngEP24curandStatePhilox4_32_10mm_param_1];
	ld.param.u64 	%rd4, [_ZN2mc9setup_rngEP24curandStatePhilox4_32_10mm_param_2];
	mov.u32 	%r1, %ctaid.x;
	mov.u32 	%r2, %ntid.x;
	mul.wide.u32 	%rd5, %r1, %r2;
	mov.u32 	%r3, %tid.x;
	cvt.u64.u32 	%rd6, %r3;
	add.s64 	%rd1, %rd5, %rd6;
	setp.ge.u64 	%p1, %rd1, %rd4;
	@%p1 bra 	$L__BB0_2;
	cvta.to.global.u64 	%rd7, %rd2;
	shl.b64 	%rd8, %rd1, 6;
	add.s64 	%rd9, %rd7, %rd8;
	cvt.u32.u64 	%r4, %rd3;
	{ .reg .b32 tmp; mov.b64 {tmp, %r5}, %rd3; }
	mov.b64 	{%r6, %r7}, %rd3;
	mov.b32 	%r8, 0;
	st.global.v4.u32 	[%rd9+32], {%r6, %r7, %r8, %r8};
	st.global.v2.u32 	[%rd9+48], {%r8, %r8};
	mov.b64 	%rd10, 0;
	st.global.u64 	[%rd9+56], %rd10;
	cvt.u32.u64 	%r9, %rd1;
	{ .reg .b32 tmp; mov.b64 {tmp, %r10}, %rd1; }
	mov.b32 	%r11, -766435501;
	mul.hi.u32 	%r12, %r11, %r8;
	mov.b32 	%r13, -845247145;
	mul.hi.u32 	%r14, %r13, %r9;
	mul.lo.s32 	%r15, %r9, -845247145;
	xor.b32  	%r16, %r14, %r4;
	xor.b32  	%r17, %r12, %r10;
	xor.b32  	%r18, %r17, %r5;
	add.s32 	%r19, %r4, -1640531527;
	add.s32 	%r20, %r5, -1150833019;
	mul.hi.u32 	%r21, %r11, %r16;
	mul.lo.s32 	%r22, %r16, -766435501;
	mul.hi.u32 	%r23, %r13, %r18;
	mul.lo.s32 	%r24, %r18, -845247145;
	xor.b32  	%r25, %r15, %r23;
	xor.b32  	%r26, %r25, %r19;
	xor.b32  	%r27, %r20, %r21;
	add.s32 	%r28, %r4, 1013904242;
	add.s32 	%r29, %r5, 1993301258;
	mul.hi.u32 	%r30, %r11, %r26;
	mul.lo.s32 	%r31, %r26, -766435501;
	mul.hi.u32 	%r32, %r13, %r27;
	mul.lo.s32 	%r33, %r27, -845247145;
	xor.b32  	%r34, %r24, %r28;
	xor.b32  	%r35, %r34, %r32;
	xor.b32  	%r36, %r22, %r29;
	xor.b32  	%r37, %r36, %r30;
	add.s32 	%r38, %r4, -626627285;
	add.s32 	%r39, %r5, 842468239;
	mul.hi.u32 	%r40, %r11, %r35;
	mul.lo.s32 	%r41, %r35, -766435501;
	mul.hi.u32 	%r42, %r13, %r37;
	mul.lo.s32 	%r43, %r37, -845247145;
	xor.b32  	%r44, %r33, %r38;
	xor.b32  	%r45, %r44, %r42;
	xor.b32  	%r46, %r31, %r39;
	xor.b32  	%r47, %r46, %r40;
	add.s32 	%r48, %r4, 2027808484;
	add.s32 	%r49, %r5, -308364780;
	mul.hi.u32 	%r50, %r11, %r45;
	mul.lo.s32 	%r51, %r45, -766435501;
	mul.hi.u32 	%r52, %r13, %r47;
	mul.lo.s32 	%r53, %r47, -845247145;
	xor.b32  	%r54, %r43, %r48;
	xor.b32  	%r55, %r54, %r52;
	xor.b32  	%r56, %r41, %r49;
	xor.b32  	%r57, %r56, %r50;
	add.s32 	%r58, %r4, 387276957;
	add.s32 	%r59, %r5, -1459197799;
	mul.hi.u32 	%r60, %r11, %r55;
	mul.lo.s32 	%r61, %r55, -766435501;
	mul.hi.u32 	%r62, %r13, %r57;
	mul.lo.s32 	%r63, %r57, -845247145;
	xor.b32  	%r64, %r53, %r58;
	xor.b32  	%r65, %r64, %r62;
	xor.b32  	%r66, %r51, %r59;
	xor.b32  	%r67, %r66, %r60;
	add.s32 	%r68, %r4, -1253254570;
	add.s32 	%r69, %r5, 1684936478;
	mul.hi.u32 	%r70, %r11, %r65;
	mul.lo.s32 	%r71, %r65, -766435501;
	mul.hi.u32 	%r72, %r13, %r67;
	mul.lo.s32 	%r73, %r67, -845247145;
	xor.b32  	%r74, %r63, %r68;
	xor.b32  	%r75, %r74, %r72;
	xor.b32  	%r76, %r61, %r69;
	xor.b32  	%r77, %r76, %r70;
	add.s32 	%r78, %r4, 1401181199;
	add.s32 	%r79, %r5, 534103459;
	mul.hi.u32 	%r80, %r11, %r75;
	mul.lo.s32 	%r81, %r75, -766435501;
	mul.hi.u32 	%r82, %r13, %r77;
	mul.lo.s32 	%r83, %r77, -845247145;
	xor.b32  	%r84, %r73, %r78;
	xor.b32  	%r85, %r84, %r82;
	xor.b32  	%r86, %r71, %r79;
	xor.b32  	%r87, %r86, %r80;
	add.s32 	%r88, %r4, -239350328;
	add.s32 	%r89, %r5, -616729560;
	mul.hi.u32 	%r90, %r11, %r85;
	mul.lo.s32 	%r91, %r85, -766435501;
	mul.hi.u32 	%r92, %r13, %r87;
	mul.lo.s32 	%r93, %r87, -845247145;
	xor.b32  	%r94, %r83, %r88;
	xor.b32  	%r95, %r94, %r92;
	xor.b32  	%r96, %r81, %r89;
	xor.b32  	%r97, %r96, %r90;
	add.s32 	%r98, %r4, -1879881855;
	add.s32 	%r99, %r5, -1767562579;
	mul.hi.u32 	%r100, %r11, %r95;
	mul.lo.s32 	%r101, %r95, -766435501;
	mul.hi.u32 	%r102, %r13, %r97;
	mul.lo.s32 	%r103, %r97, -845247145;
	xor.b32  	%r104, %r93, %r98;
	xor.b32  	%r105, %r104, %r102;
	xor.b32  	%r106, %r91, %r99;
	xor.b32  	%r107, %r106, %r100;
	st.global.v4.u32 	[%rd9], {%r8, %r8, %r9, %r10};
	st.global.v4.u32 	[%rd9+16], {%r105, %r103, %r107, %r101};
$L__BB0_2:
	ret;

}
	// .globl	_ZN2mc17mc_kernel_generalENS_12OptionParamsEiiiidddPKdP24curandStatePhilox4_32_10mmPdS5_
.visible .entry _ZN2mc17mc_kernel_generalENS_12OptionParamsEiiiidddPKdP24curandStatePhilox4_32_10mmPdS5_(
	.param .align 8 .b8 _ZN2mc17mc_kernel_generalENS_12OptionParamsEiiiidddPKdP24curandStatePhilox4_32_10mmPdS5__param_0[40],
	.param .u32 _ZN2mc17mc_kernel_generalENS_12OptionParamsEiiiidddPKdP24curandStatePhilox4_32_10mmPdS5__param_1,
	.param .u32 _ZN2mc17mc_kernel_generalENS_12OptionParamsEiiiidddPKdP24curandStatePhilox4_32_10mmPdS5__param_2,
	.param .u32 _ZN2mc17mc_kernel_generalENS_12OptionParamsEiiiidddPKdP24curandStatePhilox4_32_10mmPdS5__param_3,
	.param .u32 _ZN2mc17mc_kernel_generalENS_12OptionParamsEiiiidddPKdP24curandStatePhilox4_32_10mmPdS5__param_4,
	.param .f64 _ZN2mc17mc_kernel_generalENS_12OptionParamsEiiiidddPKdP24curandStatePhilox4_32_10mmPdS5__param_5,
	.param .f64 _ZN2mc17mc_kernel_generalENS_12OptionParamsEiiiidddPKdP24curandStatePhilox4_32_10mmPdS5__param_6,
	.param .f64 _ZN2mc17mc_kernel_generalENS_12OptionParamsEiiiidddPKdP24curandStatePhilox4_32_10mmPdS5__param_7,
	.param .u64 .ptr .align 1 _ZN2mc17mc_kernel_generalENS_12OptionParamsEiiiidddPKdP24curandStatePhilox4_32_10mmPdS5__param_8,
	.param .u64 .ptr .align 1 _ZN2mc17mc_kernel_generalENS_12OptionParamsEiiiidddPKdP24curandStatePhilox4_32_10mmPdS5__param_9,
	.param .u64 _ZN2mc17mc_kernel_generalENS_12OptionParamsEiiiidddPKdP24curandStatePhilox4_32_10mmPdS5__param_10,
	.param .u64 _ZN2mc17mc_kernel_generalENS_12OptionParamsEiiiidddPKdP24curandStatePhilox4_32_10mmPdS5__param_11,
	.param .u64 .ptr .align 1 _ZN2mc17mc_kernel_generalENS_12OptionParamsEiiiidddPKdP24curandStatePhilox4_32_10mmPdS5__param_12,
	.param .u64 .ptr .align 1 _ZN2mc17mc_kernel_generalENS_12OptionParamsEiiiidddPKdP24curandStatePhilox4_32_10mmPdS5__param_13
)
{
	.local .align 16 .b8 	__local_depot1[768];
	.reg .b64 	%SP;
	.reg .b64 	%SPL;
	.reg .pred 	%p<278>;
	.reg .b16 	%rs<9>;
	.reg .b32 	%r<3151>;
	.reg .b32 	%f<237>;
	.reg .b64 	%rd<140>;
	.reg .b64 	%fd<1245>;

	mov.u64 	%SPL, __local_depot1;
	ld.param.f64 	%fd293, [_ZN2mc17mc_kernel_generalENS_12OptionParamsEiiiidddPKdP24curandStatePhilox4_32_10mmPdS5__param_0+32];
	ld.param.f64 	%fd292, [_ZN2mc17mc_kernel_generalENS_12OptionParamsEiiiidddPKdP24curandStatePhilox4_32_10mmPdS5__param_0+24];
	ld.param.f64 	%fd291, [_ZN2mc17mc_kernel_generalENS_12OptionParamsEiiiidddPKdP24curandStatePhilox4_32_10mmPdS5__param_0+16];
	ld.param.f64 	%fd290, [_ZN2mc17mc_kernel_generalENS_12OptionParamsEiiiidddPKdP24curandStatePhilox4_32_10mmPdS5__param_0+8];
	ld.param.f64 	%fd289, [_ZN2mc17mc_kernel_generalENS_12OptionParamsEiiiidddPKdP24curandStatePhilox4_32_10mmPdS5__param_0];
	ld.param.u32 	%r798, [_ZN2mc17mc_kernel_generalENS_12OptionParamsEiiiidddPKdP24curandStatePhilox4_32_10mmPdS5__param_3];
	ld.param.u32 	%r799, [_ZN2mc17mc_kernel_generalENS_12OptionParamsEiiiidddPKdP24curandStatePhilox4_32_10mmPdS5__param_4];
	ld.param.f64 	%fd294, [_ZN2mc17mc_kernel_generalENS_12OptionParamsEiiiidddPKdP24curandStatePhilox4_32_10mmPdS5__param_5];
	ld.param.u64 	%rd22, [_ZN2mc17mc_kernel_generalENS_12OptionParamsEiiiidddPKdP24curandStatePhilox4_32_10mmPdS5__param_8];
	ld.param.u64 	%rd17, [_ZN2mc17mc_kernel_generalENS_12OptionParamsEiiiidddPKdP24curandStatePhilox4_32_10mmPdS5__param_9];
	ld.param.u64 	%rd18, [_ZN2mc17mc_kernel_generalENS_12OptionParamsEiiiidddPKdP24curandStatePhilox4_32_10mmPdS5__param_10];
	cvta.to.global.u64 	%rd1, %rd22;
	add.u64 	%rd2, %SPL, 0;
	add.u64 	%rd3, %SPL, 256;
	add.u64 	%rd4, %SPL, 512;
	mov.u32 	%r800, %ctaid.x;
	mov.u32 	%r801, %ntid.x;
	mul.wide.u32 	%rd26, %r800, %r801;
	mov.u32 	%r802, %tid.x;
	cvt.u64.u32 	%rd27, %r802;
	add.s64 	%rd138, %rd26, %rd27;
	setp.ge.u64 	%p1, %rd138, %rd18;
	@%p1 bra 	$L__BB1_335;
	ld.param.u32 	%r2677, [_ZN2mc17mc_kernel_generalENS_12OptionParamsEiiiidddPKdP24curandStatePhilox4_32_10mmPdS5__param_2];
	cvta.to.global.u64 	%rd28, %rd17;
	shl.b64 	%rd29, %rd138, 6;
	add.s64 	%rd6, %rd28, %rd29;
	ld.global.v4.u32 	{%r2764, %r2720, %r2719, %r2718}, [%rd6];
	ld.global.v4.u32 	{%r2760, %r2759, %r2758, %r2757}, [%rd6+16];
	ld.global.v4.u32 	{%r9, %r10, %r2842, %r3038}, [%rd6+32];
	ld.global.v2.u32 	{%r2785, %r803}, [%rd6+48];
	mov.b32 	%f233, %r803;
	ld.global.f64 	%fd1166, [%rd6+56];
	max.s32 	%r14, %r2677, 1;
	max.s32 	%r15, %r798, 1;
	cvt.rn.f64.u32 	%fd297, %r14;
	div.rn.f64 	%fd2, %fd291, %fd297;
	mul.f64 	%fd298, %fd293, 0dBFE0000000000000;
	fma.rn.f64 	%fd299, %fd293, %fd298, %fd292;
	mul.f64 	%fd3, %fd299, %fd2;
	sqrt.rn.f64 	%fd300, %fd2;
	mul.f64 	%fd4, %fd293, %fd300;
	neg.f64 	%fd301, %fd292;
	mul.f64 	%fd5, %fd291, %fd301;
	fma.rn.f64 	%fd302, %fd5, 0d3FF71547652B82FE, 0d4338000000000000;
	{
	.reg .b32 %temp; 
	mov.b64 	{%r16, %temp}, %fd302;
	}
	mov.f64 	%fd303, 0dC338000000000000;
	add.rn.f64 	%fd304, %fd302, %fd303;
	fma.rn.f64 	%fd305, %fd304, 0dBFE62E42FEFA39EF, %fd5;
	fma.rn.f64 	%fd306, %fd304, 0dBC7ABC9E3B39803F, %fd305;
	fma.rn.f64 	%fd307, %fd306, 0d3E5ADE1569CE2BDF, 0d3E928AF3FCA213EA;
	fma.rn.f64 	%fd308, %fd307, %fd306, 0d3EC71DEE62401315;
	fma.rn.f64 	%fd309, %fd308, %fd306, 0d3EFA01997C89EB71;
	fma.rn.f64 	%fd310, %fd309, %fd306, 0d3F2A01A014761F65;
	fma.rn.f64 	%fd311, %fd310, %fd306, 0d3F56C16C1852B7AF;
	fma.rn.f64 	%fd312, %fd311, %fd306, 0d3F81111111122322;
	fma.rn.f64 	%fd313, %fd312, %fd306, 0d3FA55555555502A1;
	fma.rn.f64 	%fd314, %fd313, %fd306, 0d3FC5555555555511;
	fma.rn.f64 	%fd315, %fd314, %fd306, 0d3FE000000000000B;
	fma.rn.f64 	%fd316, %fd315, %fd306, 0d3FF0000000000000;
	fma.rn.f64 	%fd317, %fd316, %fd306, 0d3FF0000000000000;
	{
	.reg .b32 %temp; 
	mov.b64 	{%r17, %temp}, %fd317;
	}
	{
	.reg .b32 %temp; 
	mov.b64 	{%temp, %r18}, %fd317;
	}
	shl.b32 	%r804, %r16, 20;
	add.s32 	%r805, %r804, %r18;
	mov.b64 	%fd1139, {%r17, %r805};
	{
	.reg .b32 %temp; 
	mov.b64 	{%temp, %r806}, %fd5;
	}
	mov.b32 	%f34, %r806;
	abs.f32 	%f2, %f34;
	setp.lt.f32 	%p2, %f2, 0f4086232B;
	@%p2 bra 	$L__BB1_4;
	setp.lt.f64 	%p3, %fd5, 0d0000000000000000;
	add.f64 	%fd318, %fd5, 0d7FF0000000000000;
	selp.f64 	%fd1139, 0d0000000000000000, %fd318, %p3;
	setp.geu.f32 	%p4, %f2, 0f40874800;
	@%p4 bra 	$L__BB1_4;
	shr.u32 	%r807, %r16, 31;
	add.s32 	%r808, %r16, %r807;
	shr.s32 	%r809, %r808, 1;
	shl.b32 	%r810, %r809, 20;
	add.s32 	%r811, %r18, %r810;
	mov.b64 	%fd319, {%r17, %r811};
	sub.s32 	%r812, %r16, %r809;
	shl.b32 	%r813, %r812, 20;
	add.s32 	%r814, %r813, 1072693248;
	mov.b32 	%r815, 0;
	mov.b64 	%fd320, {%r815, %r814};
	mul.f64 	%fd1139, %fd320, %fd319;
$L__BB1_4:
	ld.param.u64 	%rd133, [_ZN2mc17mc_kernel_generalENS_12OptionParamsEiiiidddPKdP24curandStatePhilox4_32_10mmPdS5__param_11];
	setp.ne.s32 	%p5, %r799, 0;
	setp.gt.f64 	%p6, %fd294, 0d0000000000000000;
	mul.f64 	%fd322, %fd294, %fd2;
	selp.f64 	%fd323, %fd322, 0d0000000000000000, %p6;
	selp.f64 	%fd10, %fd323, 0d0000000000000000, %p5;
	setp.ge.u64 	%p7, %rd138, %rd133;
	mov.f64 	%fd1243, 0d0000000000000000;
	mov.f64 	%fd1244, %fd1243;
	@%p7 bra 	$L__BB1_334;
	setp.gt.s32 	%p8, %r798, 1;
	add.s32 	%r19, %r9, -1640531527;
	add.s32 	%r20, %r10, 1993301258;
	add.s32 	%r21, %r9, -626627285;
	add.s32 	%r22, %r10, 842468239;
	add.s32 	%r23, %r9, 2027808484;
	add.s32 	%r24, %r10, -308364780;
	add.s32 	%r25, %r9, 387276957;
	add.s32 	%r26, %r10, -1459197799;
	add.s32 	%r27, %r9, -1253254570;
	add.s32 	%r28, %r10, 1684936478;
	add.s32 	%r29, %r9, 1401181199;
	add.s32 	%r30, %r10, 534103459;
	add.s32 	%r31, %r9, -239350328;
	add.s32 	%r32, %r10, -616729560;
	mov.b32 	%r816, 1127219200;
	mov.b32 	%r817, -2147483648;
	mov.b64 	%fd11, {%r817, %r816};
	mov.f64 	%fd1244, 0d0000000000000000;
	@%p8 bra 	$L__BB1_223;
	ld.param.u64 	%rd135, [_ZN2mc17mc_kernel_generalENS_12OptionParamsEiiiidddPKdP24curandStatePhilox4_32_10mmPdS5__param_11];
	ld.param.u64 	%rd132, [_ZN2mc17mc_kernel_generalENS_12OptionParamsEiiiidddPKdP24curandStatePhilox4_32_10mmPdS5__param_10];
	mov.f64 	%fd1243, %fd1244;
$L__BB1_7:
	ld.param.u32 	%r2678, [_ZN2mc17mc_kernel_generalENS_12OptionParamsEiiiidddPKdP24curandStatePhilox4_32_10mmPdS5__param_2];
	setp.lt.s32 	%p99, %r2678, 4;
	mov.b32 	%r2892, 0;
	mov.f64 	%fd1209, 0d0000000000000000;
	mov.f64 	%fd1194, %fd289;
	@%p99 bra 	$L__BB1_166;
	mov.f64 	%fd1209, 0d0000000000000000;
	mov.b32 	%r2691, 4;
	mov.f64 	%fd1194, %fd289;
$L__BB1_9:
	mov.u32 	%r52, %r2757;
	mov.u32 	%r51, %r2758;
	mov.u32 	%r2708, %r2759;
	mov.u32 	%r49, %r2760;
	mov.u32 	%r45, %r2764;
	mov.u32 	%r2892, %r2691;
	add.s32 	%r2764, %r45, 1;
	setp.ne.s32 	%p100, %r2764, 0;
	@%p100 bra 	$L__BB1_12;
	add.s32 	%r2720, %r2720, 1;
	setp.ne.s32 	%p101, %r2720, 0;
	@%p101 bra 	$L__BB1_12;
	add.s32 	%r2719, %r2719, 1;
	setp.eq.s32 	%p102, %r2719, 0;
	selp.u32 	%r1332, 1, 0, %p102;
	add.s32 	%r2718, %r2718, %r1332;
	mov.b32 	%r2720, 0;
$L__BB1_12:
	mov.b32 	%r1333, -766435501;
	mul.hi.u32 	%r1334, %r1333, %r2764;
	mul.lo.s32 	%r62, %r2764, -766435501;
	mov.b32 	%r1335, -845247145;
	mul.hi.u32 	%r1336, %r1335, %r2719;
	mul.lo.s32 	%r1337, %r2719, -845247145;
	xor.b32  	%r1338, %r9, %r1336;
	xor.b32  	%r1339, %r1338, %r2720;
	xor.b32  	%r1340, %r1334, %r10;
	xor.b32  	%r1341, %r1340, %r2718;
	mul.hi.u32 	%r1342, %r1333, %r1339;
	mul.lo.s32 	%r1343, %r1339, -766435501;
	mul.hi.u32 	%r1344, %r1335, %r1341;
	mul.lo.s32 	%r1345, %r1341, -845247145;
	xor.b32  	%r1346, %r1337, %r1344;
	xor.b32  	%r1347, %r1346, %r19;
	xor.b32  	%r1348, %r62, %r1342;
	add.s32 	%r63, %r10, -1150833019;
	xor.b32  	%r1349, %r1348, %r63;
	mul.hi.u32 	%r1350, %r1333, %r1347;
	mul.lo.s32 	%r1351, %r1347, -766435501;
	mul.hi.u32 	%r1352, %r1335, %r1349;
	mul.lo.s32 	%r1353, %r1349, -845247145;
	xor.b32  	%r1354, %r1345, %r1352;
	add.s32 	%r64, %r9, 1013904242;
	xor.b32  	%r1355, %r1354, %r64;
	xor.b32  	%r1356, %r1343, %r1350;
	xor.b32  	%r1357, %r1356, %r20;
	mul.hi.u32 	%r1358, %r1333, %r1355;
	mul.lo.s32 	%r1359, %r1355, -766435501;
	mul.hi.u32 	%r1360, %r1335, %r1357;
	mul.lo.s32 	%r1361, %r1357, -845247145;
	xor.b32  	%r1362, %r1353, %r1360;
	xor.b32  	%r1363, %r1362, %r21;
	xor.b32  	%r1364, %r1351, %r1358;
	xor.b32  	%r1365, %r1364, %r22;
	mul.hi.u32 	%r1366, %r1333, %r1363;
	mul.lo.s32 	%r1367, %r1363, -766435501;
	mul.hi.u32 	%r1368, %r1335, %r1365;
	mul.lo.s32 	%r1369, %r1365, -845247145;
	xor.b32  	%r1370, %r1361, %r1368;
	xor.b32  	%r1371, %r1370, %r23;
	xor.b32  	%r1372, %r1359, %r1366;
	xor.b32  	%r1373, %r1372, %r24;
	mul.hi.u32 	%r1374, %r1333, %r1371;
	mul.lo.s32 	%r1375, %r1371, -766435501;
	mul.hi.u32 	%r1376, %r1335, %r1373;
	mul.lo.s32 	%r1377, %r1373, -845247145;
	xor.b32  	%r1378, %r1369, %r1376;
	xor.b32  	%r1379, %r1378, %r25;
	xor.b32  	%r1380, %r1367, %r1374;
	xor.b32  	%r1381, %r1380, %r26;
	mul.hi.u32 	%r1382, %r1333, %r1379;
	mul.lo.s32 	%r1383, %r1379, -766435501;
	mul.hi.u32 	%r1384, %r1335, %r1381;
	mul.lo.s32 	%r1385, %r1381, -845247145;
	xor.b32  	%r1386, %r1377, %r1384;
	xor.b32  	%r1387, %r1386, %r27;
	xor.b32  	%r1388, %r1375, %r1382;
	xor.b32  	%r1389, %r1388, %r28;
	mul.hi.u32 	%r1390, %r1333, %r1387;
	mul.lo.s32 	%r1391, %r1387, -766435501;
	mul.hi.u32 	%r1392, %r1335, %r1389;
	mul.lo.s32 	%r1393, %r1389, -845247145;
	xor.b32  	%r1394, %r1385, %r1392;
	xor.b32  	%r1395, %r1394, %r29;
	xor.b32  	%r1396, %r1383, %r1390;
	xor.b32  	%r1397, %r1396, %r30;
	mul.hi.u32 	%r1398, %r1333, %r1395;
	mul.lo.s32 	%r1399, %r1395, -766435501;
	mul.hi.u32 	%r1400, %r1335, %r1397;
	mul.lo.s32 	%r1401, %r1397, -845247145;
	xor.b32  	%r1402, %r1393, %r1400;
	xor.b32  	%r1403, %r1402, %r31;
	xor.b32  	%r1404, %r1391, %r1398;
	xor.b32  	%r1405, %r1404, %r32;
	mul.hi.u32 	%r1406, %r1333, %r1403;
	mul.lo.s32 	%r2757, %r1403, -766435501;
	mul.hi.u32 	%r1407, %r1335, %r1405;
	mul.lo.s32 	%r2759, %r1405, -845247145;
	xor.b32  	%r1408, %r1401, %r1407;
	add.s32 	%r67, %r9, -1879881855;
	xor.b32  	%r2760, %r1408, %r67;
	xor.b32  	%r1409, %r1399, %r1406;
	add.s32 	%r69, %r10, -1767562579;
	xor.b32  	%r2758, %r1409, %r69;
	setp.eq.s32 	%p103, %r2842, 1;
	mov.u32 	%r2705, %r2760;
	mov.u32 	%r2706, %r52;
	mov.u32 	%r2707, %r51;
	@%p103 bra 	$L__BB1_17;
	setp.eq.s32 	%p104, %r2842, 3;
	@%p104 bra 	$L__BB1_16;
	setp.ne.s32 	%p105, %r2842, 2;
	mov.u32 	%r2705, %r52;
	mov.u32 	%r2706, %r51;
	mov.u32 	%r2707, %r2708;
	mov.u32 	%r2708, %r49;
	@%p105 bra 	$L__BB1_17;
	mov.u32 	%r2705, %r2759;
	mov.u32 	%r2706, %r2760;
	mov.u32 	%r2707, %r52;
	mov.u32 	%r2708, %r51;
	bra.uni 	$L__BB1_17;
$L__BB1_16:
	mov.u32 	%r2705, %r2758;
	mov.u32 	%r2706, %r2759;
	mov.u32 	%r2707, %r2760;
	mov.u32 	%r2708, %r52;
$L__BB1_17:
	cvt.rn.f32.u32 	%f128, %r2708;
	fma.rn.f32 	%f129, %f128, 0f2F800000, 0f2F000000;
	cvt.rn.f32.u32 	%f130, %r2707;
	fma.rn.f32 	%f131, %f130, 0f30C90FDB, 0f30490FDB;
	setp.lt.f32 	%p106, %f129, 0f00800000;
	mul.f32 	%f132, %f129, 0f4B000000;
	selp.f32 	%f133, %f132, %f129, %p106;
	selp.f32 	%f134, 0fC1B80000, 0f00000000, %p106;
	mov.b32 	%r1410, %f133;
	add.s32 	%r1411, %r1410, -1059760811;
	and.b32  	%r1412, %r1411, -8388608;
	sub.s32 	%r1413, %r1410, %r1412;
	mov.b32 	%f135, %r1413;
	cvt.rn.f32.s32 	%f136, %r1412;
	fma.rn.f32 	%f137, %f136, 0f34000000, %f134;
	add.f32 	%f138, %f135, 0fBF800000;
	fma.rn.f32 	%f139, %f138, 0fBE055027, 0f3E1039F6;
	fma.rn.f32 	%f140, %f139, %f138, 0fBDF8CDCC;
	fma.rn.f32 	%f141, %f140, %f138, 0f3E0F2955;
	fma.rn.f32 	%f142, %f141, %f138, 0fBE2AD8B9;
	fma.rn.f32 	%f143, %f142, %f138, 0f3E4CED0B;
	fma.rn.f32 	%f144, %f143, %f138, 0fBE7FFF22;
	fma.rn.f32 	%f145, %f144, %f138, 0f3EAAAA78;
	fma.rn.f32 	%f146, %f145, %f138, 0fBF000000;
	mul.f32 	%f147, %f138, %f146;
	fma.rn.f32 	%f148, %f147, %f138, %f138;
	fma.rn.f32 	%f149, %f137, 0f3F317218, %f148;
	setp.gt.u32 	%p107, %r1410, 2139095039;
	fma.rn.f32 	%f150, %f133, 0f7F800000, 0f7F800000;
	selp.f32 	%f151, %f150, %f149, %p107;
	setp.eq.f32 	%p108, %f133, 0f00000000;
	mul.f32 	%f152, %f151, 0fC0000000;
	selp.f32 	%f153, 0f7F800000, %f152, %p108;
	sqrt.rn.f32 	%f154, %f153;
	sin.approx.f32 	%f155, %f131;
	cos.approx.f32 	%f156, %f131;
	mul.f32 	%f157, %f154, %f155;
	mul.f32 	%f4, %f154, %f156;
	cvt.rn.f32.u32 	%f158, %r2706;
	fma.rn.f32 	%f159, %f158, 0f2F800000, 0f2F000000;
	cvt.rn.f32.u32 	%f160, %r2705;
	fma.rn.f32 	%f5, %f160, 0f30C90FDB, 0f30490FDB;
	setp.lt.f32 	%p109, %f159, 0f00800000;
	mul.f32 	%f161, %f159, 0f4B000000;
	selp.f32 	%f162, %f161, %f159, %p109;
	selp.f32 	%f163, 0fC1B80000, 0f00000000, %p109;
	mov.b32 	%r1414, %f162;
	add.s32 	%r1415, %r1414, -1059760811;
	and.b32  	%r1416, %r1415, -8388608;
	sub.s32 	%r1417, %r1414, %r1416;
	mov.b32 	%f164, %r1417;
	cvt.rn.f32.s32 	%f165, %r1416;
	fma.rn.f32 	%f166, %f165, 0f34000000, %f163;
	add.f32 	%f167, %f164, 0fBF800000;
	fma.rn.f32 	%f168, %f167, 0fBE055027, 0f3E1039F6;
	fma.rn.f32 	%f169, %f168, %f167, 0fBDF8CDCC;
	fma.rn.f32 	%f170, %f169, %f167, 0f3E0F2955;
	fma.rn.f32 	%f171, %f170, %f167, 0fBE2AD8B9;
	fma.rn.f32 	%f172, %f171, %f167, 0f3E4CED0B;
	fma.rn.f32 	%f173, %f172, %f167, 0fBE7FFF22;
	fma.rn.f32 	%f174, %f173, %f167, 0f3EAAAA78;
	fma.rn.f32 	%f175, %f174, %f167, 0fBF000000;
	mul.f32 	%f176, %f167, %f175;
	fma.rn.f32 	%f177, %f176, %f167, %f167;
	fma.rn.f32 	%f178, %f166, 0f3F317218, %f177;
	setp.gt.u32 	%p110, %r1414, 2139095039;
	fma.rn.f32 	%f179, %f162, 0f7F800000, 0f7F800000;
	selp.f32 	%f180, %f179, %f178, %p110;
	setp.eq.f32 	%p111, %f162, 0f00000000;
	mul.f32 	%f181, %f180, 0fC0000000;
	selp.f32 	%f182, 0f7F800000, %f181, %p111;
	sqrt.rn.f32 	%f6, %f182;
	cvt.f64.f32 	%fd597, %f157;
	fma.rn.f64 	%fd19, %fd4, %fd597, %fd3;
	fma.rn.f64 	%fd598, %fd19, 0d3FF71547652B82FE, 0d4338000000000000;
	{
	.reg .b32 %temp; 
	mov.b64 	{%r75, %temp}, %fd598;
	}
	mov.f64 	%fd599, 0dC338000000000000;
	add.rn.f64 	%fd600, %fd598, %fd599;
	fma.rn.f64 	%fd601, %fd600, 0dBFE62E42FEFA39EF, %fd19;
	fma.rn.f64 	%fd602, %fd600, 0dBC7ABC9E3B39803F, %fd601;
	fma.rn.f64 	%fd603, %fd602, 0d3E5ADE1569CE2BDF, 0d3E928AF3FCA213EA;
	fma.rn.f64 	%fd604, %fd603, %fd602, 0d3EC71DEE62401315;
	fma.rn.f64 	%fd605, %fd604, %fd602, 0d3EFA01997C89EB71;
	fma.rn.f64 	%fd606, %fd605, %fd602, 0d3F2A01A014761F65;
	fma.rn.f64 	%fd607, %fd606, %fd602, 0d3F56C16C1852B7AF;
	fma.rn.f64 	%fd608, %fd607, %fd602, 0d3F81111111122322;
	fma.rn.f64 	%fd609, %fd608, %fd602, 0d3FA55555555502A1;
	fma.rn.f64 	%fd610, %fd609, %fd602, 0d3FC5555555555511;
	fma.rn.f64 	%fd611, %fd610, %fd602, 0d3FE000000000000B;
	fma.rn.f64 	%fd612, %fd611, %fd602, 0d3FF0000000000000;
	fma.rn.f64 	%fd613, %fd612, %fd602, 0d3FF0000000000000;
	{
	.reg .b32 %temp; 
	mov.b64 	{%r76, %temp}, %fd613;
	}
	{
	.reg .b32 %temp; 
	mov.b64 	{%temp, %r77}, %fd613;
	}
	shl.b32 	%r1418, %r75, 20;
	add.s32 	%r1419, %r1418, %r77;
	mov.b64 	%fd1146, {%r76, %r1419};
	{
	.reg .b32 %temp; 
	mov.b64 	{%temp, %r1420}, %fd19;
	}
	mov.b32 	%f183, %r1420;
	abs.f32 	%f7, %f183;
	setp.lt.f32 	%p112, %f7, 0f4086232B;
	@%p112 bra 	$L__BB1_20;
	setp.lt.f64 	%p113, %fd19, 0d0000000000000000;
	add.f64 	%fd614, %fd19, 0d7FF0000000000000;
	selp.f64 	%fd1146, 0d0000000000000000, %fd614, %p113;
	setp.geu.f32 	%p114, %f7, 0f40874800;
	@%p114 bra 	$L__BB1_20;
	shr.u32 	%r1421, %r75, 31;
	add.s32 	%r1422, %r75, %r1421;
	shr.s32 	%r1423, %r1422, 1;
	shl.b32 	%r1424, %r1423, 20;
	add.s32 	%r1425, %r77, %r1424;
	mov.b64 	%fd615, {%r76, %r1425};
	sub.s32 	%r1426, %r75, %r1423;
	shl.b32 	%r1427, %r1426, 20;
	add.s32 	%r1428, %r1427, 1072693248;
	mov.b32 	%r1429, 0;
	mov.b64 	%fd616, {%r1429, %r1428};
	mul.f64 	%fd1146, %fd616, %fd615;
$L__BB1_20:
	setp.leu.f64 	%p115, %fd10, 0d0000000000000000;
	mul.f64 	%fd1156, %fd1194, %fd1146;
	mov.u32 	%r2713, %r2842;
	@%p115 bra 	$L__BB1_54;
	mov.b32 	%r2713, 2;
	mov.u32 	%r2712, %r2759;
	@%p103 bra 	$L__BB1_30;
	setp.eq.s32 	%p117, %r2842, 3;
	@%p117 bra 	$L__BB1_26;
	setp.ne.s32 	%p118, %r2842, 2;
	@%p118 bra 	$L__BB1_25;
	mov.b32 	%r2713, 3;
	mov.u32 	%r2712, %r2758;
	bra.uni 	$L__BB1_30;
$L__BB1_25:
	add.s32 	%r2713, %r2842, 1;
	mov.u32 	%r2712, %r2760;
	bra.uni 	$L__BB1_30;
$L__BB1_26:
	add.s32 	%r2764, %r45, 2;
	setp.ne.s32 	%p119, %r2764, 0;
	@%p119 bra 	$L__BB1_29;
	add.s32 	%r2720, %r2720, 1;
	setp.ne.s32 	%p120, %r2720, 0;
	@%p120 bra 	$L__BB1_29;
	add.s32 	%r2719, %r2719, 1;
	setp.eq.s32 	%p121, %r2719, 0;
	selp.u32 	%r1432, 1, 0, %p121;
	add.s32 	%r2718, %r2718, %r1432;
	mov.b32 	%r2720, 0;
$L__BB1_29:
	mov.b32 	%r1434, -766435501;
	mul.hi.u32 	%r1435, %r1434, %r2764;
	add.s32 	%r1436, %r62, -766435501;
	mov.b32 	%r1437, -845247145;
	mul.hi.u32 	%r1438, %r1437, %r2719;
	mul.lo.s32 	%r1439, %r2719, -845247145;
	xor.b32  	%r1440, %r9, %r1438;
	xor.b32  	%r1441, %r1440, %r2720;
	xor.b32  	%r1442, %r1435, %r10;
	xor.b32  	%r1443, %r1442, %r2718;
	mul.hi.u32 	%r1444, %r1434, %r1441;
	mul.lo.s32 	%r1445, %r1441, -766435501;
	mul.hi.u32 	%r1446, %r1437, %r1443;
	mul.lo.s32 	%r1447, %r1443, -845247145;
	xor.b32  	%r1448, %r1439, %r1446;
	xor.b32  	%r1449, %r1448, %r19;
	xor.b32  	%r1450, %r1436, %r1444;
	xor.b32  	%r1451, %r1450, %r63;
	mul.hi.u32 	%r1452, %r1434, %r1449;
	mul.lo.s32 	%r1453, %r1449, -766435501;
	mul.hi.u32 	%r1454, %r1437, %r1451;
	mul.lo.s32 	%r1455, %r1451, -845247145;
	xor.b32  	%r1456, %r1447, %r1454;
	xor.b32  	%r1457, %r1456, %r64;
	xor.b32  	%r1458, %r1445, %r1452;
	xor.b32  	%r1459, %r1458, %r20;
	mul.hi.u32 	%r1460, %r1434, %r1457;
	mul.lo.s32 	%r1461, %r1457, -766435501;
	mul.hi.u32 	%r1462, %r1437, %r1459;
	mul.lo.s32 	%r1463, %r1459, -845247145;
	xor.b32  	%r1464, %r1455, %r1462;
	xor.b32  	%r1465, %r1464, %r21;
	xor.b32  	%r1466, %r1453, %r1460;
	xor.b32  	%r1467, %r1466, %r22;
	mul.hi.u32 	%r1468, %r1434, %r1465;
	mul.lo.s32 	%r1469, %r1465, -766435501;
	mul.hi.u32 	%r1470, %r1437, %r1467;
	mul.lo.s32 	%r1471, %r1467, -845247145;
	xor.b32  	%r1472, %r1463, %r1470;
	xor.b32  	%r1473, %r1472, %r23;
	xor.b32  	%r1474, %r1461, %r1468;
	xor.b32  	%r1475, %r1474, %r24;
	mul.hi.u32 	%r1476, %r1434, %r1473;
	mul.lo.s32 	%r1477, %r1473, -766435501;
	mul.hi.u32 	%r1478, %r1437, %r1475;
	mul.lo.s32 	%r1479, %r1475, -845247145;
	xor.b32  	%r1480, %r1471, %r1478;
	xor.b32  	%r1481, %r1480, %r25;
	xor.b32  	%r1482, %r1469, %r1476;
	xor.b32  	%r1483, %r1482, %r26;
	mul.hi.u32 	%r1484, %r1434, %r1481;
	mul.lo.s32 	%r1485, %r1481, -766435501;
	mul.hi.u32 	%r1486, %r1437, %r1483;
	mul.lo.s32 	%r1487, %r1483, -845247145;
	xor.b32  	%r1488, %r1479, %r1486;
	xor.b32  	%r1489, %r1488, %r27;
	xor.b32  	%r1490, %r1477, %r1484;
	xor.b32  	%r1491, %r1490, %r28;
	mul.hi.u32 	%r1492, %r1434, %r1489;
	mul.lo.s32 	%r1493, %r1489, -766435501;
	mul.hi.u32 	%r1494, %r1437, %r1491;
	mul.lo.s32 	%r1495, %r1491, -845247145;
	xor.b32  	%r1496, %r1487, %r1494;
	xor.b32  	%r1497, %r1496, %r29;
	xor.b32  	%r1498, %r1485, %r1492;
	xor.b32  	%r1499, %r1498, %r30;
	mul.hi.u32 	%r1500, %r1434, %r1497;
	mul.lo.s32 	%r1501, %r1497, -766435501;
	mul.hi.u32 	%r1502, %r1437, %r1499;
	mul.lo.s32 	%r1503, %r1499, -845247145;
	xor.b32  	%r1504, %r1495, %r1502;
	xor.b32  	%r1505, %r1504, %r31;
	xor.b32  	%r1506, %r1493, %r1500;
	xor.b32  	%r1507, %r1506, %r32;
	mul.hi.u32 	%r1508, %r1434, %r1505;
	mul.lo.s32 	%r86, %r1505, -766435501;
	mul.hi.u32 	%r1509, %r1437, %r1507;
	mul.lo.s32 	%r2759, %r1507, -845247145;
	xor.b32  	%r1510, %r1503, %r1509;
	xor.b32  	%r2760, %r1510, %r67;
	xor.b32  	%r1511, %r1501, %r1508;
	xor.b32  	%r2758, %r1511, %r69;
	mov.b32 	%r2713, 0;
	mov.u32 	%r2712, %r2757;
	mov.u32 	%r2757, %r86;
$L__BB1_30:
	cvt.rn.f64.u32 	%fd617, %r2712;
	fma.rn.f64 	%fd618, %fd617, 0d3DF0000000000000, 0d3DF0000000000000;
	setp.geu.f64 	%p122, %fd618, %fd10;
	@%p122 bra 	$L__BB1_54;
	setp.eq.s32 	%p123, %r2785, 1;
	mov.b32 	%r2785, 0;
	mov.f64 	%fd1153, %fd1166;
	@%p123 bra 	$L__BB1_50;
	add.s32 	%r2764, %r2764, 1;
	setp.ne.s32 	%p124, %r2764, 0;
	@%p124 bra 	$L__BB1_35;
	add.s32 	%r2720, %r2720, 1;
	setp.ne.s32 	%p125, %r2720, 0;
	@%p125 bra 	$L__BB1_35;
	add.s32 	%r2719, %r2719, 1;
	setp.eq.s32 	%p126, %r2719, 0;
	selp.u32 	%r1515, 1, 0, %p126;
	add.s32 	%r2718, %r2718, %r1515;
	mov.b32 	%r2720, 0;
$L__BB1_35:
	mov.b32 	%r1516, -766435501;
	mul.hi.u32 	%r1517, %r1516, %r2764;
	mul.lo.s32 	%r1518, %r2764, -766435501;
	mov.b32 	%r1519, -845247145;
	mul.hi.u32 	%r1520, %r1519, %r2719;
	mul.lo.s32 	%r1521, %r2719, -845247145;
	xor.b32  	%r1522, %r9, %r1520;
	xor.b32  	%r1523, %r1522, %r2720;
	xor.b32  	%r1524, %r1517, %r10;
	xor.b32  	%r1525, %r1524, %r2718;
	mul.hi.u32 	%r1526, %r1516, %r1523;
	mul.lo.s32 	%r1527, %r1523, -766435501;
	mul.hi.u32 	%r1528, %r1519, %r1525;
	mul.lo.s32 	%r1529, %r1525, -845247145;
	xor.b32  	%r1530, %r1521, %r1528;
	xor.b32  	%r1531, %r1530, %r19;
	xor.b32  	%r1532, %r1518, %r1526;
	xor.b32  	%r1533, %r1532, %r63;
	mul.hi.u32 	%r1534, %r1516, %r1531;
	mul.lo.s32 	%r1535, %r1531, -766435501;
	mul.hi.u32 	%r1536, %r1519, %r1533;
	mul.lo.s32 	%r1537, %r1533, -845247145;
	xor.b32  	%r1538, %r1529, %r1536;
	xor.b32  	%r1539, %r1538, %r64;
	xor.b32  	%r1540, %r1527, %r1534;
	xor.b32  	%r1541, %r1540, %r20;
	mul.hi.u32 	%r1542, %r1516, %r1539;
	mul.lo.s32 	%r1543, %r1539, -766435501;
	mul.hi.u32 	%r1544, %r1519, %r1541;
	mul.lo.s32 	%r1545, %r1541, -845247145;
	xor.b32  	%r1546, %r1537, %r1544;
	xor.b32  	%r1547, %r1546, %r21;
	xor.b32  	%r1548, %r1535, %r1542;
	xor.b32  	%r1549, %r1548, %r22;
	mul.hi.u32 	%r1550, %r1516, %r1547;
	mul.lo.s32 	%r1551, %r1547, -766435501;
	mul.hi.u32 	%r1552, %r1519, %r1549;
	mul.lo.s32 	%r1553, %r1549, -845247145;
	xor.b32  	%r1554, %r1545, %r1552;
	xor.b32  	%r1555, %r1554, %r23;
	xor.b32  	%r1556, %r1543, %r1550;
	xor.b32  	%r1557, %r1556, %r24;
	mul.hi.u32 	%r1558, %r1516, %r1555;
	mul.lo.s32 	%r1559, %r1555, -766435501;
	mul.hi.u32 	%r1560, %r1519, %r1557;
	mul.lo.s32 	%r1561, %r1557, -845247145;
	xor.b32  	%r1562, %r1553, %r1560;
	xor.b32  	%r1563, %r1562, %r25;
	xor.b32  	%r1564, %r1551, %r1558;
	xor.b32  	%r1565, %r1564, %r26;
	mul.hi.u32 	%r1566, %r1516, %r1563;
	mul.lo.s32 	%r1567, %r1563, -766435501;
	mul.hi.u32 	%r1568, %r1519, %r1565;
	mul.lo.s32 	%r1569, %r1565, -845247145;
	xor.b32  	%r1570, %r1561, %r1568;
	xor.b32  	%r1571, %r1570, %r27;
	xor.b32  	%r1572, %r1559, %r1566;
	xor.b32  	%r1573, %r1572, %r28;
	mul.hi.u32 	%r1574, %r1516, %r1571;
	mul.lo.s32 	%r1575, %r1571, -766435501;
	mul.hi.u32 	%r1576, %r1519, %r1573;
	mul.lo.s32 	%r1577, %r1573, -845247145;
	xor.b32  	%r1578, %r1569, %r1576;
	xor.b32  	%r1579, %r1578, %r29;
	xor.b32  	%r1580, %r1567, %r1574;
	xor.b32  	%r1581, %r1580, %r30;
	mul.hi.u32 	%r1582, %r1516, %r1579;
	mul.lo.s32 	%r1583, %r1579, -766435501;
	mul.hi.u32 	%r1584, %r1519, %r1581;
	mul.lo.s32 	%r1585, %r1581, -845247145;
	xor.b32  	%r1586, %r1577, %r1584;
	xor.b32  	%r107, %r1586, %r31;
	xor.b32  	%r1587, %r1575, %r1582;
	xor.b32  	%r1588, %r1587, %r32;
	mul.hi.u32 	%r1589, %r1516, %r107;
	mul.hi.u32 	%r1590, %r1519, %r1588;
	mul.lo.s32 	%r108, %r1588, -845247145;
	xor.b32  	%r1591, %r1585, %r1590;
	xor.b32  	%r109, %r1591, %r67;
	xor.b32  	%r1592, %r1583, %r1589;
	xor.b32  	%r110, %r1592, %r69;
	setp.eq.s32 	%p127, %r2713, 1;
	mov.u32 	%r2725, %r2759;
	mov.u32 	%r2726, %r2758;
	mov.u32 	%r2727, %r2757;
	mov.u32 	%r2728, %r109;
	@%p127 bra 	$L__BB1_40;
	setp.eq.s32 	%p128, %r2713, 3;
	@%p128 bra 	$L__BB1_39;
	setp.ne.s32 	%p129, %r2713, 2;
	mov.u32 	%r2725, %r2760;
	mov.u32 	%r2726, %r2759;
	mov.u32 	%r2727, %r2758;
	mov.u32 	%r2728, %r2757;
	@%p129 bra 	$L__BB1_40;
	mov.u32 	%r2725, %r2758;
	mov.u32 	%r2726, %r2757;
	mov.u32 	%r2727, %r109;
	mov.u32 	%r2728, %r108;
	bra.uni 	$L__BB1_40;
$L__BB1_39:
	mov.u32 	%r2725, %r2757;
	mov.u32 	%r2726, %r109;
	mov.u32 	%r2727, %r108;
	mov.u32 	%r2728, %r110;
$L__BB1_40:
	cvt.u64.u32 	%rd89, %r2725;
	mul.wide.u32 	%rd90, %r2726, 2097152;
	xor.b64  	%rd91, %rd90, %rd89;
	cvt.rn.f64.u64 	%fd619, %rd91;
	fma.rn.f64 	%fd1147, %fd619, 0d3CA0000000000000, 0d3C90000000000000;
	cvt.u64.u32 	%rd92, %r2727;
	mul.wide.u32 	%rd93, %r2728, 2097152;
	xor.b64  	%rd94, %rd93, %rd92;
	cvt.rn.f64.u64 	%fd620, %rd94;
	fma.rn.f64 	%fd26, %fd620, 0d3CB0000000000000, 0d3CA0000000000000;
	{
	.reg .b32 %temp; 
	mov.b64 	{%temp, %r2729}, %fd1147;
	}
	{
	.reg .b32 %temp; 
	mov.b64 	{%r2730, %temp}, %fd1147;
	}
	setp.gt.s32 	%p130, %r2729, 1048575;
	mov.b32 	%r2731, -1023;
	@%p130 bra 	$L__BB1_42;
	mul.f64 	%fd1147, %fd1147, 0d4350000000000000;
	{
	.reg .b32 %temp; 
	mov.b64 	{%temp, %r2729}, %fd1147;
	}
	{
	.reg .b32 %temp; 
	mov.b64 	{%r2730, %temp}, %fd1147;
	}
	mov.b32 	%r2731, -1077;
$L__BB1_42:
	add.s32 	%r1595, %r2729, -1;
	setp.lt.u32 	%p131, %r1595, 2146435071;
	@%p131 bra 	$L__BB1_44;
	fma.rn.f64 	%fd621, %fd1147, 0d7FF0000000000000, 0d7FF0000000000000;
	{
	.reg .b32 %temp; 
	mov.b64 	{%temp, %r1596}, %fd1147;
	}
	and.b32  	%r1597, %r1596, 2147483647;
	setp.eq.s32 	%p132, %r1597, 0;
	selp.f64 	%fd1149, 0dFFF0000000000000, %fd621, %p132;
	bra.uni 	$L__BB1_47;
$L__BB1_44:
	shr.u32 	%r1598, %r2729, 20;
	add.s32 	%r2732, %r2731, %r1598;
	and.b32  	%r1599, %r2729, 1048575;
	or.b32  	%r1600, %r1599, 1072693248;
	mov.b64 	%fd1148, {%r2730, %r1600};
	setp.lt.u32 	%p133, %r1600, 1073127583;
	@%p133 bra 	$L__BB1_46;
	{
	.reg .b32 %temp; 
	mov.b64 	{%r1601, %temp}, %fd1148;
	}
	{
	.reg .b32 %temp; 
	mov.b64 	{%temp, %r1602}, %fd1148;
	}
	add.s32 	%r1603, %r1602, -1048576;
	mov.b64 	%fd1148, {%r1601, %r1603};
	add.s32 	%r2732, %r2732, 1;
$L__BB1_46:
	add.f64 	%fd622, %fd1148, 0dBFF0000000000000;
	add.f64 	%fd623, %fd1148, 0d3FF0000000000000;
	rcp.approx.ftz.f64 	%fd624, %fd623;
	neg.f64 	%fd625, %fd623;
	fma.rn.f64 	%fd626, %fd625, %fd624, 0d3FF0000000000000;
	fma.rn.f64 	%fd627, %fd626, %fd626, %fd626;
	fma.rn.f64 	%fd628, %fd627, %fd624, %fd624;
	mul.f64 	%fd629, %fd622, %fd628;
	fma.rn.f64 	%fd630, %fd622, %fd628, %fd629;
	mul.f64 	%fd631, %fd630, %fd630;
	fma.rn.f64 	%fd632, %fd631, 0d3EB1380B3AE80F1E, 0d3ED0EE258B7A8B04;
	fma.rn.f64 	%fd633, %fd632, %fd631, 0d3EF3B2669F02676F;
	fma.rn.f64 	%fd634, %fd633, %fd631, 0d3F1745CBA9AB0956;
	fma.rn.f64 	%fd635, %fd634, %fd631, 0d3F3C71C72D1B5154;
	fma.rn.f64 	%fd636, %fd635, %fd631, 0d3F624924923BE72D;
	fma.rn.f64 	%fd637, %fd636, %fd631, 0d3F8999999999A3C4;
	fma.rn.f64 	%fd638, %fd637, %fd631, 0d3FB5555555555554;
	sub.f64 	%fd639, %fd622, %fd630;
	add.f64 	%fd640, %fd639, %fd639;
	neg.f64 	%fd641, %fd630;
	fma.rn.f64 	%fd642, %fd641, %fd622, %fd640;
	mul.f64 	%fd643, %fd628, %fd642;
	mul.f64 	%fd644, %fd631, %fd638;
	fma.rn.f64 	%fd645, %fd644, %fd630, %fd643;
	xor.b32  	%r1604, %r2732, -2147483648;
	mov.b32 	%r1605, 1127219200;
	mov.b64 	%fd646, {%r1604, %r1605};
	sub.f64 	%fd647, %fd646, %fd11;
	fma.rn.f64 	%fd648, %fd647, 0d3FE62E42FEFA39EF, %fd630;
	fma.rn.f64 	%fd649, %fd647, 0dBFE62E42FEFA39EF, %fd648;
	sub.f64 	%fd650, %fd649, %fd630;
	sub.f64 	%fd651, %fd645, %fd650;
	fma.rn.f64 	%fd652, %fd647, 0d3C7ABC9E3B39803F, %fd651;
	add.f64 	%fd1149, %fd648, %fd652;
$L__BB1_47:
	mul.f64 	%fd35, %fd1149, 0dC000000000000000;
	{
	.reg .b32 %temp; 
	mov.b64 	{%temp, %r1606}, %fd26;
	}
	shl.b32 	%r1607, %r1606, 1;
	setp.gt.u32 	%p134, %r1607, -2038431744;
	mov.f64 	%fd653, 0d0000000000000000;
	mul.rn.f64 	%fd654, %fd26, %fd653;
	selp.f64 	%fd36, %fd654, %fd26, %p134;
	{
	.reg .b32 %temp; 
	mov.b64 	{%r1608, %temp}, %fd36;
	}
	{
	.reg .b32 %temp; 
	mov.b64 	{%temp, %r1609}, %fd36;
	}
	add.s32 	%r1610, %r1609, 1048576;
	mov.b64 	%fd655, {%r1608, %r1610};
	cvt.rni.f64.f64 	%fd656, %fd655;
	cvt.rzi.s64.f64 	%rd95, %fd656;
	cvt.u32.u64 	%r1611, %rd95;
	fma.rn.f64 	%fd657, %fd656, 0dBFE0000000000000, %fd36;
	mul.f64 	%fd658, %fd657, 0d3CA1A62633145C07;
	fma.rn.f64 	%fd659, %fd657, 0d400921FB54442D18, %fd658;
	mul.rn.f64 	%fd660, %fd659, %fd659;
	fma.rn.f64 	%fd661, %fd660, 0dBDA8FF8320FD8164, 0d3E21EEA7C1EF8528;
	fma.rn.f64 	%fd662, %fd661, %fd660, 0dBE927E4F8E06E6D9;
	fma.rn.f64 	%fd663, %fd662, %fd660, 0d3EFA01A019DDBCE9;
	fma.rn.f64 	%fd664, %fd663, %fd660, 0dBF56C16C16C15D47;
	fma.rn.f64 	%fd665, %fd664, %fd660, 0d3FA5555555555551;
	fma.rn.f64 	%fd666, %fd665, %fd660, 0dBFE0000000000000;
	fma.rn.f64 	%fd667, %fd666, %fd660, 0d3FF0000000000000;
	fma.rn.f64 	%fd668, %fd660, 0d3DE5DB65F9785EBA, 0dBE5AE5F12CB0D246;
	fma.rn.f64 	%fd669, %fd668, %fd660, 0d3EC71DE369ACE392;
	fma.rn.f64 	%fd670, %fd669, %fd660, 0dBF2A01A019DB62A1;
	fma.rn.f64 	%fd671, %fd670, %fd660, 0d3F81111111110818;
	fma.rn.f64 	%fd672, %fd671, %fd660, 0dBFC5555555555554;
	fma.rn.f64 	%fd673, %fd672, %fd660, 0d0000000000000000;
	fma.rn.f64 	%fd674, %fd673, %fd659, %fd659;
	and.b64  	%rd96, %rd95, 1;
	setp.eq.b64 	%p135, %rd96, 1;
	{
	.reg .b32 %temp; 
	mov.b64 	{%temp, %r1612}, %fd674;
	}
	{
	.reg .b32 %temp; 
	mov.b64 	{%r1613, %temp}, %fd674;
	}
	xor.b32  	%r1614, %r1612, -2147483648;
	mov.b64 	%fd675, {%r1613, %r1614};
	selp.f64 	%fd1150, %fd667, %fd674, %p135;
	selp.f64 	%fd1151, %fd675, %fd667, %p135;
	and.b32  	%r1615, %r1611, 2;
	setp.eq.s32 	%p136, %r1615, 0;
	@%p136 bra 	$L__BB1_49;
	{
	.reg .b32 %temp; 
	mov.b64 	{%temp, %r1616}, %fd1150;
	}
	{
	.reg .b32 %temp; 
	mov.b64 	{%r1617, %temp}, %fd1150;
	}
	xor.b32  	%r1618, %r1616, -2147483648;
	mov.b64 	%fd1150, {%r1617, %r1618};
	{
	.reg .b32 %temp; 
	mov.b64 	{%temp, %r1619}, %fd1151;
	}
	{
	.reg .b32 %temp; 
	mov.b64 	{%r1620, %temp}, %fd1151;
	}
	xor.b32  	%r1621, %r1619, -2147483648;
	mov.b64 	%fd1151, {%r1620, %r1621};
$L__BB1_49:
	sqrt.rn.f64 	%fd676, %fd35;
	mov.f64 	%fd677, 0d0000000000000000;
	add.rn.f64 	%fd678, %fd1151, %fd677;
	cvt.rzi.f64.f64 	%fd679, %fd36;
	setp.eq.f64 	%p137, %fd36, %fd679;
	mul.rn.f64 	%fd680, %fd36, %fd677;
	selp.f64 	%fd681, %fd680, %fd1150, %p137;
	mul.f64 	%fd1153, %fd676, %fd681;
	mul.f64 	%fd1166, %fd676, %fd678;
	mul.lo.s32 	%r2757, %r107, -766435501;
	mov.b32 	%r2785, 1;
	mov.u32 	%r2758, %r110;
	mov.u32 	%r2759, %r108;
	mov.u32 	%r2760, %r109;
$L__BB1_50:
	ld.param.f64 	%fd1134, [_ZN2mc17mc_kernel_generalENS_12OptionParamsEiiiidddPKdP24curandStatePhilox4_32_10mmPdS5__param_7];
	ld.param.f64 	%fd1128, [_ZN2mc17mc_kernel_generalENS_12OptionParamsEiiiidddPKdP24curandStatePhilox4_32_10mmPdS5__param_6];
	fma.rn.f64 	%fd47, %fd1134, %fd1153, %fd1128;
	fma.rn.f64 	%fd682, %fd47, 0d3FF71547652B82FE, 0d4338000000000000;
	{
	.reg .b32 %temp; 
	mov.b64 	{%r135, %temp}, %fd682;
	}
	mov.f64 	%fd683, 0dC338000000000000;
	add.rn.f64 	%fd684, %fd682, %fd683;
	fma.rn.f64 	%fd685, %fd684, 0dBFE62E42FEFA39EF, %fd47;
	fma.rn.f64 	%fd686, %fd684, 0dBC7ABC9E3B39803F, %fd685;
	fma.rn.f64 	%fd687, %fd686, 0d3E5ADE1569CE2BDF, 0d3E928AF3FCA213EA;
	fma.rn.f64 	%fd688, %fd687, %fd686, 0d3EC71DEE62401315;
	fma.rn.f64 	%fd689, %fd688, %fd686, 0d3EFA01997C89EB71;
	fma.rn.f64 	%fd690, %fd689, %fd686, 0d3F2A01A014761F65;
	fma.rn.f64 	%fd691, %fd690, %fd686, 0d3F56C16C1852B7AF;
	fma.rn.f64 	%fd692, %fd691, %fd686, 0d3F81111111122322;
	fma.rn.f64 	%fd693, %fd692, %fd686, 0d3FA55555555502A1;
	fma.rn.f64 	%fd694, %fd693, %fd686, 0d3FC5555555555511;
	fma.rn.f64 	%fd695, %fd694, %fd686, 0d3FE000000000000B;
	fma.rn.f64 	%fd696, %fd695, %fd686, 0d3FF0000000000000;
	fma.rn.f64 	%fd697, %fd696, %fd686, 0d3FF0000000000000;
	{
	.reg .b32 %temp; 
	mov.b64 	{%r136, %temp}, %fd697;
	}
	{
	.reg .b32 %temp; 
	mov.b64 	{%temp, %r137}, %fd697;
	}
	shl.b32 	%r1623, %r135, 20;
	add.s32 	%r1624, %r1623, %r137;
	mov.b64 	%fd1154, {%r136, %r1624};
	{
	.reg .b32 %temp; 
	mov.b64 	{%temp, %r1625}, %fd47;
	}
	mov.b32 	%f184, %r1625;
	abs.f32 	%f8, %f184;
	setp.lt.f32 	%p138, %f8, 0f4086232B;
	@%p138 bra 	$L__BB1_53;
	setp.lt.f64 	%p139, %fd47, 0d0000000000000000;
	add.f64 	%fd698, %fd47, 0d7FF0000000000000;
	selp.f64 	%fd1154, 0d0000000000000000, %fd698, %p139;
	setp.geu.f32 	%p140, %f8, 0f40874800;
	@%p140 bra 	$L__BB1_53;
	shr.u32 	%r1626, %r135, 31;
	add.s32 	%r1627, %r135, %r1626;
	shr.s32 	%r1628, %r1627, 1;
	shl.b32 	%r1629, %r1628, 20;
	add.s32 	%r1630, %r137, %r1629;
	mov.b64 	%fd699, {%r136, %r1630};
	sub.s32 	%r1631, %r135, %r1628;
	shl.b32 	%r1632, %r1631, 20;
	add.s32 	%r1633, %r1632, 1072693248;
	mov.b32 	%r1634, 0;
	mov.b64 	%fd700, {%r1634, %r1633};
	mul.f64 	%fd1154, %fd700, %fd699;
$L__BB1_53:
	mul.f64 	%fd1156, %fd1156, %fd1154;
$L__BB1_54:
	cvt.f64.f32 	%fd701, %f4;
	fma.rn.f64 	%fd55, %fd4, %fd701, %fd3;
	fma.rn.f64 	%fd702, %fd55, 0d3FF71547652B82FE, 0d4338000000000000;
	{
	.reg .b32 %temp; 
	mov.b64 	{%r148, %temp}, %fd702;
	}
	mov.f64 	%fd703, 0dC338000000000000;
	add.rn.f64 	%fd704, %fd702, %fd703;
	fma.rn.f64 	%fd705, %fd704, 0dBFE62E42FEFA39EF, %fd55;
	fma.rn.f64 	%fd706, %fd704, 0dBC7ABC9E3B39803F, %fd705;
	fma.rn.f64 	%fd707, %fd706, 0d3E5ADE1569CE2BDF, 0d3E928AF3FCA213EA;
	fma.rn.f64 	%fd708, %fd707, %fd706, 0d3EC71DEE62401315;
	fma.rn.f64 	%fd709, %fd708, %fd706, 0d3EFA01997C89EB71;
	fma.rn.f64 	%fd710, %fd709, %fd706, 0d3F2A01A014761F65;
	fma.rn.f64 	%fd711, %fd710, %fd706, 0d3F56C16C1852B7AF;
	fma.rn.f64 	%fd712, %fd711, %fd706, 0d3F81111111122322;
	fma.rn.f64 	%fd713, %fd712, %fd706, 0d3FA55555555502A1;
	fma.rn.f64 	%fd714, %fd713, %fd706, 0d3FC5555555555511;
	fma.rn.f64 	%fd715, %fd714, %fd706, 0d3FE000000000000B;
	fma.rn.f64 	%fd716, %fd715, %fd706, 0d3FF0000000000000;
	fma.rn.f64 	%fd717, %fd716, %fd706, 0d3FF0000000000000;
	{
	.reg .b32 %temp; 
	mov.b64 	{%r149, %temp}, %fd717;
	}
	{
	.reg .b32 %temp; 
	mov.b64 	{%temp, %r150}, %fd717;
	}
	shl.b32 	%r1635, %r148, 20;
	add.s32 	%r1636, %r1635, %r150;
	mov.b64 	%fd1157, {%r149, %r1636};
	{
	.reg .b32 %temp; 
	mov.b64 	{%temp, %r1637}, %fd55;
	}
	mov.b32 	%f185, %r1637;
	abs.f32 	%f9, %f185;
	setp.lt.f32 	%p141, %f9, 0f4086232B;
	@%p141 bra 	$L__BB1_57;
	setp.lt.f64 	%p142, %fd55, 0d0000000000000000;
	add.f64 	%fd718, %fd55, 0d7FF0000000000000;
	selp.f64 	%fd1157, 0d0000000000000000, %fd718, %p142;
	setp.geu.f32 	%p143, %f9, 0f40874800;
	@%p143 bra 	$L__BB1_57;
	shr.u32 	%r1638, %r148, 31;
	add.s32 	%r1639, %r148, %r1638;
	shr.s32 	%r1640, %r1639, 1;
	shl.b32 	%r1641, %r1640, 20;
	add.s32 	%r1642, %r150, %r1641;
	mov.b64 	%fd719, {%r149, %r1642};
	sub.s32 	%r1643, %r148, %r1640;
	shl.b32 	%r1644, %r1643, 20;
	add.s32 	%r1645, %r1644, 1072693248;
	mov.b32 	%r1646, 0;
	mov.b64 	%fd720, {%r1646, %r1645};
	mul.f64 	%fd1157, %fd720, %fd719;
$L__BB1_57:
	mul.f64 	%fd1167, %fd1156, %fd1157;
	mov.u32 	%r2756, %r2713;
	@%p115 bra 	$L__BB1_91;
	add.s32 	%r151, %r9, 1013904242;
	mov.b32 	%r2756, 2;
	setp.eq.s32 	%p145, %r2713, 1;
	mov.u32 	%r2755, %r2759;
	@%p145 bra 	$L__BB1_67;
	setp.eq.s32 	%p146, %r2713, 3;
	@%p146 bra 	$L__BB1_63;
	setp.ne.s32 	%p147, %r2713, 2;
	@%p147 bra 	$L__BB1_62;
	mov.b32 	%r2756, 3;
	mov.u32 	%r2755, %r2758;
	bra.uni 	$L__BB1_67;
$L__BB1_62:
	add.s32 	%r2756, %r2713, 1;
	mov.u32 	%r2755, %r2760;
	bra.uni 	$L__BB1_67;
$L__BB1_63:
	add.s32 	%r2764, %r2764, 1;
	setp.ne.s32 	%p148, %r2764, 0;
	@%p148 bra 	$L__BB1_66;
	add.s32 	%r2720, %r2720, 1;
	setp.ne.s32 	%p149, %r2720, 0;
	@%p149 bra 	$L__BB1_66;
	add.s32 	%r2719, %r2719, 1;
	setp.eq.s32 	%p150, %r2719, 0;
	selp.u32 	%r1649, 1, 0, %p150;
	add.s32 	%r2718, %r2718, %r1649;
	mov.b32 	%r2720, 0;
$L__BB1_66:
	mov.b32 	%r1651, -766435501;
	mul.hi.u32 	%r1652, %r1651, %r2764;
	mul.lo.s32 	%r1653, %r2764, -766435501;
	mov.b32 	%r1654, -845247145;
	mul.hi.u32 	%r1655, %r1654, %r2719;
	mul.lo.s32 	%r1656, %r2719, -845247145;
	xor.b32  	%r1657, %r9, %r1655;
	xor.b32  	%r1658, %r1657, %r2720;
	xor.b32  	%r1659, %r1652, %r10;
	xor.b32  	%r1660, %r1659, %r2718;
	mul.hi.u32 	%r1661, %r1651, %r1658;
	mul.lo.s32 	%r1662, %r1658, -766435501;
	mul.hi.u32 	%r1663, %r1654, %r1660;
	mul.lo.s32 	%r1664, %r1660, -845247145;
	xor.b32  	%r1665, %r1656, %r1663;
	xor.b32  	%r1666, %r1665, %r19;
	xor.b32  	%r1667, %r1653, %r1661;
	xor.b32  	%r1668, %r1667, %r63;
	mul.hi.u32 	%r1669, %r1651, %r1666;
	mul.lo.s32 	%r1670, %r1666, -766435501;
	mul.hi.u32 	%r1671, %r1654, %r1668;
	mul.lo.s32 	%r1672, %r1668, -845247145;
	xor.b32  	%r1673, %r1664, %r1671;
	xor.b32  	%r1674, %r1673, %r151;
	xor.b32  	%r1675, %r1662, %r1669;
	xor.b32  	%r1676, %r1675, %r20;
	mul.hi.u32 	%r1677, %r1651, %r1674;
	mul.lo.s32 	%r1678, %r1674, -766435501;
	mul.hi.u32 	%r1679, %r1654, %r1676;
	mul.lo.s32 	%r1680, %r1676, -845247145;
	xor.b32  	%r1681, %r1672, %r1679;
	xor.b32  	%r1682, %r1681, %r21;
	xor.b32  	%r1683, %r1670, %r1677;
	xor.b32  	%r1684, %r1683, %r22;
	mul.hi.u32 	%r1685, %r1651, %r1682;
	mul.lo.s32 	%r1686, %r1682, -766435501;
	mul.hi.u32 	%r1687, %r1654, %r1684;
	mul.lo.s32 	%r1688, %r1684, -845247145;
	xor.b32  	%r1689, %r1680, %r1687;
	xor.b32  	%r1690, %r1689, %r23;
	xor.b32  	%r1691, %r1678, %r1685;
	xor.b32  	%r1692, %r1691, %r24;
	mul.hi.u32 	%r1693, %r1651, %r1690;
	mul.lo.s32 	%r1694, %r1690, -766435501;
	mul.hi.u32 	%r1695, %r1654, %r1692;
	mul.lo.s32 	%r1696, %r1692, -845247145;
	xor.b32  	%r1697, %r1688, %r1695;
	xor.b32  	%r1698, %r1697, %r25;
	xor.b32  	%r1699, %r1686, %r1693;
	xor.b32  	%r1700, %r1699, %r26;
	mul.hi.u32 	%r1701, %r1651, %r1698;
	mul.lo.s32 	%r1702, %r1698, -766435501;
	mul.hi.u32 	%r1703, %r1654, %r1700;
	mul.lo.s32 	%r1704, %r1700, -845247145;
	xor.b32  	%r1705, %r1696, %r1703;
	xor.b32  	%r1706, %r1705, %r27;
	xor.b32  	%r1707, %r1694, %r1701;
	xor.b32  	%r1708, %r1707, %r28;
	mul.hi.u32 	%r1709, %r1651, %r1706;
	mul.lo.s32 	%r1710, %r1706, -766435501;
	mul.hi.u32 	%r1711, %r1654, %r1708;
	mul.lo.s32 	%r1712, %r1708, -845247145;
	xor.b32  	%r1713, %r1704, %r1711;
	xor.b32  	%r1714, %r1713, %r29;
	xor.b32  	%r1715, %r1702, %r1709;
	xor.b32  	%r1716, %r1715, %r30;
	mul.hi.u32 	%r1717, %r1651, %r1714;
	mul.lo.s32 	%r1718, %r1714, -766435501;
	mul.hi.u32 	%r1719, %r1654, %r1716;
	mul.lo.s32 	%r1720, %r1716, -845247145;
	xor.b32  	%r1721, %r1712, %r1719;
	xor.b32  	%r1722, %r1721, %r31;
	xor.b32  	%r1723, %r1710, %r1717;
	xor.b32  	%r1724, %r1723, %r32;
	mul.hi.u32 	%r1725, %r1651, %r1722;
	mul.lo.s32 	%r160, %r1722, -766435501;
	mul.hi.u32 	%r1726, %r1654, %r1724;
	mul.lo.s32 	%r2759, %r1724, -845247145;
	xor.b32  	%r1727, %r1720, %r1726;
	xor.b32  	%r2760, %r1727, %r67;
	xor.b32  	%r1728, %r1718, %r1725;
	xor.b32  	%r2758, %r1728, %r69;
	mov.b32 	%r2756, 0;
	mov.u32 	%r2755, %r2757;
	mov.u32 	%r2757, %r160;
$L__BB1_67:
	cvt.rn.f64.u32 	%fd721, %r2755;
	fma.rn.f64 	%fd722, %fd721, 0d3DF0000000000000, 0d3DF0000000000000;
	setp.geu.f64 	%p151, %fd722, %fd10;
	@%p151 bra 	$L__BB1_91;
	setp.eq.s32 	%p152, %r2785, 1;
	mov.b32 	%r2785, 0;
	mov.f64 	%fd1164, %fd1166;
	@%p152 bra 	$L__BB1_87;
	add.s32 	%r2764, %r2764, 1;
	setp.ne.s32 	%p153, %r2764, 0;
	@%p153 bra 	$L__BB1_72;
	add.s32 	%r2720, %r2720, 1;
	setp.ne.s32 	%p154, %r2720, 0;
	@%p154 bra 	$L__BB1_72;
	add.s32 	%r2719, %r2719, 1;
	setp.eq.s32 	%p155, %r2719, 0;
	selp.u32 	%r1732, 1, 0, %p155;
	add.s32 	%r2718, %r2718, %r1732;
	mov.b32 	%r2720, 0;
$L__BB1_72:
	mov.b32 	%r1733, -766435501;
	mul.hi.u32 	%r1734, %r1733, %r2764;
	mul.lo.s32 	%r1735, %r2764, -766435501;
	mov.b32 	%r1736, -845247145;
	mul.hi.u32 	%r1737, %r1736, %r2719;
	mul.lo.s32 	%r1738, %r2719, -845247145;
	xor.b32  	%r1739, %r9, %r1737;
	xor.b32  	%r1740, %r1739, %r2720;
	xor.b32  	%r1741, %r1734, %r10;
	xor.b32  	%r1742, %r1741, %r2718;
	mul.hi.u32 	%r1743, %r1733, %r1740;
	mul.lo.s32 	%r1744, %r1740, -766435501;
	mul.hi.u32 	%r1745, %r1736, %r1742;
	mul.lo.s32 	%r1746, %r1742, -845247145;
	xor.b32  	%r1747, %r1738, %r1745;
	xor.b32  	%r1748, %r1747, %r19;
	xor.b32  	%r1749, %r1735, %r1743;
	xor.b32  	%r1750, %r1749, %r63;
	mul.hi.u32 	%r1751, %r1733, %r1748;
	mul.lo.s32 	%r1752, %r1748, -766435501;
	mul.hi.u32 	%r1753, %r1736, %r1750;
	mul.lo.s32 	%r1754, %r1750, -845247145;
	xor.b32  	%r1755, %r1746, %r1753;
	xor.b32  	%r1756, %r1755, %r151;
	xor.b32  	%r1757, %r1744, %r1751;
	xor.b32  	%r1758, %r1757, %r20;
	mul.hi.u32 	%r1759, %r1733, %r1756;
	mul.lo.s32 	%r1760, %r1756, -766435501;
	mul.hi.u32 	%r1761, %r1736, %r1758;
	mul.lo.s32 	%r1762, %r1758, -845247145;
	xor.b32  	%r1763, %r1754, %r1761;
	xor.b32  	%r1764, %r1763, %r21;
	xor.b32  	%r1765, %r1752, %r1759;
	xor.b32  	%r1766, %r1765, %r22;
	mul.hi.u32 	%r1767, %r1733, %r1764;
	mul.lo.s32 	%r1768, %r1764, -766435501;
	mul.hi.u32 	%r1769, %r1736, %r1766;
	mul.lo.s32 	%r1770, %r1766, -845247145;
	xor.b32  	%r1771, %r1762, %r1769;
	xor.b32  	%r1772, %r1771, %r23;
	xor.b32  	%r1773, %r1760, %r1767;
	xor.b32  	%r1774, %r1773, %r24;
	mul.hi.u32 	%r1775, %r1733, %r1772;
	mul.lo.s32 	%r1776, %r1772, -766435501;
	mul.hi.u32 	%r1777, %r1736, %r1774;
	mul.lo.s32 	%r1778, %r1774, -845247145;
	xor.b32  	%r1779, %r1770, %r1777;
	xor.b32  	%r1780, %r1779, %r25;
	xor.b32  	%r1781, %r1768, %r1775;
	xor.b32  	%r1782, %r1781, %r26;
	mul.hi.u32 	%r1783, %r1733, %r1780;
	mul.lo.s32 	%r1784, %r1780, -766435501;
	mul.hi.u32 	%r1785, %r1736, %r1782;
	mul.lo.s32 	%r1786, %r1782, -845247145;
	xor.b32  	%r1787, %r1778, %r1785;
	xor.b32  	%r1788, %r1787, %r27;
	xor.b32  	%r1789, %r1776, %r1783;
	xor.b32  	%r1790, %r1789, %r28;
	mul.hi.u32 	%r1791, %r1733, %r1788;
	mul.lo.s32 	%r1792, %r1788, -766435501;
	mul.hi.u32 	%r1793, %r1736, %r1790;
	mul.lo.s32 	%r1794, %r1790, -845247145;
	xor.b32  	%r1795, %r1786, %r1793;
	xor.b32  	%r1796, %r1795, %r29;
	xor.b32  	%r1797, %r1784, %r1791;
	xor.b32  	%r1798, %r1797, %r30;
	mul.hi.u32 	%r1799, %r1733, %r1796;
	mul.lo.s32 	%r1800, %r1796, -766435501;
	mul.hi.u32 	%r1801, %r1736, %r1798;
	mul.lo.s32 	%r1802, %r1798, -845247145;
	xor.b32  	%r1803, %r1794, %r1801;
	xor.b32  	%r181, %r1803, %r31;
	xor.b32  	%r1804, %r1792, %r1799;
	xor.b32  	%r1805, %r1804, %r32;
	mul.hi.u32 	%r1806, %r1733, %r181;
	mul.hi.u32 	%r1807, %r1736, %r1805;
	mul.lo.s32 	%r182, %r1805, -845247145;
	xor.b32  	%r1808, %r1802, %r1807;
	xor.b32  	%r183, %r1808, %r67;
	xor.b32  	%r1809, %r1800, %r1806;
	xor.b32  	%r184, %r1809, %r69;
	setp.eq.s32 	%p156, %r2756, 1;
	mov.u32 	%r2768, %r2759;
	mov.u32 	%r2769, %r2758;
	mov.u32 	%r2770, %r2757;
	mov.u32 	%r2771, %r183;
	@%p156 bra 	$L__BB1_77;
	setp.eq.s32 	%p157, %r2756, 3;
	@%p157 bra 	$L__BB1_76;
	setp.ne.s32 	%p158, %r2756, 2;
	mov.u32 	%r2768, %r2760;
	mov.u32 	%r2769, %r2759;
	mov.u32 	%r2770, %r2758;
	mov.u32 	%r2771, %r2757;
	@%p158 bra 	$L__BB1_77;
	mov.u32 	%r2768, %r2758;
	mov.u32 	%r2769, %r2757;
	mov.u32 	%r2770, %r183;
	mov.u32 	%r2771, %r182;
	bra.uni 	$L__BB1_77;
$L__BB1_76:
	mov.u32 	%r2768, %r2757;
	mov.u32 	%r2769, %r183;
	mov.u32 	%r2770, %r182;
	mov.u32 	%r2771, %r184;
$L__BB1_77:
	cvt.u64.u32 	%rd97, %r2768;
	mul.wide.u32 	%rd98, %r2769, 2097152;
	xor.b64  	%rd99, %rd98, %rd97;
	cvt.rn.f64.u64 	%fd723, %rd99;
	fma.rn.f64 	%fd1158, %fd723, 0d3CA0000000000000, 0d3C90000000000000;
	cvt.u64.u32 	%rd100, %r2770;
	mul.wide.u32 	%rd101, %r2771, 2097152;
	xor.b64  	%rd102, %rd101, %rd100;
	cvt.rn.f64.u64 	%fd724, %rd102;
	fma.rn.f64 	%fd62, %fd724, 0d3CB0000000000000, 0d3CA0000000000000;
	{
	.reg .b32 %temp; 
	mov.b64 	{%temp, %r2772}, %fd1158;
	}
	{
	.reg .b32 %temp; 
	mov.b64 	{%r2773, %temp}, %fd1158;
	}
	setp.gt.s32 	%p159, %r2772, 1048575;
	mov.b32 	%r2774, -1023;
	@%p159 bra 	$L__BB1_79;
	mul.f64 	%fd1158, %fd1158, 0d4350000000000000;
	{
	.reg .b32 %temp; 
	mov.b64 	{%temp, %r2772}, %fd1158;
	}
	{
	.reg .b32 %temp; 
	mov.b64 	{%r2773, %temp}, %fd1158;
	}
	mov.b32 	%r2774, -1077;
$L__BB1_79:
	add.s32 	%r1812, %r2772, -1;
	setp.lt.u32 	%p160, %r1812, 2146435071;
	@%p160 bra 	$L__BB1_81;
	fma.rn.f64 	%fd725, %fd1158, 0d7FF0000000000000, 0d7FF0000000000000;
	{
	.reg .b32 %temp; 
	mov.b64 	{%temp, %r1813}, %fd1158;
	}
	and.b32  	%r1814, %r1813, 2147483647;
	setp.eq.s32 	%p161, %r1814, 0;
	selp.f64 	%fd1160, 0dFFF0000000000000, %fd725, %p161;
	bra.uni 	$L__BB1_84;
$L__BB1_81:
	shr.u32 	%r1815, %r2772, 20;
	add.s32 	%r2775, %r2774, %r1815;
	and.b32  	%r1816, %r2772, 1048575;
	or.b32  	%r1817, %r1816, 1072693248;
	mov.b64 	%fd1159, {%r2773, %r1817};
	setp.lt.u32 	%p162, %r1817, 1073127583;
	@%p162 bra 	$L__BB1_83;
	{
	.reg .b32 %temp; 
	mov.b64 	{%r1818, %temp}, %fd1159;
	}
	{
	.reg .b32 %temp; 
	mov.b64 	{%temp, %r1819}, %fd1159;
	}
	add.s32 	%r1820, %r1819, -1048576;
	mov.b64 	%fd1159, {%r1818, %r1820};
	add.s32 	%r2775, %r2775, 1;
$L__BB1_83:
	add.f64 	%fd726, %fd1159, 0dBFF0000000000000;
	add.f64 	%fd727, %fd1159, 0d3FF0000000000000;
	rcp.approx.ftz.f64 	%fd728, %fd727;
	neg.f64 	%fd729, %fd727;
	fma.rn.f64 	%fd730, %fd729, %fd728, 0d3FF0000000000000;
	fma.rn.f64 	%fd731, %fd730, %fd730, %fd730;
	fma.rn.f64 	%fd732, %fd731, %fd728, %fd728;
	mul.f64 	%fd733, %fd726, %fd732;
	fma.rn.f64 	%fd734, %fd726, %fd732, %fd733;
	mul.f64 	%fd735, %fd734, %fd734;
	fma.rn.f64 	%fd736, %fd735, 0d3EB1380B3AE80F1E, 0d3ED0EE258B7A8B04;
	fma.rn.f64 	%fd737, %fd736, %fd735, 0d3EF3B2669F02676F;
	fma.rn.f64 	%fd738, %fd737, %fd735, 0d3F1745CBA9AB0956;
	fma.rn.f64 	%fd739, %fd738, %fd735, 0d3F3C71C72D1B5154;
	fma.rn.f64 	%fd740, %fd739, %fd735, 0d3F624924923BE72D;
	fma.rn.f64 	%fd741, %fd740, %fd735, 0d3F8999999999A3C4;
	fma.rn.f64 	%fd742, %fd741, %fd735, 0d3FB5555555555554;
	sub.f64 	%fd743, %fd726, %fd734;
	add.f64 	%fd744, %fd743, %fd743;
	neg.f64 	%fd745, %fd734;
	fma.rn.f64 	%fd746, %fd745, %fd726, %fd744;
	mul.f64 	%fd747, %fd732, %fd746;
	mul.f64 	%fd748, %fd735, %fd742;
	fma.rn.f64 	%fd749, %fd748, %fd734, %fd747;
	xor.b32  	%r1821, %r2775, -2147483648;
	mov.b32 	%r1822, 1127219200;
	mov.b64 	%fd750, {%r1821, %r1822};
	sub.f64 	%fd751, %fd750, %fd11;
	fma.rn.f64 	%fd752, %fd751, 0d3FE62E42FEFA39EF, %fd734;
	fma.rn.f64 	%fd753, %fd751, 0dBFE62E42FEFA39EF, %fd752;
	sub.f64 	%fd754, %fd753, %fd734;
	sub.f64 	%fd755, %fd749, %fd754;
	fma.rn.f64 	%fd756, %fd751, 0d3C7ABC9E3B39803F, %fd755;
	add.f64 	%fd1160, %fd752, %fd756;
$L__BB1_84:
	mul.f64 	%fd71, %fd1160, 0dC000000000000000;
	{
	.reg .b32 %temp; 
	mov.b64 	{%temp, %r1823}, %fd62;
	}
	shl.b32 	%r1824, %r1823, 1;
	setp.gt.u32 	%p163, %r1824, -2038431744;
	mov.f64 	%fd757, 0d0000000000000000;
	mul.rn.f64 	%fd758, %fd62, %fd757;
	selp.f64 	%fd72, %fd758, %fd62, %p163;
	{
	.reg .b32 %temp; 
	mov.b64 	{%r1825, %temp}, %fd72;
	}
	{
	.reg .b32 %temp; 
	mov.b64 	{%temp, %r1826}, %fd72;
	}
	add.s32 	%r1827, %r1826, 1048576;
	mov.b64 	%fd759, {%r1825, %r1827};
	cvt.rni.f64.f64 	%fd760, %fd759;
	cvt.rzi.s64.f64 	%rd103, %fd760;
	cvt.u32.u64 	%r1828, %rd103;
	fma.rn.f64 	%fd761, %fd760, 0dBFE0000000000000, %fd72;
	mul.f64 	%fd762, %fd761, 0d3CA1A62633145C07;
	fma.rn.f64 	%fd763, %fd761, 0d400921FB54442D18, %fd762;
	mul.rn.f64 	%fd764, %fd763, %fd763;
	fma.rn.f64 	%fd765, %fd764, 0dBDA8FF8320FD8164, 0d3E21EEA7C1EF8528;
	fma.rn.f64 	%fd766, %fd765, %fd764, 0dBE927E4F8E06E6D9;
	fma.rn.f64 	%fd767, %fd766, %fd764, 0d3EFA01A019DDBCE9;
	fma.rn.f64 	%fd768, %fd767, %fd764, 0dBF56C16C16C15D47;
	fma.rn.f64 	%fd769, %fd768, %fd764, 0d3FA5555555555551;
	fma.rn.f64 	%fd770, %fd769, %fd764, 0dBFE0000000000000;
	fma.rn.f64 	%fd771, %fd770, %fd764, 0d3FF0000000000000;
	fma.rn.f64 	%fd772, %fd764, 0d3DE5DB65F9785EBA, 0dBE5AE5F12CB0D246;
	fma.rn.f64 	%fd773, %fd772, %fd764, 0d3EC71DE369ACE392;
	fma.rn.f64 	%fd774, %fd773, %fd764, 0dBF2A01A019DB62A1;
	fma.rn.f64 	%fd775, %fd774, %fd764, 0d3F81111111110818;
	fma.rn.f64 	%fd776, %fd775, %fd764, 0dBFC5555555555554;
	fma.rn.f64 	%fd777, %fd776, %fd764, 0d0000000000000000;
	fma.rn.f64 	%fd778, %fd777, %fd763, %fd763;
	and.b64  	%rd104, %rd103, 1;
	setp.eq.b64 	%p164, %rd104, 1;
	{
	.reg .b32 %temp; 
	mov.b64 	{%temp, %r1829}, %fd778;
	}
	{
	.reg .b32 %temp; 
	mov.b64 	{%r1830, %temp}, %fd778;
	}
	xor.b32  	%r1831, %r1829, -2147483648;
	mov.b64 	%fd779, {%r1830, %r1831};
	selp.f64 	%fd1161, %fd771, %fd778, %p164;
	selp.f64 	%fd1162, %fd779, %fd771, %p164;
	and.b32  	%r1832, %r1828, 2;
	setp.eq.s32 	%p165, %r1832, 0;
	@%p165 bra 	$L__BB1_86;
	{
	.reg .b32 %temp; 
	mov.b64 	{%temp, %r1833}, %fd1161;
	}
	{
	.reg .b32 %temp; 
	mov.b64 	{%r1834, %temp}, %fd1161;
	}
	xor.b32  	%r1835, %r1833, -2147483648;
	mov.b64 	%fd1161, {%r1834, %r1835};
	{
	.reg .b32 %temp; 
	mov.b64 	{%temp, %r1836}, %fd1162;
	}
	{
	.reg .b32 %temp; 
	mov.b64 	{%r1837, %temp}, %fd1162;
	}
	xor.b32  	%r1838, %r1836, -2147483648;
	mov.b64 	%fd1162, {%r1837, %r1838};
$L__BB1_86:
	sqrt.rn.f64 	%fd780, %fd71;
	mov.f64 	%fd781, 0d0000000000000000;
	add.rn.f64 	%fd782, %fd1162, %fd781;
	cvt.rzi.f64.f64 	%fd783, %fd72;
	setp.eq.f64 	%p166, %fd72, %fd783;
	mul.rn.f64 	%fd784, %fd72, %fd781;
	selp.f64 	%fd785, %fd784, %fd1161, %p166;
	mul.f64 	%fd1164, %fd780, %fd785;
	mul.f64 	%fd1166, %fd780, %fd782;
	mul.lo.s32 	%r2757, %r181, -766435501;
	mov.b32 	%r2785, 1;
	mov.u32 	%r2758, %r184;
	mov.u32 	%r2759, %r182;
	mov.u32 	%r2760, %r183;
$L__BB1_87:
	ld.param.f64 	%fd1135, [_ZN2mc17mc_kernel_generalENS_12OptionParamsEiiiidddPKdP24curandStatePhilox4_32_10mmPdS5__param_7];
	ld.param.f64 	%fd1129, [_ZN2mc17mc_kernel_generalENS_12OptionParamsEiiiidddPKdP24curandStatePhilox4_32_10mmPdS5__param_6];
	fma.rn.f64 	%fd83, %fd1135, %fd1164, %fd1129;
	fma.rn.f64 	%fd786, %fd83, 0d3FF71547652B82FE, 0d4338000000000000;
	{
	.reg .b32 %temp; 
	mov.b64 	{%r209, %temp}, %fd786;
	}
	mov.f64 	%fd787, 0dC338000000000000;
	add.rn.f64 	%fd788, %fd786, %fd787;
	fma.rn.f64 	%fd789, %fd788, 0dBFE62E42FEFA39EF, %fd83;
	fma.rn.f64 	%fd790, %fd788, 0dBC7ABC9E3B39803F, %fd789;
	fma.rn.f64 	%fd791, %fd790, 0d3E5ADE1569CE2BDF, 0d3E928AF3FCA213EA;
	fma.rn.f64 	%fd792, %fd791, %fd790, 0d3EC71DEE62401315;
	fma.rn.f64 	%fd793, %fd792, %fd790, 0d3EFA01997C89EB71;
	fma.rn.f64 	%fd794, %fd793, %fd790, 0d3F2A01A014761F65;
	fma.rn.f64 	%fd795, %fd794, %fd790, 0d3F56C16C1852B7AF;
	fma.rn.f64 	%fd796, %fd795, %fd790, 0d3F81111111122322;
	fma.rn.f64 	%fd797, %fd796, %fd790, 0d3FA55555555502A1;
	fma.rn.f64 	%fd798, %fd797, %fd790, 0d3FC5555555555511;
	fma.rn.f64 	%fd799, %fd798, %fd790, 0d3FE000000000000B;
	fma.rn.f64 	%fd800, %fd799, %fd790, 0d3FF0000000000000;
	fma.rn.f64 	%fd801, %fd800, %fd790, 0d3FF0000000000000;
	{
	.reg .b32 %temp; 
	mov.b64 	{%r210, %temp}, %fd801;
	}
	{
	.reg .b32 %temp; 
	mov.b64 	{%temp, %r211}, %fd801;
	}
	shl.b32 	%r1840, %r209, 20;
	add.s32 	%r1841, %r1840, %r211;
	mov.b64 	%fd1165, {%r210, %r1841};
	{
	.reg .b32 %temp; 
	mov.b64 	{%temp, %r1842}, %fd83;
	}
	mov.b32 	%f186, %r1842;
	abs.f32 	%f10, %f186;
	setp.lt.f32 	%p167, %f10, 0f4086232B;
	@%p167 bra 	$L__BB1_90;
	setp.lt.f64 	%p168, %fd83, 0d0000000000000000;
	add.f64 	%fd802, %fd83, 0d7FF0000000000000;
	selp.f64 	%fd1165, 0d0000000000000000, %fd802, %p168;
	setp.geu.f32 	%p169, %f10, 0f40874800;
	@%p169 bra 	$L__BB1_90;
	shr.u32 	%r1843, %r209, 31;
	add.s32 	%r1844, %r209, %r1843;
	shr.s32 	%r1845, %r1844, 1;
	shl.b32 	%r1846, %r1845, 20;
	add.s32 	%r1847, %r211, %r1846;
	mov.b64 	%fd803, {%r210, %r1847};
	sub.s32 	%r1848, %r209, %r1845;
	shl.b32 	%r1849, %r1848, 20;
	add.s32 	%r1850, %r1849, 1072693248;
	mov.b32 	%r1851, 0;
	mov.b64 	%fd804, {%r1851, %r1850};
	mul.f64 	%fd1165, %fd804, %fd803;
$L__BB1_90:
	mul.f64 	%fd1167, %fd1167, %fd1165;
$L__BB1_91:
	add.f64 	%fd91, %fd1209, %fd1156;
	sin.approx.f32 	%f187, %f5;
	mul.f32 	%f188, %f6, %f187;
	cvt.f64.f32 	%fd805, %f188;
	fma.rn.f64 	%fd92, %fd4, %fd805, %fd3;
	fma.rn.f64 	%fd806, %fd92, 0d3FF71547652B82FE, 0d4338000000000000;
	{
	.reg .b32 %temp; 
	mov.b64 	{%r222, %temp}, %fd806;
	}
	mov.f64 	%fd807, 0dC338000000000000;
	add.rn.f64 	%fd808, %fd806, %fd807;
	fma.rn.f64 	%fd809, %fd808, 0dBFE62E42FEFA39EF, %fd92;
	fma.rn.f64 	%fd810, %fd808, 0dBC7ABC9E3B39803F, %fd809;
	fma.rn.f64 	%fd811, %fd810, 0d3E5ADE1569CE2BDF, 0d3E928AF3FCA213EA;
	fma.rn.f64 	%fd812, %fd811, %fd810, 0d3EC71DEE62401315;
	fma.rn.f64 	%fd813, %fd812, %fd810, 0d3EFA01997C89EB71;
	fma.rn.f64 	%fd814, %fd813, %fd810, 0d3F2A01A014761F65;
	fma.rn.f64 	%fd815, %fd814, %fd810, 0d3F56C16C1852B7AF;
	fma.rn.f64 	%fd816, %fd815, %fd810, 0d3F81111111122322;
	fma.rn.f64 	%fd817, %fd816, %fd810, 0d3FA55555555502A1;
	fma.rn.f64 	%fd818, %fd817, %fd810, 0d3FC5555555555511;
	fma.rn.f64 	%fd819, %fd818, %fd810, 0d3FE000000000000B;
	fma.rn.f64 	%fd820, %fd819, %fd810, 0d3FF0000000000000;
	fma.rn.f64 	%fd821, %fd820, %fd810, 0d3FF0000000000000;
	{
	.reg .b32 %temp; 
	mov.b64 	{%r223, %temp}, %fd821;
	}
	{
	.reg .b32 %temp; 
	mov.b64 	{%temp, %r224}, %fd821;
	}
	shl.b32 	%r1852, %r222, 20;
	add.s32 	%r1853, %r1852, %r224;
	mov.b64 	%fd1168, {%r223, %r1853};
	{
	.reg .b32 %temp; 
	mov.b64 	{%temp, %r1854}, %fd92;
	}
	mov.b32 	%f189, %r1854;
	abs.f32 	%f11, %f189;
	setp.lt.f32 	%p170, %f11, 0f4086232B;
	@%p170 bra 	$L__BB1_94;
	setp.lt.f64 	%p171, %fd92, 0d0000000000000000;
	add.f64 	%fd822, %fd92, 0d7FF0000000000000;
	selp.f64 	%fd1168, 0d0000000000000000, %fd822, %p171;
	setp.geu.f32 	%p172, %f11, 0f40874800;
	@%p172 bra 	$L__BB1_94;
	shr.u32 	%r1855, %r222, 31;
	add.s32 	%r1856, %r222, %r1855;
	shr.s32 	%r1857, %r1856, 1;
	shl.b32 	%r1858, %r1857, 20;
	add.s32 	%r1859, %r224, %r1858;
	mov.b64 	%fd823, {%r223, %r1859};
	sub.s32 	%r1860, %r222, %r1857;
	shl.b32 	%r1861, %r1860, 20;
	add.s32 	%r1862, %r1861, 1072693248;
	mov.b32 	%r1863, 0;
	mov.b64 	%fd824, {%r1863, %r1862};
	mul.f64 	%fd1168, %fd824, %fd823;
$L__BB1_94:
	mul.f64 	%fd1178, %fd1167, %fd1168;
	mov.u32 	%r2799, %r2756;
	@%p115 bra 	$L__BB1_128;
	add.s32 	%r225, %r10, -1767562579;
	add.s32 	%r226, %r9, 1013904242;
	mov.b32 	%r2799, 2;
	setp.eq.s32 	%p174, %r2756, 1;
	mov.u32 	%r2798, %r2759;
	@%p174 bra 	$L__BB1_104;
	setp.eq.s32 	%p175, %r2756, 3;
	@%p175 bra 	$L__BB1_100;
	setp.ne.s32 	%p176, %r2756, 2;
	@%p176 bra 	$L__BB1_99;
	mov.b32 	%r2799, 3;
	mov.u32 	%r2798, %r2758;
	bra.uni 	$L__BB1_104;
$L__BB1_99:
	add.s32 	%r2799, %r2756, 1;
	mov.u32 	%r2798, %r2760;
	bra.uni 	$L__BB1_104;
$L__BB1_100:
	add.s32 	%r2764, %r2764, 1;
	setp.ne.s32 	%p177, %r2764, 0;
	@%p177 bra 	$L__BB1_103;
	add.s32 	%r2720, %r2720, 1;
	setp.ne.s32 	%p178, %r2720, 0;
	@%p178 bra 	$L__BB1_103;
	add.s32 	%r2719, %r2719, 1;
	setp.eq.s32 	%p179, %r2719, 0;
	selp.u32 	%r1866, 1, 0, %p179;
	add.s32 	%r2718, %r2718, %r1866;
	mov.b32 	%r2720, 0;
$L__BB1_103:
	mov.b32 	%r1868, -766435501;
	mul.hi.u32 	%r1869, %r1868, %r2764;
	mul.lo.s32 	%r1870, %r2764, -766435501;
	mov.b32 	%r1871, -845247145;
	mul.hi.u32 	%r1872, %r1871, %r2719;
	mul.lo.s32 	%r1873, %r2719, -845247145;
	xor.b32  	%r1874, %r9, %r1872;
	xor.b32  	%r1875, %r1874, %r2720;
	xor.b32  	%r1876, %r1869, %r10;
	xor.b32  	%r1877, %r1876, %r2718;
	mul.hi.u32 	%r1878, %r1868, %r1875;
	mul.lo.s32 	%r1879, %r1875, -766435501;
	mul.hi.u32 	%r1880, %r1871, %r1877;
	mul.lo.s32 	%r1881, %r1877, -845247145;
	xor.b32  	%r1882, %r1873, %r1880;
	xor.b32  	%r1883, %r1882, %r19;
	xor.b32  	%r1884, %r1870, %r1878;
	xor.b32  	%r1885, %r1884, %r63;
	mul.hi.u32 	%r1886, %r1868, %r1883;
	mul.lo.s32 	%r1887, %r1883, -766435501;
	mul.hi.u32 	%r1888, %r1871, %r1885;
	mul.lo.s32 	%r1889, %r1885, -845247145;
	xor.b32  	%r1890, %r1881, %r1888;
	xor.b32  	%r1891, %r1890, %r226;
	xor.b32  	%r1892, %r1879, %r1886;
	xor.b32  	%r1893, %r1892, %r20;
	mul.hi.u32 	%r1894, %r1868, %r1891;
	mul.lo.s32 	%r1895, %r1891, -766435501;
	mul.hi.u32 	%r1896, %r1871, %r1893;
	mul.lo.s32 	%r1897, %r1893, -845247145;
	xor.b32  	%r1898, %r1889, %r1896;
	xor.b32  	%r1899, %r1898, %r21;
	xor.b32  	%r1900, %r1887, %r1894;
	xor.b32  	%r1901, %r1900, %r22;
	mul.hi.u32 	%r1902, %r1868, %r1899;
	mul.lo.s32 	%r1903, %r1899, -766435501;
	mul.hi.u32 	%r1904, %r1871, %r1901;
	mul.lo.s32 	%r1905, %r1901, -845247145;
	xor.b32  	%r1906, %r1897, %r1904;
	xor.b32  	%r1907, %r1906, %r23;
	xor.b32  	%r1908, %r1895, %r1902;
	xor.b32  	%r1909, %r1908, %r24;
	mul.hi.u32 	%r1910, %r1868, %r1907;
	mul.lo.s32 	%r1911, %r1907, -766435501;
	mul.hi.u32 	%r1912, %r1871, %r1909;
	mul.lo.s32 	%r1913, %r1909, -845247145;
	xor.b32  	%r1914, %r1905, %r1912;
	xor.b32  	%r1915, %r1914, %r25;
	xor.b32  	%r1916, %r1903, %r1910;
	xor.b32  	%r1917, %r1916, %r26;
	mul.hi.u32 	%r1918, %r1868, %r1915;
	mul.lo.s32 	%r1919, %r1915, -766435501;
	mul.hi.u32 	%r1920, %r1871, %r1917;
	mul.lo.s32 	%r1921, %r1917, -845247145;
	xor.b32  	%r1922, %r1913, %r1920;
	xor.b32  	%r1923, %r1922, %r27;
	xor.b32  	%r1924, %r1911, %r1918;
	xor.b32  	%r1925, %r1924, %r28;
	mul.hi.u32 	%r1926, %r1868, %r1923;
	mul.lo.s32 	%r1927, %r1923, -766435501;
	mul.hi.u32 	%r1928, %r1871, %r1925;
	mul.lo.s32 	%r1929, %r1925, -845247145;
	xor.b32  	%r1930, %r1921, %r1928;
	xor.b32  	%r1931, %r1930, %r29;
	xor.b32  	%r1932, %r1919, %r1926;
	xor.b32  	%r1933, %r1932, %r30;
	mul.hi.u32 	%r1934, %r1868, %r1931;
	mul.lo.s32 	%r1935, %r1931, -766435501;
	mul.hi.u32 	%r1936, %r1871, %r1933;
	mul.lo.s32 	%r1937, %r1933, -845247145;
	xor.b32  	%r1938, %r1929, %r1936;
	xor.b32  	%r1939, %r1938, %r31;
	xor.b32  	%r1940, %r1927, %r1934;
	xor.b32  	%r1941, %r1940, %r32;
	mul.hi.u32 	%r1942, %r1868, %r1939;
	mul.lo.s32 	%r235, %r1939, -766435501;
	mul.hi.u32 	%r1943, %r1871, %r1941;
	mul.lo.s32 	%r2759, %r1941, -845247145;
	xor.b32  	%r1944, %r1937, %r1943;
	xor.b32  	%r2760, %r1944, %r67;
	xor.b32  	%r1945, %r1935, %r1942;
	xor.b32  	%r2758, %r1945, %r225;
	mov.b32 	%r2799, 0;
	mov.u32 	%r2798, %r2757;
	mov.u32 	%r2757, %r235;
$L__BB1_104:
	cvt.rn.f64.u32 	%fd825, %r2798;
	fma.rn.f64 	%fd826, %fd825, 0d3DF0000000000000, 0d3DF0000000000000;
	setp.geu.f64 	%p180, %fd826, %fd10;
	@%p180 bra 	$L__BB1_128;
	setp.eq.s32 	%p181, %r2785, 1;
	mov.b32 	%r2785, 0;
	mov.f64 	%fd1175, %fd1166;
	@%p181 bra 	$L__BB1_124;
	add.s32 	%r2764, %r2764, 1;
	setp.ne.s32 	%p182, %r2764, 0;
	@%p182 bra 	$L__BB1_109;
	add.s32 	%r2720, %r2720, 1;
	setp.ne.s32 	%p183, %r2720, 0;
	@%p183 bra 	$L__BB1_109;
	add.s32 	%r2719, %r2719, 1;
	setp.eq.s32 	%p184, %r2719, 0;
	selp.u32 	%r1949, 1, 0, %p184;
	add.s32 	%r2718, %r2718, %r1949;
	mov.b32 	%r2720, 0;
$L__BB1_109:
	mov.b32 	%r1950, -766435501;
	mul.hi.u32 	%r1951, %r1950, %r2764;
	mul.lo.s32 	%r1952, %r2764, -766435501;
	mov.b32 	%r1953, -845247145;
	mul.hi.u32 	%r1954, %r1953, %r2719;
	mul.lo.s32 	%r1955, %r2719, -845247145;
	xor.b32  	%r1956, %r9, %r1954;
	xor.b32  	%r1957, %r1956, %r2720;
	xor.b32  	%r1958, %r1951, %r10;
	xor.b32  	%r1959, %r1958, %r2718;
	mul.hi.u32 	%r1960, %r1950, %r1957;
	mul.lo.s32 	%r1961, %r1957, -766435501;
	mul.hi.u32 	%r1962, %r1953, %r1959;
	mul.lo.s32 	%r1963, %r1959, -845247145;
	xor.b32  	%r1964, %r1955, %r1962;
	xor.b32  	%r1965, %r1964, %r19;
	xor.b32  	%r1966, %r1952, %r1960;
	xor.b32  	%r1967, %r1966, %r63;
	mul.hi.u32 	%r1968, %r1950, %r1965;
	mul.lo.s32 	%r1969, %r1965, -766435501;
	mul.hi.u32 	%r1970, %r1953, %r1967;
	mul.lo.s32 	%r1971, %r1967, -845247145;
	xor.b32  	%r1972, %r1963, %r1970;
	xor.b32  	%r1973, %r1972, %r226;
	xor.b32  	%r1974, %r1961, %r1968;
	xor.b32  	%r1975, %r1974, %r20;
	mul.hi.u32 	%r1976, %r1950, %r1973;
	mul.lo.s32 	%r1977, %r1973, -766435501;
	mul.hi.u32 	%r1978, %r1953, %r1975;
	mul.lo.s32 	%r1979, %r1975, -845247145;
	xor.b32  	%r1980, %r1971, %r1978;
	xor.b32  	%r1981, %r1980, %r21;
	xor.b32  	%r1982, %r1969, %r1976;
	xor.b32  	%r1983, %r1982, %r22;
	mul.hi.u32 	%r1984, %r1950, %r1981;
	mul.lo.s32 	%r1985, %r1981, -766435501;
	mul.hi.u32 	%r1986, %r1953, %r1983;
	mul.lo.s32 	%r1987, %r1983, -845247145;
	xor.b32  	%r1988, %r1979, %r1986;
	xor.b32  	%r1989, %r1988, %r23;
	xor.b32  	%r1990, %r1977, %r1984;
	xor.b32  	%r1991, %r1990, %r24;
	mul.hi.u32 	%r1992, %r1950, %r1989;
	mul.lo.s32 	%r1993, %r1989, -766435501;
	mul.hi.u32 	%r1994, %r1953, %r1991;
	mul.lo.s32 	%r1995, %r1991, -845247145;
	xor.b32  	%r1996, %r1987, %r1994;
	xor.b32  	%r1997, %r1996, %r25;
	xor.b32  	%r1998, %r1985, %r1992;
	xor.b32  	%r1999, %r1998, %r26;
	mul.hi.u32 	%r2000, %r1950, %r1997;
	mul.lo.s32 	%r2001, %r1997, -766435501;
	mul.hi.u32 	%r2002, %r1953, %r1999;
	mul.lo.s32 	%r2003, %r1999, -845247145;
	xor.b32  	%r2004, %r1995, %r2002;
	xor.b32  	%r2005, %r2004, %r27;
	xor.b32  	%r2006, %r1993, %r2000;
	xor.b32  	%r2007, %r2006, %r28;
	mul.hi.u32 	%r2008, %r1950, %r2005;
	mul.lo.s32 	%r2009, %r2005, -766435501;
	mul.hi.u32 	%r2010, %r1953, %r2007;
	mul.lo.s32 	%r2011, %r2007, -845247145;
	xor.b32  	%r2012, %r2003, %r2010;
	xor.b32  	%r2013, %r2012, %r29;
	xor.b32  	%r2014, %r2001, %r2008;
	xor.b32  	%r2015, %r2014, %r30;
	mul.hi.u32 	%r2016, %r1950, %r2013;
	mul.lo.s32 	%r2017, %r2013, -766435501;
	mul.hi.u32 	%r2018, %r1953, %r2015;
	mul.lo.s32 	%r2019, %r2015, -845247145;
	xor.b32  	%r2020, %r2011, %r2018;
	xor.b32  	%r256, %r2020, %r31;
	xor.b32  	%r2021, %r2009, %r2016;
	xor.b32  	%r2022, %r2021, %r32;
	mul.hi.u32 	%r2023, %r1950, %r256;
	mul.hi.u32 	%r2024, %r1953, %r2022;
	mul.lo.s32 	%r257, %r2022, -845247145;
	xor.b32  	%r2025, %r2019, %r2024;
	xor.b32  	%r258, %r2025, %r67;
	xor.b32  	%r2026, %r2017, %r2023;
	xor.b32  	%r259, %r2026, %r225;
	setp.eq.s32 	%p185, %r2799, 1;
	mov.u32 	%r2811, %r2759;
	mov.u32 	%r2812, %r2758;
	mov.u32 	%r2813, %r2757;
	mov.u32 	%r2814, %r258;
	@%p185 bra 	$L__BB1_114;
	setp.eq.s32 	%p186, %r2799, 3;
	@%p186 bra 	$L__BB1_113;
	setp.ne.s32 	%p187, %r2799, 2;
	mov.u32 	%r2811, %r2760;
	mov.u32 	%r2812, %r2759;
	mov.u32 	%r2813, %r2758;
	mov.u32 	%r2814, %r2757;
	@%p187 bra 	$L__BB1_114;
	mov.u32 	%r2811, %r2758;
	mov.u32 	%r2812, %r2757;
	mov.u32 	%r2813, %r258;
	mov.u32 	%r2814, %r257;
	bra.uni 	$L__BB1_114;
$L__BB1_113:
	mov.u32 	%r2811, %r2757;
	mov.u32 	%r2812, %r258;
	mov.u32 	%r2813, %r257;
	mov.u32 	%r2814, %r259;
$L__BB1_114:
	cvt.u64.u32 	%rd105, %r2811;
	mul.wide.u32 	%rd106, %r2812, 2097152;
	xor.b64  	%rd107, %rd106, %rd105;
	cvt.rn.f64.u64 	%fd827, %rd107;
	fma.rn.f64 	%fd1169, %fd827, 0d3CA0000000000000, 0d3C90000000000000;
	cvt.u64.u32 	%rd108, %r2813;
	mul.wide.u32 	%rd109, %r2814, 2097152;
	xor.b64  	%rd110, %rd109, %rd108;
	cvt.rn.f64.u64 	%fd828, %rd110;
	fma.rn.f64 	%fd99, %fd828, 0d3CB0000000000000, 0d3CA0000000000000;
	{
	.reg .b32 %temp; 
	mov.b64 	{%temp, %r2815}, %fd1169;
	}
	{
	.reg .b32 %temp; 
	mov.b64 	{%r2816, %temp}, %fd1169;
	}
	setp.gt.s32 	%p188, %r2815, 1048575;
	mov.b32 	%r2817, -1023;
	@%p188 bra 	$L__BB1_116;
	mul.f64 	%fd1169, %fd1169, 0d4350000000000000;
	{
	.reg .b32 %temp; 
	mov.b64 	{%temp, %r2815}, %fd1169;
	}
	{
	.reg .b32 %temp; 
	mov.b64 	{%r2816, %temp}, %fd1169;
	}
	mov.b32 	%r2817, -1077;
$L__BB1_116:
	add.s32 	%r2029, %r2815, -1;
	setp.lt.u32 	%p189, %r2029, 2146435071;
	@%p189 bra 	$L__BB1_118;
	fma.rn.f64 	%fd829, %fd1169, 0d7FF0000000000000, 0d7FF0000000000000;
	{
	.reg .b32 %temp; 
	mov.b64 	{%temp, %r2030}, %fd1169;
	}
	and.b32  	%r2031, %r2030, 2147483647;
	setp.eq.s32 	%p190, %r2031, 0;
	selp.f64 	%fd1171, 0dFFF0000000000000, %fd829, %p190;
	bra.uni 	$L__BB1_121;
$L__BB1_118:
	shr.u32 	%r2032, %r2815, 20;
	add.s32 	%r2818, %r2817, %r2032;
	and.b32  	%r2033, %r2815, 1048575;
	or.b32  	%r2034, %r2033, 1072693248;
	mov.b64 	%fd1170, {%r2816, %r2034};
	setp.lt.u32 	%p191, %r2034, 1073127583;
	@%p191 bra 	$L__BB1_120;
	{
	.reg .b32 %temp; 
	mov.b64 	{%r2035, %temp}, %fd1170;
	}
	{
	.reg .b32 %temp; 
	mov.b64 	{%temp, %r2036}, %fd1170;
	}
	add.s32 	%r2037, %r2036, -1048576;
	mov.b64 	%fd1170, {%r2035, %r2037};
	add.s32 	%r2818, %r2818, 1;
$L__BB1_120:
	add.f64 	%fd830, %fd1170, 0dBFF0000000000000;
	add.f64 	%fd831, %fd1170, 0d3FF0000000000000;
	rcp.approx.ftz.f64 	%fd832, %fd831;
	neg.f64 	%fd833, %fd831;
	fma.rn.f64 	%fd834, %fd833, %fd832, 0d3FF0000000000000;
	fma.rn.f64 	%fd835, %fd834, %fd834, %fd834;
	fma.rn.f64 	%fd836, %fd835, %fd832, %fd832;
	mul.f64 	%fd837, %fd830, %fd836;
	fma.rn.f64 	%fd838, %fd830, %fd836, %fd837;
	mul.f64 	%fd839, %fd838, %fd838;
	fma.rn.f64 	%fd840, %fd839, 0d3EB1380B3AE80F1E, 0d3ED0EE258B7A8B04;
	fma.rn.f64 	%fd841, %fd840, %fd839, 0d3EF3B2669F02676F;
	fma.rn.f64 	%fd842, %fd841, %fd839, 0d3F1745CBA9AB0956;
	fma.rn.f64 	%fd843, %fd842, %fd839, 0d3F3C71C72D1B5154;
	fma.rn.f64 	%fd844, %fd843, %fd839, 0d3F624924923BE72D;
	fma.rn.f64 	%fd845, %fd844, %fd839, 0d3F8999999999A3C4;
	fma.rn.f64 	%fd846, %fd845, %fd839, 0d3FB5555555555554;
	sub.f64 	%fd847, %fd830, %fd838;
	add.f64 	%fd848, %fd847, %fd847;
	neg.f64 	%fd849, %fd838;
	fma.rn.f64 	%fd850, %fd849, %fd830, %fd848;
	mul.f64 	%fd851, %fd836, %fd850;
	mul.f64 	%fd852, %fd839, %fd846;
	fma.rn.f64 	%fd853, %fd852, %fd838, %fd851;
	xor.b32  	%r2038, %r2818, -2147483648;
	mov.b32 	%r2039, 1127219200;
	mov.b64 	%fd854, {%r2038, %r2039};
	sub.f64 	%fd855, %fd854, %fd11;
	fma.rn.f64 	%fd856, %fd855, 0d3FE62E42FEFA39EF, %fd838;
	fma.rn.f64 	%fd857, %fd855, 0dBFE62E42FEFA39EF, %fd856;
	sub.f64 	%fd858, %fd857, %fd838;
	sub.f64 	%fd859, %fd853, %fd858;
	fma.rn.f64 	%fd860, %fd855, 0d3C7ABC9E3B39803F, %fd859;
	add.f64 	%fd1171, %fd856, %fd860;
$L__BB1_121:
	mul.f64 	%fd108, %fd1171, 0dC000000000000000;
	{
	.reg .b32 %temp; 
	mov.b64 	{%temp, %r2040}, %fd99;
	}
	shl.b32 	%r2041, %r2040, 1;
	setp.gt.u32 	%p192, %r2041, -2038431744;
	mov.f64 	%fd861, 0d0000000000000000;
	mul.rn.f64 	%fd862, %fd99, %fd861;
	selp.f64 	%fd109, %fd862, %fd99, %p192;
	{
	.reg .b32 %temp; 
	mov.b64 	{%r2042, %temp}, %fd109;
	}
	{
	.reg .b32 %temp; 
	mov.b64 	{%temp, %r2043}, %fd109;
	}
	add.s32 	%r2044, %r2043, 1048576;
	mov.b64 	%fd863, {%r2042, %r2044};
	cvt.rni.f64.f64 	%fd864, %fd863;
	cvt.rzi.s64.f64 	%rd111, %fd864;
	cvt.u32.u64 	%r2045, %rd111;
	fma.rn.f64 	%fd865, %fd864, 0dBFE0000000000000, %fd109;
	mul.f64 	%fd866, %fd865, 0d3CA1A62633145C07;
	fma.rn.f64 	%fd867, %fd865, 0d400921FB54442D18, %fd866;
	mul.rn.f64 	%fd868, %fd867, %fd867;
	fma.rn.f64 	%fd869, %fd868, 0dBDA8FF8320FD8164, 0d3E21EEA7C1EF8528;
	fma.rn.f64 	%fd870, %fd869, %fd868, 0dBE927E4F8E06E6D9;
	fma.rn.f64 	%fd871, %fd870, %fd868, 0d3EFA01A019DDBCE9;
	fma.rn.f64 	%fd872, %fd871, %fd868, 0dBF56C16C16C15D47;
	fma.rn.f64 	%fd873, %fd872, %fd868, 0d3FA5555555555551;
	fma.rn.f64 	%fd874, %fd873, %fd868, 0dBFE0000000000000;
	fma.rn.f64 	%fd875, %fd874, %fd868, 0d3FF0000000000000;
	fma.rn.f64 	%fd876, %fd868, 0d3DE5DB65F9785EBA, 0dBE5AE5F12CB0D246;
	fma.rn.f64 	%fd877, %fd876, %fd868, 0d3EC71DE369ACE392;
	fma.rn.f64 	%fd878, %fd877, %fd868, 0dBF2A01A019DB62A1;
	fma.rn.f64 	%fd879, %fd878, %fd868, 0d3F81111111110818;
	fma.rn.f64 	%fd880, %fd879, %fd868, 0dBFC5555555555554;
	fma.rn.f64 	%fd881, %fd880, %fd868, 0d0000000000000000;
	fma.rn.f64 	%fd882, %fd881, %fd867, %fd867;
	and.b64  	%rd112, %rd111, 1;
	setp.eq.b64 	%p193, %rd112, 1;
	{
	.reg .b32 %temp; 
	mov.b64 	{%temp, %r2046}, %fd882;
	}
	{
	.reg .b32 %temp; 
	mov.b64 	{%r2047, %temp}, %fd882;
	}
	xor.b32  	%r2048, %r2046, -2147483648;
	mov.b64 	%fd883, {%r2047, %r2048};
	selp.f64 	%fd1172, %fd875, %fd882, %p193;
	selp.f64 	%fd1173, %fd883, %fd875, %p193;
	and.b32  	%r2049, %r2045, 2;
	setp.eq.s32 	%p194, %r2049, 0;
	@%p194 bra 	$L__BB1_123;
	{
	.reg .b32 %temp; 
	mov.b64 	{%temp, %r2050}, %fd1172;
	}
	{
	.reg .b32 %temp; 
	mov.b64 	{%r2051, %temp}, %fd1172;
	}
	xor.b32  	%r2052, %r2050, -2147483648;
	mov.b64 	%fd1172, {%r2051, %r2052};
	{
	.reg .b32 %temp; 
	mov.b64 	{%temp, %r2053}, %fd1173;
	}
	{
	.reg .b32 %temp; 
	mov.b64 	{%r2054, %temp}, %fd1173;
	}
	xor.b32  	%r2055, %r2053, -2147483648;
	mov.b64 	%fd1173, {%r2054, %r2055};
$L__BB1_123:
	sqrt.rn.f64 	%fd884, %fd108;
	mov.f64 	%fd885, 0d0000000000000000;
	add.rn.f64 	%fd886, %fd1173, %fd885;
	cvt.rzi.f64.f64 	%fd887, %fd109;
	setp.eq.f64 	%p195, %fd109, %fd887;
	mul.rn.f64 	%fd888, %fd109, %fd885;
	selp.f64 	%fd889, %fd888, %fd1172, %p195;
	mul.f64 	%fd1175, %fd884, %fd889;
	mul.f64 	%fd1166, %fd884, %fd886;
	mul.lo.s32 	%r2757, %r256, -766435501;
	mov.b32 	%r2785, 1;
	mov.u32 	%r2758, %r259;
	mov.u32 	%r2759, %r257;
	mov.u32 	%r2760, %r258;
$L__BB1_124:
	ld.param.f64 	%fd1136, [_ZN2mc17mc_kernel_generalENS_12OptionParamsEiiiidddPKdP24curandStatePhilox4_32_10mmPdS5__param_7];
	ld.param.f64 	%fd1130, [_ZN2mc17mc_kernel_generalENS_12OptionParamsEiiiidddPKdP24curandStatePhilox4_32_10mmPdS5__param_6];
	fma.rn.f64 	%fd120, %fd1136, %fd1175, %fd1130;
	fma.rn.f64 	%fd890, %fd120, 0d3FF71547652B82FE, 0d4338000000000000;
	{
	.reg .b32 %temp; 
	mov.b64 	{%r284, %temp}, %fd890;
	}
	mov.f64 	%fd891, 0dC338000000000000;
	add.rn.f64 	%fd892, %fd890, %fd891;
	fma.rn.f64 	%fd893, %fd892, 0dBFE62E42FEFA39EF, %fd120;
	fma.rn.f64 	%fd894, %fd892, 0dBC7ABC9E3B39803F, %fd893;
	fma.rn.f64 	%fd895, %fd894, 0d3E5ADE1569CE2BDF, 0d3E928AF3FCA213EA;
	fma.rn.f64 	%fd896, %fd895, %fd894, 0d3EC71DEE62401315;
	fma.rn.f64 	%fd897, %fd896, %fd894, 0d3EFA01997C89EB71;
	fma.rn.f64 	%fd898, %fd897, %fd894, 0d3F2A01A014761F65;
	fma.rn.f64 	%fd899, %fd898, %fd894, 0d3F56C16C1852B7AF;
	fma.rn.f64 	%fd900, %fd899, %fd894, 0d3F81111111122322;
	fma.rn.f64 	%fd901, %fd900, %fd894, 0d3FA55555555502A1;
	fma.rn.f64 	%fd902, %fd901, %fd894, 0d3FC5555555555511;
	fma.rn.f64 	%fd903, %fd902, %fd894, 0d3FE000000000000B;
	fma.rn.f64 	%fd904, %fd903, %fd894, 0d3FF0000000000000;
	fma.rn.f64 	%fd905, %fd904, %fd894, 0d3FF0000000000000;
	{
	.reg .b32 %temp; 
	mov.b64 	{%r285, %temp}, %fd905;
	}
	{
	.reg .b32 %temp; 
	mov.b64 	{%temp, %r286}, %fd905;
	}
	shl.b32 	%r2057, %r284, 20;
	add.s32 	%r2058, %r2057, %r286;
	mov.b64 	%fd1176, {%r285, %r2058};
	{
	.reg .b32 %temp; 
	mov.b64 	{%temp, %r2059}, %fd120;
	}
	mov.b32 	%f190, %r2059;
	abs.f32 	%f12, %f190;
	setp.lt.f32 	%p196, %f12, 0f4086232B;
	@%p196 bra 	$L__BB1_127;
	setp.lt.f64 	%p197, %fd120, 0d0000000000000000;
	add.f64 	%fd906, %fd120, 0d7FF0000000000000;
	selp.f64 	%fd1176, 0d0000000000000000, %fd906, %p197;
	setp.geu.f32 	%p198, %f12, 0f40874800;
	@%p198 bra 	$L__BB1_127;
	shr.u32 	%r2060, %r284, 31;
	add.s32 	%r2061, %r284, %r2060;
	shr.s32 	%r2062, %r2061, 1;
	shl.b32 	%r2063, %r2062, 20;
	add.s32 	%r2064, %r286, %r2063;
	mov.b64 	%fd907, {%r285, %r2064};
	sub.s32 	%r2065, %r284, %r2062;
	shl.b32 	%r2066, %r2065, 20;
	add.s32 	%r2067, %r2066, 1072693248;
	mov.b32 	%r2068, 0;
	mov.b64 	%fd908, {%r2068, %r2067};
	mul.f64 	%fd1176, %fd908, %fd907;
$L__BB1_127:
	mul.f64 	%fd1178, %fd1178, %fd1176;
$L__BB1_128:
	add.f64 	%fd128, %fd91, %fd1167;
	cos.approx.f32 	%f191, %f5;
	mul.f32 	%f192, %f6, %f191;
	cvt.f64.f32 	%fd909, %f192;
	fma.rn.f64 	%fd129, %fd4, %fd909, %fd3;
	fma.rn.f64 	%fd910, %fd129, 0d3FF71547652B82FE, 0d4338000000000000;
	{
	.reg .b32 %temp; 
	mov.b64 	{%r297, %temp}, %fd910;
	}
	mov.f64 	%fd911, 0dC338000000000000;
	add.rn.f64 	%fd912, %fd910, %fd911;
	fma.rn.f64 	%fd913, %fd912, 0dBFE62E42FEFA39EF, %fd129;
	fma.rn.f64 	%fd914, %fd912, 0dBC7ABC9E3B39803F, %fd913;
	fma.rn.f64 	%fd915, %fd914, 0d3E5ADE1569CE2BDF, 0d3E928AF3FCA213EA;
	fma.rn.f64 	%fd916, %fd915, %fd914, 0d3EC71DEE62401315;
	fma.rn.f64 	%fd917, %fd916, %fd914, 0d3EFA01997C89EB71;
	fma.rn.f64 	%fd918, %fd917, %fd914, 0d3F2A01A014761F65;
	fma.rn.f64 	%fd919, %fd918, %fd914, 0d3F56C16C1852B7AF;
	fma.rn.f64 	%fd920, %fd919, %fd914, 0d3F81111111122322;
	fma.rn.f64 	%fd921, %fd920, %fd914, 0d3FA55555555502A1;
	fma.rn.f64 	%fd922, %fd921, %fd914, 0d3FC5555555555511;
	fma.rn.f64 	%fd923, %fd922, %fd914, 0d3FE000000000000B;
	fma.rn.f64 	%fd924, %fd923, %fd914, 0d3FF0000000000000;
	fma.rn.f64 	%fd925, %fd924, %fd914, 0d3FF0000000000000;
	{
	.reg .b32 %temp; 
	mov.b64 	{%r298, %temp}, %fd925;
	}
	{
	.reg .b32 %temp; 
	mov.b64 	{%temp, %r299}, %fd925;
	}
	shl.b32 	%r2069, %r297, 20;
	add.s32 	%r2070, %r2069, %r299;
	mov.b64 	%fd1179, {%r298, %r2070};
	{
	.reg .b32 %temp; 
	mov.b64 	{%temp, %r2071}, %fd129;
	}
	mov.b32 	%f193, %r2071;
	abs.f32 	%f13, %f193;
	setp.lt.f32 	%p199, %f13, 0f4086232B;
	@%p199 bra 	$L__BB1_131;
	setp.lt.f64 	%p200, %fd129, 0d0000000000000000;
	add.f64 	%fd926, %fd129, 0d7FF0000000000000;
	selp.f64 	%fd1179, 0d0000000000000000, %fd926, %p200;
	setp.geu.f32 	%p201, %f13, 0f40874800;
	@%p201 bra 	$L__BB1_131;
	shr.u32 	%r2072, %r297, 31;
	add.s32 	%r2073, %r297, %r2072;
	shr.s32 	%r2074, %r2073, 1;
	shl.b32 	%r2075, %r2074, 20;
	add.s32 	%r2076, %r299, %r2075;
	mov.b64 	%fd927, {%r298, %r2076};
	sub.s32 	%r2077, %r297, %r2074;
	shl.b32 	%r2078, %r2077, 20;
	add.s32 	%r2079, %r2078, 1072693248;
	mov.b32 	%r2080, 0;
	mov.b64 	%fd928, {%r2080, %r2079};
	mul.f64 	%fd1179, %fd928, %fd927;
$L__BB1_131:
	mul.f64 	%fd1194, %fd1178, %fd1179;
	mov.u32 	%r2842, %r2799;
	@%p115 bra 	$L__BB1_165;
	add.s32 	%r300, %r9, -1879881855;
	add.s32 	%r301, %r10, -1150833019;
	add.s32 	%r302, %r10, -1767562579;
	add.s32 	%r303, %r9, 1013904242;
	mov.b32 	%r2842, 2;
	setp.eq.s32 	%p203, %r2799, 1;
	mov.u32 	%r2841, %r2759;
	@%p203 bra 	$L__BB1_141;
	setp.eq.s32 	%p204, %r2799, 3;
	@%p204 bra 	$L__BB1_137;
	setp.ne.s32 	%p205, %r2799, 2;
	@%p205 bra 	$L__BB1_136;
	mov.b32 	%r2842, 3;
	mov.u32 	%r2841, %r2758;
	bra.uni 	$L__BB1_141;
$L__BB1_136:
	add.s32 	%r2842, %r2799, 1;
	mov.u32 	%r2841, %r2760;
	bra.uni 	$L__BB1_141;
$L__BB1_137:
	add.s32 	%r2764, %r2764, 1;
	setp.ne.s32 	%p206, %r2764, 0;
	@%p206 bra 	$L__BB1_140;
	add.s32 	%r2720, %r2720, 1;
	setp.ne.s32 	%p207, %r2720, 0;
	@%p207 bra 	$L__BB1_140;
	add.s32 	%r2719, %r2719, 1;
	setp.eq.s32 	%p208, %r2719, 0;
	selp.u32 	%r2083, 1, 0, %p208;
	add.s32 	%r2718, %r2718, %r2083;
	mov.b32 	%r2720, 0;
$L__BB1_140:
	mov.b32 	%r2085, -766435501;
	mul.hi.u32 	%r2086, %r2085, %r2764;
	mul.lo.s32 	%r2087, %r2764, -766435501;
	mov.b32 	%r2088, -845247145;
	mul.hi.u32 	%r2089, %r2088, %r2719;
	mul.lo.s32 	%r2090, %r2719, -845247145;
	xor.b32  	%r2091, %r9, %r2089;
	xor.b32  	%r2092, %r2091, %r2720;
	xor.b32  	%r2093, %r2086, %r10;
	xor.b32  	%r2094, %r2093, %r2718;
	mul.hi.u32 	%r2095, %r2085, %r2092;
	mul.lo.s32 	%r2096, %r2092, -766435501;
	mul.hi.u32 	%r2097, %r2088, %r2094;
	mul.lo.s32 	%r2098, %r2094, -845247145;
	xor.b32  	%r2099, %r2090, %r2097;
	xor.b32  	%r2100, %r2099, %r19;
	xor.b32  	%r2101, %r2087, %r2095;
	xor.b32  	%r2102, %r2101, %r301;
	mul.hi.u32 	%r2103, %r2085, %r2100;
	mul.lo.s32 	%r2104, %r2100, -766435501;
	mul.hi.u32 	%r2105, %r2088, %r2102;
	mul.lo.s32 	%r2106, %r2102, -845247145;
	xor.b32  	%r2107, %r2098, %r2105;
	xor.b32  	%r2108, %r2107, %r303;
	xor.b32  	%r2109, %r2096, %r2103;
	xor.b32  	%r2110, %r2109, %r20;
	mul.hi.u32 	%r2111, %r2085, %r2108;
	mul.lo.s32 	%r2112, %r2108, -766435501;
	mul.hi.u32 	%r2113, %r2088, %r2110;
	mul.lo.s32 	%r2114, %r2110, -845247145;
	xor.b32  	%r2115, %r2106, %r2113;
	xor.b32  	%r2116, %r2115, %r21;
	xor.b32  	%r2117, %r2104, %r2111;
	xor.b32  	%r2118, %r2117, %r22;
	mul.hi.u32 	%r2119, %r2085, %r2116;
	mul.lo.s32 	%r2120, %r2116, -766435501;
	mul.hi.u32 	%r2121, %r2088, %r2118;
	mul.lo.s32 	%r2122, %r2118, -845247145;
	xor.b32  	%r2123, %r2114, %r2121;
	xor.b32  	%r2124, %r2123, %r23;
	xor.b32  	%r2125, %r2112, %r2119;
	xor.b32  	%r2126, %r2125, %r24;
	mul.hi.u32 	%r2127, %r2085, %r2124;
	mul.lo.s32 	%r2128, %r2124, -766435501;
	mul.hi.u32 	%r2129, %r2088, %r2126;
	mul.lo.s32 	%r2130, %r2126, -845247145;
	xor.b32  	%r2131, %r2122, %r2129;
	xor.b32  	%r2132, %r2131, %r25;
	xor.b32  	%r2133, %r2120, %r2127;
	xor.b32  	%r2134, %r2133, %r26;
	mul.hi.u32 	%r2135, %r2085, %r2132;
	mul.lo.s32 	%r2136, %r2132, -766435501;
	mul.hi.u32 	%r2137, %r2088, %r2134;
	mul.lo.s32 	%r2138, %r2134, -845247145;
	xor.b32  	%r2139, %r2130, %r2137;
	xor.b32  	%r2140, %r2139, %r27;
	xor.b32  	%r2141, %r2128, %r2135;
	xor.b32  	%r2142, %r2141, %r28;
	mul.hi.u32 	%r2143, %r2085, %r2140;
	mul.lo.s32 	%r2144, %r2140, -766435501;
	mul.hi.u32 	%r2145, %r2088, %r2142;
	mul.lo.s32 	%r2146, %r2142, -845247145;
	xor.b32  	%r2147, %r2138, %r2145;
	xor.b32  	%r2148, %r2147, %r29;
	xor.b32  	%r2149, %r2136, %r2143;
	xor.b32  	%r2150, %r2149, %r30;
	mul.hi.u32 	%r2151, %r2085, %r2148;
	mul.lo.s32 	%r2152, %r2148, -766435501;
	mul.hi.u32 	%r2153, %r2088, %r2150;
	mul.lo.s32 	%r2154, %r2150, -845247145;
	xor.b32  	%r2155, %r2146, %r2153;
	xor.b32  	%r2156, %r2155, %r31;
	xor.b32  	%r2157, %r2144, %r2151;
	xor.b32  	%r2158, %r2157, %r32;
	mul.hi.u32 	%r2159, %r2085, %r2156;
	mul.lo.s32 	%r312, %r2156, -766435501;
	mul.hi.u32 	%r2160, %r2088, %r2158;
	mul.lo.s32 	%r2759, %r2158, -845247145;
	xor.b32  	%r2161, %r2154, %r2160;
	xor.b32  	%r2760, %r2161, %r300;
	xor.b32  	%r2162, %r2152, %r2159;
	xor.b32  	%r2758, %r2162, %r302;
	mov.b32 	%r2842, 0;
	mov.u32 	%r2841, %r2757;
	mov.u32 	%r2757, %r312;
$L__BB1_141:
	cvt.rn.f64.u32 	%fd929, %r2841;
	fma.rn.f64 	%fd930, %fd929, 0d3DF0000000000000, 0d3DF0000000000000;
	setp.geu.f64 	%p209, %fd930, %fd10;
	@%p209 bra 	$L__BB1_165;
	setp.eq.s32 	%p210, %r2785, 1;
	mov.b32 	%r2785, 0;
	mov.f64 	%fd1186, %fd1166;
	@%p210 bra 	$L__BB1_161;
	add.s32 	%r2764, %r2764, 1;
	setp.ne.s32 	%p211, %r2764, 0;
	@%p211 bra 	$L__BB1_146;
	add.s32 	%r2720, %r2720, 1;
	setp.ne.s32 	%p212, %r2720, 0;
	@%p212 bra 	$L__BB1_146;
	add.s32 	%r2719, %r2719, 1;
	setp.eq.s32 	%p213, %r2719, 0;
	selp.u32 	%r2166, 1, 0, %p213;
	add.s32 	%r2718, %r2718, %r2166;
	mov.b32 	%r2720, 0;
$L__BB1_146:
	mov.b32 	%r2167, -766435501;
	mul.hi.u32 	%r2168, %r2167, %r2764;
	mul.lo.s32 	%r2169, %r2764, -766435501;
	mov.b32 	%r2170, -845247145;
	mul.hi.u32 	%r2171, %r2170, %r2719;
	mul.lo.s32 	%r2172, %r2719, -845247145;
	xor.b32  	%r2173, %r9, %r2171;
	xor.b32  	%r2174, %r2173, %r2720;
	xor.b32  	%r2175, %r2168, %r10;
	xor.b32  	%r2176, %r2175, %r2718;
	mul.hi.u32 	%r2177, %r2167, %r2174;
	mul.lo.s32 	%r2178, %r2174, -766435501;
	mul.hi.u32 	%r2179, %r2170, %r2176;
	mul.lo.s32 	%r2180, %r2176, -845247145;
	xor.b32  	%r2181, %r2172, %r2179;
	xor.b32  	%r2182, %r2181, %r19;
	xor.b32  	%r2183, %r2169, %r2177;
	xor.b32  	%r2184, %r2183, %r301;
	mul.hi.u32 	%r2185, %r2167, %r2182;
	mul.lo.s32 	%r2186, %r2182, -766435501;
	mul.hi.u32 	%r2187, %r2170, %r2184;
	mul.lo.s32 	%r2188, %r2184, -845247145;
	xor.b32  	%r2189, %r2180, %r2187;
	xor.b32  	%r2190, %r2189, %r303;
	xor.b32  	%r2191, %r2178, %r2185;
	xor.b32  	%r2192, %r2191, %r20;
	mul.hi.u32 	%r2193, %r2167, %r2190;
	mul.lo.s32 	%r2194, %r2190, -766435501;
	mul.hi.u32 	%r2195, %r2170, %r2192;
	mul.lo.s32 	%r2196, %r2192, -845247145;
	xor.b32  	%r2197, %r2188, %r2195;
	xor.b32  	%r2198, %r2197, %r21;
	xor.b32  	%r2199, %r2186, %r2193;
	xor.b32  	%r2200, %r2199, %r22;
	mul.hi.u32 	%r2201, %r2167, %r2198;
	mul.lo.s32 	%r2202, %r2198, -766435501;
	mul.hi.u32 	%r2203, %r2170, %r2200;
	mul.lo.s32 	%r2204, %r2200, -845247145;
	xor.b32  	%r2205, %r2196, %r2203;
	xor.b32  	%r2206, %r2205, %r23;
	xor.b32  	%r2207, %r2194, %r2201;
	xor.b32  	%r2208, %r2207, %r24;
	mul.hi.u32 	%r2209, %r2167, %r2206;
	mul.lo.s32 	%r2210, %r2206, -766435501;
	mul.hi.u32 	%r2211, %r2170, %r2208;
	mul.lo.s32 	%r2212, %r2208, -845247145;
	xor.b32  	%r2213, %r2204, %r2211;
	xor.b32  	%r2214, %r2213, %r25;
	xor.b32  	%r2215, %r2202, %r2209;
	xor.b32  	%r2216, %r2215, %r26;
	mul.hi.u32 	%r2217, %r2167, %r2214;
	mul.lo.s32 	%r2218, %r2214, -766435501;
	mul.hi.u32 	%r2219, %r2170, %r2216;
	mul.lo.s32 	%r2220, %r2216, -845247145;
	xor.b32  	%r2221, %r2212, %r2219;
	xor.b32  	%r2222, %r2221, %r27;
	xor.b32  	%r2223, %r2210, %r2217;
	xor.b32  	%r2224, %r2223, %r28;
	mul.hi.u32 	%r2225, %r2167, %r2222;
	mul.lo.s32 	%r2226, %r2222, -766435501;
	mul.hi.u32 	%r2227, %r2170, %r2224;
	mul.lo.s32 	%r2228, %r2224, -845247145;
	xor.b32  	%r2229, %r2220, %r2227;
	xor.b32  	%r2230, %r2229, %r29;
	xor.b32  	%r2231, %r2218, %r2225;
	xor.b32  	%r2232, %r2231, %r30;
	mul.hi.u32 	%r2233, %r2167, %r2230;
	mul.lo.s32 	%r2234, %r2230, -766435501;
	mul.hi.u32 	%r2235, %r2170, %r2232;
	mul.lo.s32 	%r2236, %r2232, -845247145;
	xor.b32  	%r2237, %r2228, %r2235;
	xor.b32  	%r333, %r2237, %r31;
	xor.b32  	%r2238, %r2226, %r2233;
	xor.b32  	%r2239, %r2238, %r32;
	mul.hi.u32 	%r2240, %r2167, %r333;
	mul.hi.u32 	%r2241, %r2170, %r2239;
	mul.lo.s32 	%r334, %r2239, -845247145;
	xor.b32  	%r2242, %r2236, %r2241;
	xor.b32  	%r335, %r2242, %r300;
	xor.b32  	%r2243, %r2234, %r2240;
	xor.b32  	%r336, %r2243, %r302;
	setp.eq.s32 	%p214, %r2842, 1;
	mov.u32 	%r2854, %r2759;
	mov.u32 	%r2855, %r2758;
	mov.u32 	%r2856, %r2757;
	mov.u32 	%r2857, %r335;
	@%p214 bra 	$L__BB1_151;
	setp.eq.s32 	%p215, %r2842, 3;
	@%p215 bra 	$L__BB1_150;
	setp.ne.s32 	%p216, %r2842, 2;
	mov.u32 	%r2854, %r2760;
	mov.u32 	%r2855, %r2759;
	mov.u32 	%r2856, %r2758;
	mov.u32 	%r2857, %r2757;
	@%p216 bra 	$L__BB1_151;
	mov.u32 	%r2854, %r2758;
	mov.u32 	%r2855, %r2757;
	mov.u32 	%r2856, %r335;
	mov.u32 	%r2857, %r334;
	bra.uni 	$L__BB1_151;
$L__BB1_150:
	mov.u32 	%r2854, %r2757;
	mov.u32 	%r2855, %r335;
	mov.u32 	%r2856, %r334;
	mov.u32 	%r2857, %r336;
$L__BB1_151:
	cvt.u64.u32 	%rd113, %r2854;
	mul.wide.u32 	%rd114, %r2855, 2097152;
	xor.b64  	%rd115, %rd114, %rd113;
	cvt.rn.f64.u64 	%fd931, %rd115;
	fma.rn.f64 	%fd1180, %fd931, 0d3CA0000000000000, 0d3C90000000000000;
	cvt.u64.u32 	%rd116, %r2856;
	mul.wide.u32 	%rd117, %r2857, 2097152;
	xor.b64  	%rd118, %rd117, %rd116;
	cvt.rn.f64.u64 	%fd932, %rd118;
	fma.rn.f64 	%fd136, %fd932, 0d3CB0000000000000, 0d3CA0000000000000;
	{
	.reg .b32 %temp; 
	mov.b64 	{%temp, %r2858}, %fd1180;
	}
	{
	.reg .b32 %temp; 
	mov.b64 	{%r2859, %temp}, %fd1180;
	}
	setp.gt.s32 	%p217, %r2858, 1048575;
	mov.b32 	%r2860, -1023;
	@%p217 bra 	$L__BB1_153;
	mul.f64 	%fd1180, %fd1180, 0d4350000000000000;
	{
	.reg .b32 %temp; 
	mov.b64 	{%temp, %r2858}, %fd1180;
	}
	{
	.reg .b32 %temp; 
	mov.b64 	{%r2859, %temp}, %fd1180;
	}
	mov.b32 	%r2860, -1077;
$L__BB1_153:
	add.s32 	%r2246, %r2858, -1;
	setp.lt.u32 	%p218, %r2246, 2146435071;
	@%p218 bra 	$L__BB1_155;
	fma.rn.f64 	%fd933, %fd1180, 0d7FF0000000000000, 0d7FF0000000000000;
	{
	.reg .b32 %temp; 
	mov.b64 	{%temp, %r2247}, %fd1180;
	}
	and.b32  	%r2248, %r2247, 2147483647;
	setp.eq.s32 	%p219, %r2248, 0;
	selp.f64 	%fd1182, 0dFFF0000000000000, %fd933, %p219;
	bra.uni 	$L__BB1_158;
$L__BB1_155:
	shr.u32 	%r2249, %r2858, 20;
	add.s32 	%r2861, %r2860, %r2249;
	and.b32  	%r2250, %r2858, 1048575;
	or.b32  	%r2251, %r2250, 1072693248;
	mov.b64 	%fd1181, {%r2859, %r2251};
	setp.lt.u32 	%p220, %r2251, 1073127583;
	@%p220 bra 	$L__BB1_157;
	{
	.reg .b32 %temp; 
	mov.b64 	{%r2252, %temp}, %fd1181;
	}
	{
	.reg .b32 %temp; 
	mov.b64 	{%temp, %r2253}, %fd1181;
	}
	add.s32 	%r2254, %r2253, -1048576;
	mov.b64 	%fd1181, {%r2252, %r2254};
	add.s32 	%r2861, %r2861, 1;
$L__BB1_157:
	add.f64 	%fd934, %fd1181, 0dBFF0000000000000;
	add.f64 	%fd935, %fd1181, 0d3FF0000000000000;
	rcp.approx.ftz.f64 	%fd936, %fd935;
	neg.f64 	%fd937, %fd935;
	fma.rn.f64 	%fd938, %fd937, %fd936, 0d3FF0000000000000;
	fma.rn.f64 	%fd939, %fd938, %fd938, %fd938;
	fma.rn.f64 	%fd940, %fd939, %fd936, %fd936;
	mul.f64 	%fd941, %fd934, %fd940;
	fma.rn.f64 	%fd942, %fd934, %fd940, %fd941;
	mul.f64 	%fd943, %fd942, %fd942;
	fma.rn.f64 	%fd944, %fd943, 0d3EB1380B3AE80F1E, 0d3ED0EE258B7A8B04;
	fma.rn.f64 	%fd945, %fd944, %fd943, 0d3EF3B2669F02676F;
	fma.rn.f64 	%fd946, %fd945, %fd943, 0d3F1745CBA9AB0956;
	fma.rn.f64 	%fd947, %fd946, %fd943, 0d3F3C71C72D1B5154;
	fma.rn.f64 	%fd948, %fd947, %fd943, 0d3F624924923BE72D;
	fma.rn.f64 	%fd949, %fd948, %fd943, 0d3F8999999999A3C4;
	fma.rn.f64 	%fd950, %fd949, %fd943, 0d3FB5555555555554;
	sub.f64 	%fd951, %fd934, %fd942;
	add.f64 	%fd952, %fd951, %fd951;
	neg.f64 	%fd953, %fd942;
	fma.rn.f64 	%fd954, %fd953, %fd934, %fd952;
	mul.f64 	%fd955, %fd940, %fd954;
	mul.f64 	%fd956, %fd943, %fd950;
	fma.rn.f64 	%fd957, %fd956, %fd942, %fd955;
	xor.b32  	%r2255, %r2861, -2147483648;
	mov.b32 	%r2256, 1127219200;
	mov.b64 	%fd958, {%r2255, %r2256};
	sub.f64 	%fd959, %fd958, %fd11;
	fma.rn.f64 	%fd960, %fd959, 0d3FE62E42FEFA39EF, %fd942;
	fma.rn.f64 	%fd961, %fd959, 0dBFE62E42FEFA39EF, %fd960;
	sub.f64 	%fd962, %fd961, %fd942;
	sub.f64 	%fd963, %fd957, %fd962;
	fma.rn.f64 	%fd964, %fd959, 0d3C7ABC9E3B39803F, %fd963;
	add.f64 	%fd1182, %fd960, %fd964;
$L__BB1_158:
	mul.f64 	%fd145, %fd1182, 0dC000000000000000;
	{
	.reg .b32 %temp; 
	mov.b64 	{%temp, %r2257}, %fd136;
	}
	shl.b32 	%r2258, %r2257, 1;
	setp.gt.u32 	%p221, %r2258, -2038431744;
	mov.f64 	%fd965, 0d0000000000000000;
	mul.rn.f64 	%fd966, %fd136, %fd965;
	selp.f64 	%fd146, %fd966, %fd136, %p221;
	{
	.reg .b32 %temp; 
	mov.b64 	{%r2259, %temp}, %fd146;
	}
	{
	.reg .b32 %temp; 
	mov.b64 	{%temp, %r2260}, %fd146;
	}
	add.s32 	%r2261, %r2260, 1048576;
	mov.b64 	%fd967, {%r2259, %r2261};
	cvt.rni.f64.f64 	%fd968, %fd967;
	cvt.rzi.s64.f64 	%rd119, %fd968;
	cvt.u32.u64 	%r2262, %rd119;
	fma.rn.f64 	%fd969, %fd968, 0dBFE0000000000000, %fd146;
	mul.f64 	%fd970, %fd969, 0d3CA1A62633145C07;
	fma.rn.f64 	%fd971, %fd969, 0d400921FB54442D18, %fd970;
	mul.rn.f64 	%fd972, %fd971, %fd971;
	fma.rn.f64 	%fd973, %fd972, 0dBDA8FF8320FD8164, 0d3E21EEA7C1EF8528;
	fma.rn.f64 	%fd974, %fd973, %fd972, 0dBE927E4F8E06E6D9;
	fma.rn.f64 	%fd975, %fd974, %fd972, 0d3EFA01A019DDBCE9;
	fma.rn.f64 	%fd976, %fd975, %fd972, 0dBF56C16C16C15D47;
	fma.rn.f64 	%fd977, %fd976, %fd972, 0d3FA5555555555551;
	fma.rn.f64 	%fd978, %fd977, %fd972, 0dBFE0000000000000;
	fma.rn.f64 	%fd979, %fd978, %fd972, 0d3FF0000000000000;
	fma.rn.f64 	%fd980, %fd972, 0d3DE5DB65F9785EBA, 0dBE5AE5F12CB0D246;
	fma.rn.f64 	%fd981, %fd980, %fd972, 0d3EC71DE369ACE392;
	fma.rn.f64 	%fd982, %fd981, %fd972, 0dBF2A01A019DB62A1;
	fma.rn.f64 	%fd983, %fd982, %fd972, 0d3F81111111110818;
	fma.rn.f64 	%fd984, %fd983, %fd972, 0dBFC5555555555554;
	fma.rn.f64 	%fd985, %fd984, %fd972, 0d0000000000000000;
	fma.rn.f64 	%fd986, %fd985, %fd971, %fd971;
	and.b64  	%rd120, %rd119, 1;
	setp.eq.b64 	%p222, %rd120, 1;
	{
	.reg .b32 %temp; 
	mov.b64 	{%temp, %r2263}, %fd986;
	}
	{
	.reg .b32 %temp; 
	mov.b64 	{%r2264, %temp}, %fd986;
	}
	xor.b32  	%r2265, %r2263, -2147483648;
	mov.b64 	%fd987, {%r2264, %r2265};
	selp.f64 	%fd1183, %fd979, %fd986, %p222;
	selp.f64 	%fd1184, %fd987, %fd979, %p222;
	and.b32  	%r2266, %r2262, 2;
	setp.eq.s32 	%p223, %r2266, 0;
	@%p223 bra 	$L__BB1_160;
	{
	.reg .b32 %temp; 
	mov.b64 	{%temp, %r2267}, %fd1183;
	}
	{
	.reg .b32 %temp; 
	mov.b64 	{%r2268, %temp}, %fd1183;
	}
	xor.b32  	%r2269, %r2267, -2147483648;
	mov.b64 	%fd1183, {%r2268, %r2269};
	{
	.reg .b32 %temp; 
	mov.b64 	{%temp, %r2270}, %fd1184;
	}
	{
	.reg .b32 %temp; 
	mov.b64 	{%r2271, %temp}, %fd1184;
	}
	xor.b32  	%r2272, %r2270, -2147483648;
	mov.b64 	%fd1184, {%r2271, %r2272};
$L__BB1_160:
	sqrt.rn.f64 	%fd988, %fd145;
	mov.f64 	%fd989, 0d0000000000000000;
	add.rn.f64 	%fd990, %fd1184, %fd989;
	cvt.rzi.f64.f64 	%fd991, %fd146;
	setp.eq.f64 	%p224, %fd146, %fd991;
	mul.rn.f64 	%fd992, %fd146, %fd989;
	selp.f64 	%fd993, %fd992, %fd1183, %p224;
	mul.f64 	%fd1186, %fd988, %fd993;
	mul.f64 	%fd1166, %fd988, %fd990;
	mul.lo.s32 	%r2757, %r333, -766435501;
	mov.b32 	%r2785, 1;
	mov.u32 	%r2758, %r336;
	mov.u32 	%r2759, %r334;
	mov.u32 	%r2760, %r335;
$L__BB1_161:
	ld.param.f64 	%fd1137, [_ZN2mc17mc_kernel_generalENS_12OptionParamsEiiiidddPKdP24curandStatePhilox4_32_10mmPdS5__param_7];
	ld.param.f64 	%fd1131, [_ZN2mc17mc_kernel_generalENS_12OptionParamsEiiiidddPKdP24curandStatePhilox4_32_10mmPdS5__param_6];
	fma.rn.f64 	%fd157, %fd1137, %fd1186, %fd1131;
	fma.rn.f64 	%fd994, %fd157, 0d3FF71547652B82FE, 0d4338000000000000;
	{
	.reg .b32 %temp; 
	mov.b64 	{%r361, %temp}, %fd994;
	}
	mov.f64 	%fd995, 0dC338000000000000;
	add.rn.f64 	%fd996, %fd994, %fd995;
	fma.rn.f64 	%fd997, %fd996, 0dBFE62E42FEFA39EF, %fd157;
	fma.rn.f64 	%fd998, %fd996, 0dBC7ABC9E3B39803F, %fd997;
	fma.rn.f64 	%fd999, %fd998, 0d3E5ADE1569CE2BDF, 0d3E928AF3FCA213EA;
	fma.rn.f64 	%fd1000, %fd999, %fd998, 0d3EC71DEE62401315;
	fma.rn.f64 	%fd1001, %fd1000, %fd998, 0d3EFA01997C89EB71;
	fma.rn.f64 	%fd1002, %fd1001, %fd998, 0d3F2A01A014761F65;
	fma.rn.f64 	%fd1003, %fd1002, %fd998, 0d3F56C16C1852B7AF;
	fma.rn.f64 	%fd1004, %fd1003, %fd998, 0d3F81111111122322;
	fma.rn.f64 	%fd1005, %fd1004, %fd998, 0d3FA55555555502A1;
	fma.rn.f64 	%fd1006, %fd1005, %fd998, 0d3FC5555555555511;
	fma.rn.f64 	%fd1007, %fd1006, %fd998, 0d3FE000000000000B;
	fma.rn.f64 	%fd1008, %fd1007, %fd998, 0d3FF0000000000000;
	fma.rn.f64 	%fd1009, %fd1008, %fd998, 0d3FF0000000000000;
	{
	.reg .b32 %temp; 
	mov.b64 	{%r362, %temp}, %fd1009;
	}
	{
	.reg .b32 %temp; 
	mov.b64 	{%temp, %r363}, %fd1009;
	}
	shl.b32 	%r2274, %r361, 20;
	add.s32 	%r2275, %r2274, %r363;
	mov.b64 	%fd1187, {%r362, %r2275};
	{
	.reg .b32 %temp; 
	mov.b64 	{%temp, %r2276}, %fd157;
	}
	mov.b32 	%f194, %r2276;
	abs.f32 	%f14, %f194;
	setp.lt.f32 	%p225, %f14, 0f4086232B;
	@%p225 bra 	$L__BB1_164;
	setp.lt.f64 	%p226, %fd157, 0d0000000000000000;
	add.f64 	%fd1010, %fd157, 0d7FF0000000000000;
	selp.f64 	%fd1187, 0d0000000000000000, %fd1010, %p226;
	setp.geu.f32 	%p227, %f14, 0f40874800;
	@%p227 bra 	$L__BB1_164;
	shr.u32 	%r2277, %r361, 31;
	add.s32 	%r2278, %r361, %r2277;
	shr.s32 	%r2279, %r2278, 1;
	shl.b32 	%r2280, %r2279, 20;
	add.s32 	%r2281, %r363, %r2280;
	mov.b64 	%fd1011, {%r362, %r2281};
	sub.s32 	%r2282, %r361, %r2279;
	shl.b32 	%r2283, %r2282, 20;
	add.s32 	%r2284, %r2283, 1072693248;
	mov.b32 	%r2285, 0;
	mov.b64 	%fd1012, {%r2285, %r2284};
	mul.f64 	%fd1187, %fd1012, %fd1011;
$L__BB1_164:
	mul.f64 	%fd1194, %fd1194, %fd1187;
$L__BB1_165:
	ld.param.u32 	%r2674, [_ZN2mc17mc_kernel_generalENS_12OptionParamsEiiiidddPKdP24curandStatePhilox4_32_10mmPdS5__param_1];
	setp.eq.s32 	%p228, %r2674, 1;
	add.f64 	%fd1013, %fd128, %fd1178;
	add.f64 	%fd1014, %fd1013, %fd1194;
	selp.f64 	%fd1209, %fd1014, %fd1209, %p228;
	add.s32 	%r2691, %r2892, 4;
	setp.le.u32 	%p229, %r2691, %r14;
	@%p229 bra 	$L__BB1_9;
$L__BB1_166:
	setp.ge.u32 	%p230, %r2892, %r14;
	@%p230 bra 	$L__BB1_219;
$L__BB1_167:
	add.s32 	%r398, %r9, -1879881855;
	add.s32 	%r399, %r10, -1150833019;
	add.s32 	%r400, %r10, -1767562579;
	add.s32 	%r401, %r9, 1013904242;
	setp.eq.s32 	%p231, %r3038, 1;
	mov.b32 	%r3038, 0;
	mov.u32 	%r2912, %r2842;
	mov.f32 	%f229, %f233;
	@%p231 bra 	$L__BB1_181;
	mov.b32 	%r2912, 3;
	setp.eq.s32 	%p232, %r2842, 1;
	mov.u32 	%r2910, %r2758;
	mov.u32 	%r2911, %r2759;
	@%p232 bra 	$L__BB1_180;
	setp.eq.s32 	%p233, %r2842, 2;
	@%p233 bra 	$L__BB1_175;
	setp.ne.s32 	%p234, %r2842, 3;
	@%p234 bra 	$L__BB1_179;
	add.s32 	%r2764, %r2764, 1;
	setp.ne.s32 	%p235, %r2764, 0;
	@%p235 bra 	$L__BB1_174;
	add.s32 	%r2720, %r2720, 1;
	setp.ne.s32 	%p236, %r2720, 0;
	@%p236 bra 	$L__BB1_174;
	add.s32 	%r2719, %r2719, 1;
	setp.eq.s32 	%p237, %r2719, 0;
	selp.u32 	%r2289, 1, 0, %p237;
	add.s32 	%r2718, %r2718, %r2289;
	mov.b32 	%r2720, 0;
$L__BB1_174:
	mov.b32 	%r2291, -766435501;
	mul.hi.u32 	%r2292, %r2291, %r2764;
	mul.lo.s32 	%r2293, %r2764, -766435501;
	mov.b32 	%r2294, -845247145;
	mul.hi.u32 	%r2295, %r2294, %r2719;
	mul.lo.s32 	%r2296, %r2719, -845247145;
	xor.b32  	%r2297, %r9, %r2295;
	xor.b32  	%r2298, %r2297, %r2720;
	xor.b32  	%r2299, %r2292, %r10;
	xor.b32  	%r2300, %r2299, %r2718;
	mul.hi.u32 	%r2301, %r2291, %r2298;
	mul.lo.s32 	%r2302, %r2298, -766435501;
	mul.hi.u32 	%r2303, %r2294, %r2300;
	mul.lo.s32 	%r2304, %r2300, -845247145;
	xor.b32  	%r2305, %r2296, %r2303;
	xor.b32  	%r2306, %r2305, %r19;
	xor.b32  	%r2307, %r2293, %r2301;
	xor.b32  	%r2308, %r2307, %r399;
	mul.hi.u32 	%r2309, %r2291, %r2306;
	mul.lo.s32 	%r2310, %r2306, -766435501;
	mul.hi.u32 	%r2311, %r2294, %r2308;
	mul.lo.s32 	%r2312, %r2308, -845247145;
	xor.b32  	%r2313, %r2304, %r2311;
	xor.b32  	%r2314, %r2313, %r401;
	xor.b32  	%r2315, %r2302, %r2309;
	xor.b32  	%r2316, %r2315, %r20;
	mul.hi.u32 	%r2317, %r2291, %r2314;
	mul.lo.s32 	%r2318, %r2314, -766435501;
	mul.hi.u32 	%r2319, %r2294, %r2316;
	mul.lo.s32 	%r2320, %r2316, -845247145;
	xor.b32  	%r2321, %r2312, %r2319;
	xor.b32  	%r2322, %r2321, %r21;
	xor.b32  	%r2323, %r2310, %r2317;
	xor.b32  	%r2324, %r2323, %r22;
	mul.hi.u32 	%r2325, %r2291, %r2322;
	mul.lo.s32 	%r2326, %r2322, -766435501;
	mul.hi.u32 	%r2327, %r2294, %r2324;
	mul.lo.s32 	%r2328, %r2324, -845247145;
	xor.b32  	%r2329, %r2320, %r2327;
	xor.b32  	%r2330, %r2329, %r23;
	xor.b32  	%r2331, %r2318, %r2325;
	xor.b32  	%r2332, %r2331, %r24;
	mul.hi.u32 	%r2333, %r2291, %r2330;
	mul.lo.s32 	%r2334, %r2330, -766435501;
	mul.hi.u32 	%r2335, %r2294, %r2332;
	mul.lo.s32 	%r2336, %r2332, -845247145;
	xor.b32  	%r2337, %r2328, %r2335;
	xor.b32  	%r2338, %r2337, %r25;
	xor.b32  	%r2339, %r2326, %r2333;
	xor.b32  	%r2340, %r2339, %r26;
	mul.hi.u32 	%r2341, %r2291, %r2338;
	mul.lo.s32 	%r2342, %r2338, -766435501;
	mul.hi.u32 	%r2343, %r2294, %r2340;
	mul.lo.s32 	%r2344, %r2340, -845247145;
	xor.b32  	%r2345, %r2336, %r2343;
	xor.b32  	%r2346, %r2345, %r27;
	xor.b32  	%r2347, %r2334, %r2341;
	xor.b32  	%r2348, %r2347, %r28;
	mul.hi.u32 	%r2349, %r2291, %r2346;
	mul.lo.s32 	%r2350, %r2346, -766435501;
	mul.hi.u32 	%r2351, %r2294, %r2348;
	mul.lo.s32 	%r2352, %r2348, -845247145;
	xor.b32  	%r2353, %r2344, %r2351;
	xor.b32  	%r2354, %r2353, %r29;
	xor.b32  	%r2355, %r2342, %r2349;
	xor.b32  	%r2356, %r2355, %r30;
	mul.hi.u32 	%r2357, %r2291, %r2354;
	mul.lo.s32 	%r2358, %r2354, -766435501;
	mul.hi.u32 	%r2359, %r2294, %r2356;
	mul.lo.s32 	%r2360, %r2356, -845247145;
	xor.b32  	%r2361, %r2352, %r2359;
	xor.b32  	%r2362, %r2361, %r31;
	xor.b32  	%r2363, %r2350, %r2357;
	xor.b32  	%r2364, %r2363, %r32;
	mul.hi.u32 	%r2365, %r2291, %r2362;
	mul.lo.s32 	%r409, %r2362, -766435501;
	mul.hi.u32 	%r2366, %r2294, %r2364;
	mul.lo.s32 	%r2759, %r2364, -845247145;
	xor.b32  	%r2367, %r2360, %r2366;
	xor.b32  	%r2910, %r2367, %r398;
	xor.b32  	%r2368, %r2358, %r2365;
	xor.b32  	%r2758, %r2368, %r400;
	mov.b32 	%r2912, 1;
	mov.u32 	%r2911, %r2757;
	mov.u32 	%r2757, %r409;
	mov.u32 	%r2760, %r2910;
	bra.uni 	$L__BB1_180;
$L__BB1_175:
	add.s32 	%r2764, %r2764, 1;
	setp.ne.s32 	%p238, %r2764, 0;
	@%p238 bra 	$L__BB1_178;
	add.s32 	%r2720, %r2720, 1;
	setp.ne.s32 	%p239, %r2720, 0;
	@%p239 bra 	$L__BB1_178;
	add.s32 	%r2719, %r2719, 1;
	setp.eq.s32 	%p240, %r2719, 0;
	selp.u32 	%r2370, 1, 0, %p240;
	add.s32 	%r2718, %r2718, %r2370;
	mov.b32 	%r2720, 0;
$L__BB1_178:
	mov.b32 	%r2372, -766435501;
	mul.hi.u32 	%r2373, %r2372, %r2764;
	mul.lo.s32 	%r2374, %r2764, -766435501;
	mov.b32 	%r2375, -845247145;
	mul.hi.u32 	%r2376, %r2375, %r2719;
	mul.lo.s32 	%r2377, %r2719, -845247145;
	xor.b32  	%r2378, %r9, %r2376;
	xor.b32  	%r2379, %r2378, %r2720;
	xor.b32  	%r2380, %r2373, %r10;
	xor.b32  	%r2381, %r2380, %r2718;
	mul.hi.u32 	%r2382, %r2372, %r2379;
	mul.lo.s32 	%r2383, %r2379, -766435501;
	mul.hi.u32 	%r2384, %r2375, %r2381;
	mul.lo.s32 	%r2385, %r2381, -845247145;
	xor.b32  	%r2386, %r2377, %r2384;
	xor.b32  	%r2387, %r2386, %r19;
	xor.b32  	%r2388, %r2374, %r2382;
	xor.b32  	%r2389, %r2388, %r399;
	mul.hi.u32 	%r2390, %r2372, %r2387;
	mul.lo.s32 	%r2391, %r2387, -766435501;
	mul.hi.u32 	%r2392, %r2375, %r2389;
	mul.lo.s32 	%r2393, %r2389, -845247145;
	xor.b32  	%r2394, %r2385, %r2392;
	xor.b32  	%r2395, %r2394, %r401;
	xor.b32  	%r2396, %r2383, %r2390;
	xor.b32  	%r2397, %r2396, %r20;
	mul.hi.u32 	%r2398, %r2372, %r2395;
	mul.lo.s32 	%r2399, %r2395, -766435501;
	mul.hi.u32 	%r2400, %r2375, %r2397;
	mul.lo.s32 	%r2401, %r2397, -845247145;
	xor.b32  	%r2402, %r2393, %r2400;
	xor.b32  	%r2403, %r2402, %r21;
	xor.b32  	%r2404, %r2391, %r2398;
	xor.b32  	%r2405, %r2404, %r22;
	mul.hi.u32 	%r2406, %r2372, %r2403;
	mul.lo.s32 	%r2407, %r2403, -766435501;
	mul.hi.u32 	%r2408, %r2375, %r2405;
	mul.lo.s32 	%r2409, %r2405, -845247145;
	xor.b32  	%r2410, %r2401, %r2408;
	xor.b32  	%r2411, %r2410, %r23;
	xor.b32  	%r2412, %r2399, %r2406;
	xor.b32  	%r2413, %r2412, %r24;
	mul.hi.u32 	%r2414, %r2372, %r2411;
	mul.lo.s32 	%r2415, %r2411, -766435501;
	mul.hi.u32 	%r2416, %r2375, %r2413;
	mul.lo.s32 	%r2417, %r2413, -845247145;
	xor.b32  	%r2418, %r2409, %r2416;
	xor.b32  	%r2419, %r2418, %r25;
	xor.b32  	%r2420, %r2407, %r2414;
	xor.b32  	%r2421, %r2420, %r26;
	mul.hi.u32 	%r2422, %r2372, %r2419;
	mul.lo.s32 	%r2423, %r2419, -766435501;
	mul.hi.u32 	%r2424, %r2375, %r2421;
	mul.lo.s32 	%r2425, %r2421, -845247145;
	xor.b32  	%r2426, %r2417, %r2424;
	xor.b32  	%r2427, %r2426, %r27;
	xor.b32  	%r2428, %r2415, %r2422;
	xor.b32  	%r2429, %r2428, %r28;
	mul.hi.u32 	%r2430, %r2372, %r2427;
	mul.lo.s32 	%r2431, %r2427, -766435501;
	mul.hi.u32 	%r2432, %r2375, %r2429;
	mul.lo.s32 	%r2433, %r2429, -845247145;
	xor.b32  	%r2434, %r2425, %r2432;
	xor.b32  	%r2435, %r2434, %r29;
	xor.b32  	%r2436, %r2423, %r2430;
	xor.b32  	%r2437, %r2436, %r30;
	mul.hi.u32 	%r2438, %r2372, %r2435;
	mul.lo.s32 	%r2439, %r2435, -766435501;
	mul.hi.u32 	%r2440, %r2375, %r2437;
	mul.lo.s32 	%r2441, %r2437, -845247145;
	xor.b32  	%r2442, %r2433, %r2440;
	xor.b32  	%r2443, %r2442, %r31;
	xor.b32  	%r2444, %r2431, %r2438;
	xor.b32  	%r2445, %r2444, %r32;
	mul.hi.u32 	%r2446, %r2372, %r2443;
	mul.lo.s32 	%r420, %r2443, -766435501;
	mul.hi.u32 	%r2447, %r2375, %r2445;
	mul.lo.s32 	%r2759, %r2445, -845247145;
	xor.b32  	%r2448, %r2441, %r2447;
	xor.b32  	%r2760, %r2448, %r398;
	xor.b32  	%r2449, %r2439, %r2446;
	xor.b32  	%r423, %r2449, %r400;
	mov.b32 	%r2912, 0;
	mov.u32 	%r2910, %r2757;
	mov.u32 	%r2911, %r2758;
	mov.u32 	%r2757, %r420;
	mov.u32 	%r2758, %r423;
	bra.uni 	$L__BB1_180;
$L__BB1_179:
	add.s32 	%r2912, %r2842, 2;
	setp.eq.s32 	%p241, %r2842, 0;
	selp.b32 	%r2910, %r2759, %r2760, %p241;
	mov.u32 	%r2911, %r2760;
$L__BB1_180:
	cvt.rn.f32.u32 	%f195, %r2911;
	fma.rn.f32 	%f196, %f195, 0f2F800000, 0f2F000000;
	cvt.rn.f32.u32 	%f197, %r2910;
	fma.rn.f32 	%f198, %f197, 0f30C90FDB, 0f30490FDB;
	setp.lt.f32 	%p242, %f196, 0f00800000;
	mul.f32 	%f199, %f196, 0f4B000000;
	selp.f32 	%f200, %f199, %f196, %p242;
	selp.f32 	%f201, 0fC1B80000, 0f00000000, %p242;
	mov.b32 	%r2451, %f200;
	add.s32 	%r2452, %r2451, -1059760811;
	and.b32  	%r2453, %r2452, -8388608;
	sub.s32 	%r2454, %r2451, %r2453;
	mov.b32 	%f202, %r2454;
	cvt.rn.f32.s32 	%f203, %r2453;
	fma.rn.f32 	%f204, %f203, 0f34000000, %f201;
	add.f32 	%f205, %f202, 0fBF800000;
	fma.rn.f32 	%f206, %f205, 0fBE055027, 0f3E1039F6;
	fma.rn.f32 	%f207, %f206, %f205, 0fBDF8CDCC;
	fma.rn.f32 	%f208, %f207, %f205, 0f3E0F2955;
	fma.rn.f32 	%f209, %f208, %f205, 0fBE2AD8B9;
	fma.rn.f32 	%f210, %f209, %f205, 0f3E4CED0B;
	fma.rn.f32 	%f211, %f210, %f205, 0fBE7FFF22;
	fma.rn.f32 	%f212, %f211, %f205, 0f3EAAAA78;
	fma.rn.f32 	%f213, %f212, %f205, 0fBF000000;
	mul.f32 	%f214, %f205, %f213;
	fma.rn.f32 	%f215, %f214, %f205, %f205;
	fma.rn.f32 	%f216, %f204, 0f3F317218, %f215;
	setp.gt.u32 	%p243, %r2451, 2139095039;
	fma.rn.f32 	%f217, %f200, 0f7F800000, 0f7F800000;
	selp.f32 	%f218, %f217, %f216, %p243;
	setp.eq.f32 	%p244, %f200, 0f00000000;
	mul.f32 	%f219, %f218, 0fC0000000;
	selp.f32 	%f220, 0f7F800000, %f219, %p244;
	sqrt.rn.f32 	%f221, %f220;
	sin.approx.f32 	%f222, %f198;
	cos.approx.f32 	%f223, %f198;
	mul.f32 	%f229, %f221, %f222;
	mul.f32 	%f233, %f221, %f223;
	mov.b32 	%r3038, 1;
$L__BB1_181:
	cvt.f64.f32 	%fd1015, %f229;
	fma.rn.f64 	%fd172, %fd4, %fd1015, %fd3;
	fma.rn.f64 	%fd1016, %fd172, 0d3FF71547652B82FE, 0d4338000000000000;
	{
	.reg .b32 %temp; 
	mov.b64 	{%r447, %temp}, %fd1016;
	}
	mov.f64 	%fd1017, 0dC338000000000000;
	add.rn.f64 	%fd1018, %fd1016, %fd1017;
	fma.rn.f64 	%fd1019, %fd1018, 0dBFE62E42FEFA39EF, %fd172;
	fma.rn.f64 	%fd1020, %fd1018, 0dBC7ABC9E3B39803F, %fd1019;
	fma.rn.f64 	%fd1021, %fd1020, 0d3E5ADE1569CE2BDF, 0d3E928AF3FCA213EA;
	fma.rn.f64 	%fd1022, %fd1021, %fd1020, 0d3EC71DEE62401315;
	fma.rn.f64 	%fd1023, %fd1022, %fd1020, 0d3EFA01997C89EB71;
	fma.rn.f64 	%fd1024, %fd1023, %fd1020, 0d3F2A01A014761F65;
	fma.rn.f64 	%fd1025, %fd1024, %fd1020, 0d3F56C16C1852B7AF;
	fma.rn.f64 	%fd1026, %fd1025, %fd1020, 0d3F81111111122322;
	fma.rn.f64 	%fd1027, %fd1026, %fd1020, 0d3FA55555555502A1;
	fma.rn.f64 	%fd1028, %fd1027, %fd1020, 0d3FC5555555555511;
	fma.rn.f64 	%fd1029, %fd1028, %fd1020, 0d3FE000000000000B;
	fma.rn.f64 	%fd1030, %fd1029, %fd1020, 0d3FF0000000000000;
	fma.rn.f64 	%fd1031, %fd1030, %fd1020, 0d3FF0000000000000;
	{
	.reg .b32 %temp; 
	mov.b64 	{%r448, %temp}, %fd1031;
	}
	{
	.reg .b32 %temp; 
	mov.b64 	{%temp, %r449}, %fd1031;
	}
	shl.b32 	%r2455, %r447, 20;
	add.s32 	%r2456, %r2455, %r449;
	mov.b64 	%fd1196, {%r448, %r2456};
	{
	.reg .b32 %temp; 
	mov.b64 	{%temp, %r2457}, %fd172;
	}
	mov.b32 	%f224, %r2457;
	abs.f32 	%f20, %f224;
	setp.lt.f32 	%p245, %f20, 0f4086232B;
	@%p245 bra 	$L__BB1_184;
	setp.lt.f64 	%p246, %fd172, 0d0000000000000000;
	add.f64 	%fd1032, %fd172, 0d7FF0000000000000;
	selp.f64 	%fd1196, 0d0000000000000000, %fd1032, %p246;
	setp.geu.f32 	%p247, %f20, 0f40874800;
	@%p247 bra 	$L__BB1_184;
	shr.u32 	%r2458, %r447, 31;
	add.s32 	%r2459, %r447, %r2458;
	shr.s32 	%r2460, %r2459, 1;
	shl.b32 	%r2461, %r2460, 20;
	add.s32 	%r2462, %r449, %r2461;
	mov.b64 	%fd1033, {%r448, %r2462};
	sub.s32 	%r2463, %r447, %r2460;
	shl.b32 	%r2464, %r2463, 20;
	add.s32 	%r2465, %r2464, 1072693248;
	mov.b32 	%r2466, 0;
	mov.b64 	%fd1034, {%r2466, %r2465};
	mul.f64 	%fd1196, %fd1034, %fd1033;
$L__BB1_184:
	setp.leu.f64 	%p248, %fd10, 0d0000000000000000;
	mul.f64 	%fd1194, %fd1194, %fd1196;
	mov.u32 	%r2842, %r2912;
	@%p248 bra 	$L__BB1_218;
	mov.b32 	%r2842, 2;
	setp.eq.s32 	%p249, %r2912, 1;
	mov.u32 	%r2934, %r2759;
	@%p249 bra 	$L__BB1_194;
	setp.eq.s32 	%p250, %r2912, 3;
	@%p250 bra 	$L__BB1_190;
	setp.ne.s32 	%p251, %r2912, 2;
	@%p251 bra 	$L__BB1_189;
	mov.b32 	%r2842, 3;
	mov.u32 	%r2934, %r2758;
	bra.uni 	$L__BB1_194;
$L__BB1_189:
	add.s32 	%r2842, %r2912, 1;
	mov.u32 	%r2934, %r2760;
	bra.uni 	$L__BB1_194;
$L__BB1_190:
	add.s32 	%r2764, %r2764, 1;
	setp.ne.s32 	%p252, %r2764, 0;
	@%p252 bra 	$L__BB1_193;
	add.s32 	%r2720, %r2720, 1;
	setp.ne.s32 	%p253, %r2720, 0;
	@%p253 bra 	$L__BB1_193;
	add.s32 	%r2719, %r2719, 1;
	setp.eq.s32 	%p254, %r2719, 0;
	selp.u32 	%r2469, 1, 0, %p254;
	add.s32 	%r2718, %r2718, %r2469;
	mov.b32 	%r2720, 0;
$L__BB1_193:
	mov.b32 	%r2471, -766435501;
	mul.hi.u32 	%r2472, %r2471, %r2764;
	mul.lo.s32 	%r2473, %r2764, -766435501;
	mov.b32 	%r2474, -845247145;
	mul.hi.u32 	%r2475, %r2474, %r2719;
	mul.lo.s32 	%r2476, %r2719, -845247145;
	xor.b32  	%r2477, %r9, %r2475;
	xor.b32  	%r2478, %r2477, %r2720;
	xor.b32  	%r2479, %r2472, %r10;
	xor.b32  	%r2480, %r2479, %r2718;
	mul.hi.u32 	%r2481, %r2471, %r2478;
	mul.lo.s32 	%r2482, %r2478, -766435501;
	mul.hi.u32 	%r2483, %r2474, %r2480;
	mul.lo.s32 	%r2484, %r2480, -845247145;
	xor.b32  	%r2485, %r2476, %r2483;
	xor.b32  	%r2486, %r2485, %r19;
	xor.b32  	%r2487, %r2473, %r2481;
	xor.b32  	%r2488, %r2487, %r399;
	mul.hi.u32 	%r2489, %r2471, %r2486;
	mul.lo.s32 	%r2490, %r2486, -766435501;
	mul.hi.u32 	%r2491, %r2474, %r2488;
	mul.lo.s32 	%r2492, %r2488, -845247145;
	xor.b32  	%r2493, %r2484, %r2491;
	xor.b32  	%r2494, %r2493, %r401;
	xor.b32  	%r2495, %r2482, %r2489;
	xor.b32  	%r2496, %r2495, %r20;
	mul.hi.u32 	%r2497, %r2471, %r2494;
	mul.lo.s32 	%r2498, %r2494, -766435501;
	mul.hi.u32 	%r2499, %r2474, %r2496;
	mul.lo.s32 	%r2500, %r2496, -845247145;
	xor.b32  	%r2501, %r2492, %r2499;
	xor.b32  	%r2502, %r2501, %r21;
	xor.b32  	%r2503, %r2490, %r2497;
	xor.b32  	%r2504, %r2503, %r22;
	mul.hi.u32 	%r2505, %r2471, %r2502;
	mul.lo.s32 	%r2506, %r2502, -766435501;
	mul.hi.u32 	%r2507, %r2474, %r2504;
	mul.lo.s32 	%r2508, %r2504, -845247145;
	xor.b32  	%r2509, %r2500, %r2507;
	xor.b32  	%r2510, %r2509, %r23;
	xor.b32  	%r2511, %r2498, %r2505;
	xor.b32  	%r2512, %r2511, %r24;
	mul.hi.u32 	%r2513, %r2471, %r2510;
	mul.lo.s32 	%r2514, %r2510, -766435501;
	mul.hi.u32 	%r2515, %r2474, %r2512;
	mul.lo.s32 	%r2516, %r2512, -845247145;
	xor.b32  	%r2517, %r2508, %r2515;
	xor.b32  	%r2518, %r2517, %r25;
	xor.b32  	%r2519, %r2506, %r2513;
	xor.b32  	%r2520, %r2519, %r26;
	mul.hi.u32 	%r2521, %r2471, %r2518;
	mul.lo.s32 	%r2522, %r2518, -766435501;
	mul.hi.u32 	%r2523, %r2474, %r2520;
	mul.lo.s32 	%r2524, %r2520, -845247145;
	xor.b32  	%r2525, %r2516, %r2523;
	xor.b32  	%r2526, %r2525, %r27;
	xor.b32  	%r2527, %r2514, %r2521;
	xor.b32  	%r2528, %r2527, %r28;
	mul.hi.u32 	%r2529, %r2471, %r2526;
	mul.lo.s32 	%r2530, %r2526, -766435501;
	mul.hi.u32 	%r2531, %r2474, %r2528;
	mul.lo.s32 	%r2532, %r2528, -845247145;
	xor.b32  	%r2533, %r2524, %r2531;
	xor.b32  	%r2534, %r2533, %r29;
	xor.b32  	%r2535, %r2522, %r2529;
	xor.b32  	%r2536, %r2535, %r30;
	mul.hi.u32 	%r2537, %r2471, %r2534;
	mul.lo.s32 	%r2538, %r2534, -766435501;
	mul.hi.u32 	%r2539, %r2474, %r2536;
	mul.lo.s32 	%r2540, %r2536, -845247145;
	xor.b32  	%r2541, %r2532, %r2539;
	xor.b32  	%r2542, %r2541, %r31;
	xor.b32  	%r2543, %r2530, %r2537;
	xor.b32  	%r2544, %r2543, %r32;
	mul.hi.u32 	%r2545, %r2471, %r2542;
	mul.lo.s32 	%r458, %r2542, -766435501;
	mul.hi.u32 	%r2546, %r2474, %r2544;
	mul.lo.s32 	%r2759, %r2544, -845247145;
	xor.b32  	%r2547, %r2540, %r2546;
	xor.b32  	%r2760, %r2547, %r398;
	xor.b32  	%r2548, %r2538, %r2545;
	xor.b32  	%r2758, %r2548, %r400;
	mov.b32 	%r2842, 0;
	mov.u32 	%r2934, %r2757;
	mov.u32 	%r2757, %r458;
$L__BB1_194:
	cvt.rn.f64.u32 	%fd1035, %r2934;
	fma.rn.f64 	%fd1036, %fd1035, 0d3DF0000000000000, 0d3DF0000000000000;
	setp.geu.f64 	%p255, %fd1036, %fd10;
	@%p255 bra 	$L__BB1_218;
	setp.eq.s32 	%p256, %r2785, 1;
	mov.b32 	%r2785, 0;
	mov.f64 	%fd1203, %fd1166;
	@%p256 bra 	$L__BB1_214;
	add.s32 	%r2764, %r2764, 1;
	setp.ne.s32 	%p257, %r2764, 0;
	@%p257 bra 	$L__BB1_199;
	add.s32 	%r2720, %r2720, 1;
	setp.ne.s32 	%p258, %r2720, 0;
	@%p258 bra 	$L__BB1_199;
	add.s32 	%r2719, %r2719, 1;
	setp.eq.s32 	%p259, %r2719, 0;
	selp.u32 	%r2552, 1, 0, %p259;
	add.s32 	%r2718, %r2718, %r2552;
	mov.b32 	%r2720, 0;
$L__BB1_199:
	mov.b32 	%r2553, -766435501;
	mul.hi.u32 	%r2554, %r2553, %r2764;
	mul.lo.s32 	%r2555, %r2764, -766435501;
	mov.b32 	%r2556, -845247145;
	mul.hi.u32 	%r2557, %r2556, %r2719;
	mul.lo.s32 	%r2558, %r2719, -845247145;
	xor.b32  	%r2559, %r9, %r2557;
	xor.b32  	%r2560, %r2559, %r2720;
	xor.b32  	%r2561, %r2554, %r10;
	xor.b32  	%r2562, %r2561, %r2718;
	mul.hi.u32 	%r2563, %r2553, %r2560;
	mul.lo.s32 	%r2564, %r2560, -766435501;
	mul.hi.u32 	%r2565, %r2556, %r2562;
	mul.lo.s32 	%r2566, %r2562, -845247145;
	xor.b32  	%r2567, %r2558, %r2565;
	xor.b32  	%r2568, %r2567, %r19;
	xor.b32  	%r2569, %r2555, %r2563;
	xor.b32  	%r2570, %r2569, %r399;
	mul.hi.u32 	%r2571, %r2553, %r2568;
	mul.lo.s32 	%r2572, %r2568, -766435501;
	mul.hi.u32 	%r2573, %r2556, %r2570;
	mul.lo.s32 	%r2574, %r2570, -845247145;
	xor.b32  	%r2575, %r2566, %r2573;
	xor.b32  	%r2576, %r2575, %r401;
	xor.b32  	%r2577, %r2564, %r2571;
	xor.b32  	%r2578, %r2577, %r20;
	mul.hi.u32 	%r2579, %r2553, %r2576;
	mul.lo.s32 	%r2580, %r2576, -766435501;
	mul.hi.u32 	%r2581, %r2556, %r2578;
	mul.lo.s32 	%r2582, %r2578, -845247145;
	xor.b32  	%r2583, %r2574, %r2581;
	xor.b32  	%r2584, %r2583, %r21;
	xor.b32  	%r2585, %r2572, %r2579;
	xor.b32  	%r2586, %r2585, %r22;
	mul.hi.u32 	%r2587, %r2553, %r2584;
	mul.lo.s32 	%r2588, %r2584, -766435501;
	mul.hi.u32 	%r2589, %r2556, %r2586;
	mul.lo.s32 	%r2590, %r2586, -845247145;
	xor.b32  	%r2591, %r2582, %r2589;
	xor.b32  	%r2592, %r2591, %r23;
	xor.b32  	%r2593, %r2580, %r2587;
	xor.b32  	%r2594, %r2593, %r24;
	mul.hi.u32 	%r2595, %r2553, %r2592;
	mul.lo.s32 	%r2596, %r2592, -766435501;
	mul.hi.u32 	%r2597, %r2556, %r2594;
	mul.lo.s32 	%r2598, %r2594, -845247145;
	xor.b32  	%r2599, %r2590, %r2597;
	xor.b32  	%r2600, %r2599, %r25;
	xor.b32  	%r2601, %r2588, %r2595;
	xor.b32  	%r2602, %r2601, %r26;
	mul.hi.u32 	%r2603, %r2553, %r2600;
	mul.lo.s32 	%r2604, %r2600, -766435501;
	mul.hi.u32 	%r2605, %r2556, %r2602;
	mul.lo.s32 	%r2606, %r2602, -845247145;
	xor.b32  	%r2607, %r2598, %r2605;
	xor.b32  	%r2608, %r2607, %r27;
	xor.b32  	%r2609, %r2596, %r2603;
	xor.b32  	%r2610, %r2609, %r28;
	mul.hi.u32 	%r2611, %r2553, %r2608;
	mul.lo.s32 	%r2612, %r2608, -766435501;
	mul.hi.u32 	%r2613, %r2556, %r2610;
	mul.lo.s32 	%r2614, %r2610, -845247145;
	xor.b32  	%r2615, %r2606, %r2613;
	xor.b32  	%r2616, %r2615, %r29;
	xor.b32  	%r2617, %r2604, %r2611;
	xor.b32  	%r2618, %r2617, %r30;
	mul.hi.u32 	%r2619, %r2553, %r2616;
	mul.lo.s32 	%r2620, %r2616, -766435501;
	mul.hi.u32 	%r2621, %r2556, %r2618;
	mul.lo.s32 	%r2622, %r2618, -845247145;
	xor.b32  	%r2623, %r2614, %r2621;
	xor.b32  	%r479, %r2623, %r31;
	xor.b32  	%r2624, %r2612, %r2619;
	xor.b32  	%r2625, %r2624, %r32;
	mul.hi.u32 	%r2626, %r2553, %r479;
	mul.hi.u32 	%r2627, %r2556, %r2625;
	mul.lo.s32 	%r480, %r2625, -845247145;
	xor.b32  	%r2628, %r2622, %r2627;
	xor.b32  	%r481, %r2628, %r398;
	xor.b32  	%r2629, %r2620, %r2626;
	xor.b32  	%r482, %r2629, %r400;
	setp.eq.s32 	%p260, %r2842, 1;
	mov.u32 	%r2947, %r2759;
	mov.u32 	%r2948, %r2758;
	mov.u32 	%r2949, %r2757;
	mov.u32 	%r2950, %r481;
	@%p260 bra 	$L__BB1_204;
	setp.eq.s32 	%p261, %r2842, 3;
	@%p261 bra 	$L__BB1_203;
	setp.ne.s32 	%p262, %r2842, 2;
	mov.u32 	%r2947, %r2760;
	mov.u32 	%r2948, %r2759;
	mov.u32 	%r2949, %r2758;
	mov.u32 	%r2950, %r2757;
	@%p262 bra 	$L__BB1_204;
	mov.u32 	%r2947, %r2758;
	mov.u32 	%r2948, %r2757;
	mov.u32 	%r2949, %r481;
	mov.u32 	%r2950, %r480;
	bra.uni 	$L__BB1_204;
$L__BB1_203:
	mov.u32 	%r2947, %r2757;
	mov.u32 	%r2948, %r481;
	mov.u32 	%r2949, %r480;
	mov.u32 	%r2950, %r482;
$L__BB1_204:
	cvt.u64.u32 	%rd121, %r2947;
	mul.wide.u32 	%rd122, %r2948, 2097152;
	xor.b64  	%rd123, %rd122, %rd121;
	cvt.rn.f64.u64 	%fd1037, %rd123;
	fma.rn.f64 	%fd1197, %fd1037, 0d3CA0000000000000, 0d3C90000000000000;
	cvt.u64.u32 	%rd124, %r2949;
	mul.wide.u32 	%rd125, %r2950, 2097152;
	xor.b64  	%rd126, %rd125, %rd124;
	cvt.rn.f64.u64 	%fd1038, %rd126;
	fma.rn.f64 	%fd179, %fd1038, 0d3CB0000000000000, 0d3CA0000000000000;
	{
	.reg .b32 %temp; 
	mov.b64 	{%temp, %r2951}, %fd1197;
	}
	{
	.reg .b32 %temp; 
	mov.b64 	{%r2952, %temp}, %fd1197;
	}
	setp.gt.s32 	%p263, %r2951, 1048575;
	mov.b32 	%r2953, -1023;
	@%p263 bra 	$L__BB1_206;
	mul.f64 	%fd1197, %fd1197, 0d4350000000000000;
	{
	.reg .b32 %temp; 
	mov.b64 	{%temp, %r2951}, %fd1197;
	}
	{
	.reg .b32 %temp; 
	mov.b64 	{%r2952, %temp}, %fd1197;
	}
	mov.b32 	%r2953, -1077;
$L__BB1_206:
	add.s32 	%r2632, %r2951, -1;
	setp.lt.u32 	%p264, %r2632, 2146435071;
	@%p264 bra 	$L__BB1_208;
	fma.rn.f64 	%fd1039, %fd1197, 0d7FF0000000000000, 0d7FF0000000000000;
	{
	.reg .b32 %temp; 
	mov.b64 	{%temp, %r2633}, %fd1197;
	}
	and.b32  	%r2634, %r2633, 2147483647;
	setp.eq.s32 	%p265, %r2634, 0;
	selp.f64 	%fd1199, 0dFFF0000000000000, %fd1039, %p265;
	bra.uni 	$L__BB1_211;
$L__BB1_208:
	shr.u32 	%r2635, %r2951, 20;
	add.s32 	%r2954, %r2953, %r2635;
	and.b32  	%r2636, %r2951, 1048575;
	or.b32  	%r2637, %r2636, 1072693248;
	mov.b64 	%fd1198, {%r2952, %r2637};
	setp.lt.u32 	%p266, %r2637, 1073127583;
	@%p266 bra 	$L__BB1_210;
	{
	.reg .b32 %temp; 
	mov.b64 	{%r2638, %temp}, %fd1198;
	}
	{
	.reg .b32 %temp; 
	mov.b64 	{%temp, %r2639}, %fd1198;
	}
	add.s32 	%r2640, %r2639, -1048576;
	mov.b64 	%fd1198, {%r2638, %r2640};
	add.s32 	%r2954, %r2954, 1;
$L__BB1_210:
	add.f64 	%fd1040, %fd1198, 0dBFF0000000000000;
	add.f64 	%fd1041, %fd1198, 0d3FF0000000000000;
	rcp.approx.ftz.f64 	%fd1042, %fd1041;
	neg.f64 	%fd1043, %fd1041;
	fma.rn.f64 	%fd1044, %fd1043, %fd1042, 0d3FF0000000000000;
	fma.rn.f64 	%fd1045, %fd1044, %fd1044, %fd1044;
	fma.rn.f64 	%fd1046, %fd1045, %fd1042, %fd1042;
	mul.f64 	%fd1047, %fd1040, %fd1046;
	fma.rn.f64 	%fd1048, %fd1040, %fd1046, %fd1047;
	mul.f64 	%fd1049, %fd1048, %fd1048;
	fma.rn.f64 	%fd1050, %fd1049, 0d3EB1380B3AE80F1E, 0d3ED0EE258B7A8B04;
	fma.rn.f64 	%fd1051, %fd1050, %fd1049, 0d3EF3B2669F02676F;
	fma.rn.f64 	%fd1052, %fd1051, %fd1049, 0d3F1745CBA9AB0956;
	fma.rn.f64 	%fd1053, %fd1052, %fd1049, 0d3F3C71C72D1B5154;
	fma.rn.f64 	%fd1054, %fd1053, %fd1049, 0d3F624924923BE72D;
	fma.rn.f64 	%fd1055, %fd1054, %fd1049, 0d3F8999999999A3C4;
	fma.rn.f64 	%fd1056, %fd1055, %fd1049, 0d3FB5555555555554;
	sub.f64 	%fd1057, %fd1040, %fd1048;
	add.f64 	%fd1058, %fd1057, %fd1057;
	neg.f64 	%fd1059, %fd1048;
	fma.rn.f64 	%fd1060, %fd1059, %fd1040, %fd1058;
	mul.f64 	%fd1061, %fd1046, %fd1060;
	mul.f64 	%fd1062, %fd1049, %fd1056;
	fma.rn.f64 	%fd1063, %fd1062, %fd1048, %fd1061;
	xor.b32  	%r2641, %r2954, -2147483648;
	mov.b32 	%r2642, 1127219200;
	mov.b64 	%fd1064, {%r2641, %r2642};
	sub.f64 	%fd1065, %fd1064, %fd11;
	fma.rn.f64 	%fd1066, %fd1065, 0d3FE62E42FEFA39EF, %fd1048;
	fma.rn.f64 	%fd1067, %fd1065, 0dBFE62E42FEFA39EF, %fd1066;
	sub.f64 	%fd1068, %fd1067, %fd1048;
	sub.f64 	%fd1069, %fd1063, %fd1068;
	fma.rn.f64 	%fd1070, %fd1065, 0d3C7ABC9E3B39803F, %fd1069;
	add.f64 	%fd1199, %fd1066, %fd1070;
$L__BB1_211:
	mul.f64 	%fd188, %fd1199, 0dC000000000000000;
	{
	.reg .b32 %temp; 
	mov.b64 	{%temp, %r2643}, %fd179;
	}
	shl.b32 	%r2644, %r2643, 1;
	setp.gt.u32 	%p267, %r2644, -2038431744;
	mov.f64 	%fd1071, 0d0000000000000000;
	mul.rn.f64 	%fd1072, %fd179, %fd1071;
	selp.f64 	%fd189, %fd1072, %fd179, %p267;
	{
	.reg .b32 %temp; 
	mov.b64 	{%r2645, %temp}, %fd189;
	}
	{
	.reg .b32 %temp; 
	mov.b64 	{%temp, %r2646}, %fd189;
	}
	add.s32 	%r2647, %r2646, 1048576;
	mov.b64 	%fd1073, {%r2645, %r2647};
	cvt.rni.f64.f64 	%fd1074, %fd1073;
	cvt.rzi.s64.f64 	%rd127, %fd1074;
	cvt.u32.u64 	%r2648, %rd127;
	fma.rn.f64 	%fd1075, %fd1074, 0dBFE0000000000000, %fd189;
	mul.f64 	%fd1076, %fd1075, 0d3CA1A62633145C07;
	fma.rn.f64 	%fd1077, %fd1075, 0d400921FB54442D18, %fd1076;
	mul.rn.f64 	%fd1078, %fd1077, %fd1077;
	fma.rn.f64 	%fd1079, %fd1078, 0dBDA8FF8320FD8164, 0d3E21EEA7C1EF8528;
	fma.rn.f64 	%fd1080, %fd1079, %fd1078, 0dBE927E4F8E06E6D9;
	fma.rn.f64 	%fd1081, %fd1080, %fd1078, 0d3EFA01A019DDBCE9;
	fma.rn.f64 	%fd1082, %fd1081, %fd1078, 0dBF56C16C16C15D47;
	fma.rn.f64 	%fd1083, %fd1082, %fd1078, 0d3FA5555555555551;
	fma.rn.f64 	%fd1084, %fd1083, %fd1078, 0dBFE0000000000000;
	fma.rn.f64 	%fd1085, %fd1084, %fd1078, 0d3FF0000000000000;
	fma.rn.f64 	%fd1086, %fd1078, 0d3DE5DB65F9785EBA, 0dBE5AE5F12CB0D246;
	fma.rn.f64 	%fd1087, %fd1086, %fd1078, 0d3EC71DE369ACE392;
	fma.rn.f64 	%fd1088, %fd1087, %fd1078, 0dBF2A01A019DB62A1;
	fma.rn.f64 	%fd1089, %fd1088, %fd1078, 0d3F81111111110818;
	fma.rn.f64 	%fd1090, %fd1089, %fd1078, 0dBFC5555555555554;
	fma.rn.f64 	%fd1091, %fd1090, %fd1078, 0d0000000000000000;
	fma.rn.f64 	%fd1092, %fd1091, %fd1077, %fd1077;
	and.b64  	%rd128, %rd127, 1;
	setp.eq.b64 	%p268, %rd128, 1;
	{
	.reg .b32 %temp; 
	mov.b64 	{%temp, %r2649}, %fd1092;
	}
	{
	.reg .b32 %temp; 
	mov.b64 	{%r2650, %temp}, %fd1092;
	}
	xor.b32  	%r2651, %r2649, -2147483648;
	mov.b64 	%fd1093, {%r2650, %r2651};
	selp.f64 	%fd1200, %fd1085, %fd1092, %p268;
	selp.f64 	%fd1201, %fd1093, %fd1085, %p268;
	and.b32  	%r2652, %r2648, 2;
	setp.eq.s32 	%p269, %r2652, 0;
	@%p269 bra 	$L__BB1_213;
	{
	.reg .b32 %temp; 
	mov.b64 	{%temp, %r2653}, %fd1200;
	}
	{
	.reg .b32 %temp; 
	mov.b64 	{%r2654, %temp}, %fd1200;
	}
	xor.b32  	%r2655, %r2653, -2147483648;
	mov.b64 	%fd1200, {%r2654, %r2655};
	{
	.reg .b32 %temp; 
	mov.b64 	{%temp, %r2656}, %fd1201;
	}
	{
	.reg .b32 %temp; 
	mov.b64 	{%r2657, %temp}, %fd1201;
	}
	xor.b32  	%r2658, %r2656, -2147483648;
	mov.b64 	%fd1201, {%r2657, %r2658};
$L__BB1_213:
	sqrt.rn.f64 	%fd1094, %fd188;
	mov.f64 	%fd1095, 0d0000000000000000;
	add.rn.f64 	%fd1096, %fd1201, %fd1095;
	cvt.rzi.f64.f64 	%fd1097, %fd189;
	setp.eq.f64 	%p270, %fd189, %fd1097;
	mul.rn.f64 	%fd1098, %fd189, %fd1095;
	selp.f64 	%fd1099, %fd1098, %fd1200, %p270;
	mul.f64 	%fd1203, %fd1094, %fd1099;
	mul.f64 	%fd1166, %fd1094, %fd1096;
	mul.lo.s32 	%r2757, %r479, -766435501;
	mov.b32 	%r2785, 1;
	mov.u32 	%r2758, %r482;
	mov.u32 	%r2759, %r480;
	mov.u32 	%r2760, %r481;
$L__BB1_214:
	ld.param.f64 	%fd1138, [_ZN2mc17mc_kernel_generalENS_12OptionParamsEiiiidddPKdP24curandStatePhilox4_32_10mmPdS5__param_7];
	ld.param.f64 	%fd1132, [_ZN2mc17mc_kernel_generalENS_12OptionParamsEiiiidddPKdP24curandStatePhilox4_32_10mmPdS5__param_6];
	fma.rn.f64 	%fd200, %fd1138, %fd1203, %fd1132;
	fma.rn.f64 	%fd1100, %fd200, 0d3FF71547652B82FE, 0d4338000000000000;
	{
	.reg .b32 %temp; 
	mov.b64 	{%r507, %temp}, %fd1100;
	}
	mov.f64 	%fd1101, 0dC338000000000000;
	add.rn.f64 	%fd1102, %fd1100, %fd1101;
	fma.rn.f64 	%fd1103, %fd1102, 0dBFE62E42FEFA39EF, %fd200;
	fma.rn.f64 	%fd1104, %fd1102, 0dBC7ABC9E3B39803F, %fd1103;
	fma.rn.f64 	%fd1105, %fd1104, 0d3E5ADE1569CE2BDF, 0d3E928AF3FCA213EA;
	fma.rn.f64 	%fd1106, %fd1105, %fd1104, 0d3EC71DEE62401315;
	fma.rn.f64 	%fd1107, %fd1106, %fd1104, 0d3EFA01997C89EB71;
	fma.rn.f64 	%fd1108, %fd1107, %fd1104, 0d3F2A01A014761F65;
	fma.rn.f64 	%fd1109, %fd1108, %fd1104, 0d3F56C16C1852B7AF;
	fma.rn.f64 	%fd1110, %fd1109, %fd1104, 0d3F81111111122322;
	fma.rn.f64 	%fd1111, %fd1110, %fd1104, 0d3FA55555555502A1;
	fma.rn.f64 	%fd1112, %fd1111, %fd1104, 0d3FC5555555555511;
	fma.rn.f64 	%fd1113, %fd1112, %fd1104, 0d3FE000000000000B;
	fma.rn.f64 	%fd1114, %fd1113, %fd1104, 0d3FF0000000000000;
	fma.rn.f64 	%fd1115, %fd1114, %fd1104, 0d3FF0000000000000;
	{
	.reg .b32 %temp; 
	mov.b64 	{%r508, %temp}, %fd1115;
	}
	{
	.reg .b32 %temp; 
	mov.b64 	{%temp, %r509}, %fd1115;
	}
	shl.b32 	%r2660, %r507, 20;
	add.s32 	%r2661, %r2660, %r509;
	mov.b64 	%fd1204, {%r508, %r2661};
	{
	.reg .b32 %temp; 
	mov.b64 	{%temp, %r2662}, %fd200;
	}
	mov.b32 	%f225, %r2662;
	abs.f32 	%f21, %f225;
	setp.lt.f32 	%p271, %f21, 0f4086232B;
	@%p271 bra 	$L__BB1_217;
	setp.lt.f64 	%p272, %fd200, 0d0000000000000000;
	add.f64 	%fd1116, %fd200, 0d7FF0000000000000;
	selp.f64 	%fd1204, 0d0000000000000000, %fd1116, %p272;
	setp.geu.f32 	%p273, %f21, 0f40874800;
	@%p273 bra 	$L__BB1_217;
	shr.u32 	%r2663, %r507, 31;
	add.s32 	%r2664, %r507, %r2663;
	shr.s32 	%r2665, %r2664, 1;
	shl.b32 	%r2666, %r2665, 20;
	add.s32 	%r2667, %r509, %r2666;
	mov.b64 	%fd1117, {%r508, %r2667};
	sub.s32 	%r2668, %r507, %r2665;
	shl.b32 	%r2669, %r2668, 20;
	add.s32 	%r2670, %r2669, 1072693248;
	mov.b32 	%r2671, 0;
	mov.b64 	%fd1118, {%r2671, %r2670};
	mul.f64 	%fd1204, %fd1118, %fd1117;
$L__BB1_217:
	mul.f64 	%fd1194, %fd1194, %fd1204;
$L__BB1_218:
	ld.param.u32 	%r2679, [_ZN2mc17mc_kernel_generalENS_12OptionParamsEiiiidddPKdP24curandStatePhilox4_32_10mmPdS5__param_2];
	ld.param.u32 	%r2675, [_ZN2mc17mc_kernel_generalENS_12OptionParamsEiiiidddPKdP24curandStatePhilox4_32_10mmPdS5__param_1];
	setp.eq.s32 	%p274, %r2675, 1;
	add.f64 	%fd1119, %fd1209, %fd1194;
	selp.f64 	%fd1209, %fd1119, %fd1209, %p274;
	add.s32 	%r2892, %r2892, 1;
	setp.gt.s32 	%p275, %r2679, %r2892;
	@%p275 bra 	$L__BB1_167;
$L__BB1_219:
	ld.param.u32 	%r2676, [_ZN2mc17mc_kernel_generalENS_12OptionParamsEiiiidddPKdP24curandStatePhilox4_32_10mmPdS5__param_1];
	or.b32  	%r2672, %r2676, 2;
	setp.eq.s32 	%p276, %r2672, 2;
	@%p276 bra 	$L__BB1_220;
	bra.uni 	$L__BB1_221;
$L__BB1_220:
	sub.f64 	%fd1120, %fd1194, %fd290;
	max.f64 	%fd1210, %fd1120, 0d0000000000000000;
	bra.uni 	$L__BB1_222;
$L__BB1_221:
	cvt.rn.f64.u32 	%fd1121, %r14;
	div.rn.f64 	%fd1122, %fd1209, %fd1121;
	sub.f64 	%fd1123, %fd1122, %fd290;
	max.f64 	%fd1210, %fd1123, 0d0000000000000000;
$L__BB1_222:
	mul.f64 	%fd1124, %fd1139, %fd1210;
	fma.rn.f64 	%fd1244, %fd1124, %fd1124, %fd1244;
	add.f64 	%fd1243, %fd1243, %fd1124;
	add.s64 	%rd138, %rd138, %rd132;
	setp.lt.u64 	%p277, %rd138, %rd135;
	@%p277 bra 	$L__BB1_7;
	bra.uni 	$L__BB1_334;
$L__BB1_223:
	mov.f64 	%fd1243, %fd1244;
$L__BB1_224:
	setp.lt.u32 	%p9, %r798, 16;
	mov.b32 	%r2998, 0;
	@%p9 bra 	$L__BB1_227;
	mov.b32 	%r2996, 0;
$L__BB1_226:
	.pragma "nounroll";
	mul.wide.u32 	%rd30, %r2996, 8;
	add.s64 	%rd31, %rd2, %rd30;
	st.local.v2.f64 	[%rd31], {%fd289, %fd289};
	st.local.v2.f64 	[%rd31+16], {%fd289, %fd289};
	st.local.v2.f64 	[%rd31+32], {%fd289, %fd289};
	st.local.v2.f64 	[%rd31+48], {%fd289, %fd289};
	st.local.v2.f64 	[%rd31+64], {%fd289, %fd289};
	st.local.v2.f64 	[%rd31+80], {%fd289, %fd289};
	st.local.v2.f64 	[%rd31+96], {%fd289, %fd289};
	st.local.v2.f64 	[%rd31+112], {%fd289, %fd289};
	add.s32 	%r2996, %r2996, 16;
	and.b32  	%r2998, %r798, 2147483632;
	setp.ne.s32 	%p10, %r2996, %r2998;
	@%p10 bra 	$L__BB1_226;
$L__BB1_227:
	and.b32  	%r547, %r798, 15;
	setp.eq.s32 	%p11, %r547, 0;
	@%p11 bra 	$L__BB1_237;
	add.s32 	%r820, %r547, -1;
	setp.lt.u32 	%p12, %r820, 7;
	@%p12 bra 	$L__BB1_230;
	mul.wide.u32 	%rd32, %r2998, 8;
	add.s64 	%rd33, %rd2, %rd32;
	st.local.f64 	[%rd33], %fd289;
	st.local.f64 	[%rd33+8], %fd289;
	st.local.f64 	[%rd33+16], %fd289;
	st.local.f64 	[%rd33+24], %fd289;
	st.local.f64 	[%rd33+32], %fd289;
	st.local.f64 	[%rd33+40], %fd289;
	st.local.f64 	[%rd33+48], %fd289;
	st.local.f64 	[%rd33+56], %fd289;
	add.s32 	%r2998, %r2998, 8;
$L__BB1_230:
	and.b32  	%r550, %r798, 7;
	setp.eq.s32 	%p13, %r550, 0;
	@%p13 bra 	$L__BB1_237;
	add.s32 	%r821, %r550, -1;
	setp.lt.u32 	%p14, %r821, 3;
	@%p14 bra 	$L__BB1_233;
	mul.wide.u32 	%rd34, %r2998, 8;
	add.s64 	%rd35, %rd2, %rd34;
	st.local.f64 	[%rd35], %fd289;
	st.local.f64 	[%rd35+8], %fd289;
	st.local.f64 	[%rd35+16], %fd289;
	st.local.f64 	[%rd35+24], %fd289;
	add.s32 	%r2998, %r2998, 4;
$L__BB1_233:
	and.b32  	%r553, %r798, 3;
	setp.eq.s32 	%p15, %r553, 0;
	@%p15 bra 	$L__BB1_237;
	setp.eq.s32 	%p16, %r553, 1;
	mul.wide.u32 	%rd36, %r2998, 8;
	add.s64 	%rd10, %rd2, %rd36;
	st.local.f64 	[%rd10], %fd289;
	@%p16 bra 	$L__BB1_237;
	setp.eq.s32 	%p17, %r553, 2;
	st.local.f64 	[%rd10+8], %fd289;
	@%p17 bra 	$L__BB1_237;
	st.local.f64 	[%rd10+16], %fd289;
$L__BB1_237:
	mov.b32 	%r3000, 0;
$L__BB1_238:
	add.s32 	%r566, %r10, -616729560;
	add.s32 	%r567, %r9, -1879881855;
	setp.lt.s32 	%p18, %r798, 4;
	mov.b32 	%r3022, 0;
	@%p18 bra 	$L__BB1_249;
	mov.b32 	%r3022, 0;
	mov.b32 	%r3021, 4;
$L__BB1_240:
	mov.u32 	%r586, %r2757;
	mov.u32 	%r585, %r2758;
	mov.u32 	%r584, %r2759;
	mov.u32 	%r583, %r2760;
	mov.u32 	%r578, %r3022;
	mov.u32 	%r3022, %r3021;
	add.s32 	%r2764, %r2764, 1;
	setp.ne.s32 	%p19, %r2764, 0;
	@%p19 bra 	$L__BB1_243;
	add.s32 	%r2720, %r2720, 1;
	setp.ne.s32 	%p20, %r2720, 0;
	@%p20 bra 	$L__BB1_243;
	add.s32 	%r2719, %r2719, 1;
	setp.eq.s32 	%p21, %r2719, 0;
	selp.u32 	%r827, 1, 0, %p21;
	add.s32 	%r2718, %r2718, %r827;
	mov.b32 	%r2720, 0;
$L__BB1_243:
	mov.b32 	%r828, -766435501;
	mul.hi.u32 	%r829, %r828, %r2764;
	mul.lo.s32 	%r830, %r2764, -766435501;
	mov.b32 	%r831, -845247145;
	mul.hi.u32 	%r832, %r831, %r2719;
	mul.lo.s32 	%r833, %r2719, -845247145;
	xor.b32  	%r834, %r9, %r832;
	xor.b32  	%r835, %r834, %r2720;
	xor.b32  	%r836, %r829, %r10;
	xor.b32  	%r837, %r836, %r2718;
	mul.hi.u32 	%r838, %r828, %r835;
	mul.lo.s32 	%r839, %r835, -766435501;
	mul.hi.u32 	%r840, %r831, %r837;
	mul.lo.s32 	%r841, %r837, -845247145;
	xor.b32  	%r842, %r833, %r840;
	xor.b32  	%r843, %r842, %r19;
	xor.b32  	%r844, %r830, %r838;
	add.s32 	%r845, %r10, -1150833019;
	xor.b32  	%r846, %r844, %r845;
	mul.hi.u32 	%r847, %r828, %r843;
	mul.lo.s32 	%r848, %r843, -766435501;
	mul.hi.u32 	%r849, %r831, %r846;
	mul.lo.s32 	%r850, %r846, -845247145;
	xor.b32  	%r851, %r841, %r849;
	add.s32 	%r852, %r9, 1013904242;
	xor.b32  	%r853, %r851, %r852;
	xor.b32  	%r854, %r839, %r847;
	xor.b32  	%r855, %r854, %r20;
	mul.hi.u32 	%r856, %r828, %r853;
	mul.lo.s32 	%r857, %r853, -766435501;
	mul.hi.u32 	%r858, %r831, %r855;
	mul.lo.s32 	%r859, %r855, -845247145;
	xor.b32  	%r860, %r850, %r858;
	xor.b32  	%r861, %r860, %r21;
	xor.b32  	%r862, %r848, %r856;
	xor.b32  	%r863, %r862, %r22;
	mul.hi.u32 	%r864, %r828, %r861;
	mul.lo.s32 	%r865, %r861, -766435501;
	mul.hi.u32 	%r866, %r831, %r863;
	mul.lo.s32 	%r867, %r863, -845247145;
	xor.b32  	%r868, %r859, %r866;
	xor.b32  	%r869, %r868, %r23;
	xor.b32  	%r870, %r857, %r864;
	xor.b32  	%r871, %r870, %r24;
	mul.hi.u32 	%r872, %r828, %r869;
	mul.lo.s32 	%r873, %r869, -766435501;
	mul.hi.u32 	%r874, %r831, %r871;
	mul.lo.s32 	%r875, %r871, -845247145;
	xor.b32  	%r876, %r867, %r874;
	xor.b32  	%r877, %r876, %r25;
	xor.b32  	%r878, %r865, %r872;
	xor.b32  	%r879, %r878, %r26;
	mul.hi.u32 	%r880, %r828, %r877;
	mul.lo.s32 	%r881, %r877, -766435501;
	mul.hi.u32 	%r882, %r831, %r879;
	mul.lo.s32 	%r883, %r879, -845247145;
	xor.b32  	%r884, %r875, %r882;
	xor.b32  	%r885, %r884, %r27;
	xor.b32  	%r886, %r873, %r880;
	xor.b32  	%r887, %r886, %r28;
	mul.hi.u32 	%r888, %r828, %r885;
	mul.lo.s32 	%r889, %r885, -766435501;
	mul.hi.u32 	%r890, %r831, %r887;
	mul.lo.s32 	%r891, %r887, -845247145;
	xor.b32  	%r892, %r883, %r890;
	xor.b32  	%r893, %r892, %r29;
	xor.b32  	%r894, %r881, %r888;
	xor.b32  	%r895, %r894, %r30;
	mul.hi.u32 	%r896, %r828, %r893;
	mul.lo.s32 	%r897, %r893, -766435501;
	mul.hi.u32 	%r898, %r831, %r895;
	mul.lo.s32 	%r899, %r895, -845247145;
	xor.b32  	%r900, %r891, %r898;
	xor.b32  	%r901, %r900, %r31;
	xor.b32  	%r902, %r889, %r896;
	xor.b32  	%r903, %r902, %r566;
	mul.hi.u32 	%r904, %r828, %r901;
	mul.lo.s32 	%r2757, %r901, -766435501;
	mul.hi.u32 	%r905, %r831, %r903;
	mul.lo.s32 	%r2759, %r903, -845247145;
	xor.b32  	%r906, %r899, %r905;
	xor.b32  	%r2760, %r906, %r567;
	xor.b32  	%r907, %r897, %r904;
	add.s32 	%r908, %r10, -1767562579;
	xor.b32  	%r2758, %r907, %r908;
	setp.eq.s32 	%p22, %r2842, 1;
	@%p22 bra 	$L__BB1_247;
	setp.eq.s32 	%p23, %r2842, 3;
	mov.u32 	%r3034, %r586;
	mov.u32 	%r3035, %r2760;
	mov.u32 	%r3036, %r2759;
	mov.u32 	%r3037, %r2758;
	@%p23 bra 	$L__BB1_248;
	setp.ne.s32 	%p24, %r2842, 2;
	mov.u32 	%r3034, %r583;
	mov.u32 	%r3035, %r584;
	mov.u32 	%r3036, %r585;
	mov.u32 	%r3037, %r586;
	@%p24 bra 	$L__BB1_248;
	mov.u32 	%r3034, %r585;
	mov.u32 	%r3035, %r586;
	mov.u32 	%r3036, %r2760;
	mov.u32 	%r3037, %r2759;
	bra.uni 	$L__BB1_248;
$L__BB1_247:
	mov.u32 	%r3034, %r584;
	mov.u32 	%r3035, %r585;
	mov.u32 	%r3036, %r586;
	mov.u32 	%r3037, %r2760;
$L__BB1_248:
	cvt.rn.f32.u32 	%f35, %r3034;
	fma.rn.f32 	%f36, %f35, 0f2F800000, 0f2F000000;
	cvt.rn.f32.u32 	%f37, %r3035;
	fma.rn.f32 	%f38, %f37, 0f30C90FDB, 0f30490FDB;
	setp.lt.f32 	%p25, %f36, 0f00800000;
	mul.f32 	%f39, %f36, 0f4B000000;
	selp.f32 	%f40, %f39, %f36, %p25;
	selp.f32 	%f41, 0fC1B80000, 0f00000000, %p25;
	mov.b32 	%r909, %f40;
	add.s32 	%r910, %r909, -1059760811;
	and.b32  	%r911, %r910, -8388608;
	sub.s32 	%r912, %r909, %r911;
	mov.b32 	%f42, %r912;
	cvt.rn.f32.s32 	%f43, %r911;
	fma.rn.f32 	%f44, %f43, 0f34000000, %f41;
	add.f32 	%f45, %f42, 0fBF800000;
	fma.rn.f32 	%f46, %f45, 0fBE055027, 0f3E1039F6;
	fma.rn.f32 	%f47, %f46, %f45, 0fBDF8CDCC;
	fma.rn.f32 	%f48, %f47, %f45, 0f3E0F2955;
	fma.rn.f32 	%f49, %f48, %f45, 0fBE2AD8B9;
	fma.rn.f32 	%f50, %f49, %f45, 0f3E4CED0B;
	fma.rn.f32 	%f51, %f50, %f45, 0fBE7FFF22;
	fma.rn.f32 	%f52, %f51, %f45, 0f3EAAAA78;
	fma.rn.f32 	%f53, %f52, %f45, 0fBF000000;
	mul.f32 	%f54, %f45, %f53;
	fma.rn.f32 	%f55, %f54, %f45, %f45;
	fma.rn.f32 	%f56, %f44, 0f3F317218, %f55;
	setp.gt.u32 	%p26, %r909, 2139095039;
	fma.rn.f32 	%f57, %f40, 0f7F800000, 0f7F800000;
	selp.f32 	%f58, %f57, %f56, %p26;
	setp.eq.f32 	%p27, %f40, 0f00000000;
	mul.f32 	%f59, %f58, 0fC0000000;
	selp.f32 	%f60, 0f7F800000, %f59, %p27;
	sqrt.rn.f32 	%f61, %f60;
	sin.approx.f32 	%f62, %f38;
	cos.approx.f32 	%f63, %f38;
	mul.f32 	%f64, %f61, %f62;
	mul.f32 	%f65, %f61, %f63;
	cvt.rn.f32.u32 	%f66, %r3036;
	fma.rn.f32 	%f67, %f66, 0f2F800000, 0f2F000000;
	cvt.rn.f32.u32 	%f68, %r3037;
	fma.rn.f32 	%f69, %f68, 0f30C90FDB, 0f30490FDB;
	setp.lt.f32 	%p28, %f67, 0f00800000;
	mul.f32 	%f70, %f67, 0f4B000000;
	selp.f32 	%f71, %f70, %f67, %p28;
	selp.f32 	%f72, 0fC1B80000, 0f00000000, %p28;
	mov.b32 	%r913, %f71;
	add.s32 	%r914, %r913, -1059760811;
	and.b32  	%r915, %r914, -8388608;
	sub.s32 	%r916, %r913, %r915;
	mov.b32 	%f73, %r916;
	cvt.rn.f32.s32 	%f74, %r915;
	fma.rn.f32 	%f75, %f74, 0f34000000, %f72;
	add.f32 	%f76, %f73, 0fBF800000;
	fma.rn.f32 	%f77, %f76, 0fBE055027, 0f3E1039F6;
	fma.rn.f32 	%f78, %f77, %f76, 0fBDF8CDCC;
	fma.rn.f32 	%f79, %f78, %f76, 0f3E0F2955;
	fma.rn.f32 	%f80, %f79, %f76, 0fBE2AD8B9;
	fma.rn.f32 	%f81, %f80, %f76, 0f3E4CED0B;
	fma.rn.f32 	%f82, %f81, %f76, 0fBE7FFF22;
	fma.rn.f32 	%f83, %f82, %f76, 0f3EAAAA78;
	fma.rn.f32 	%f84, %f83, %f76, 0fBF000000;
	mul.f32 	%f85, %f76, %f84;
	fma.rn.f32 	%f86, %f85, %f76, %f76;
	fma.rn.f32 	%f87, %f75, 0f3F317218, %f86;
	setp.gt.u32 	%p29, %r913, 2139095039;
	fma.rn.f32 	%f88, %f71, 0f7F800000, 0f7F800000;
	selp.f32 	%f89, %f88, %f87, %p29;
	setp.eq.f32 	%p30, %f71, 0f00000000;
	mul.f32 	%f90, %f89, 0fC0000000;
	selp.f32 	%f91, 0f7F800000, %f90, %p30;
	sqrt.rn.f32 	%f92, %f91;
	sin.approx.f32 	%f93, %f69;
	cos.approx.f32 	%f94, %f69;
	mul.f32 	%f95, %f92, %f93;
	mul.f32 	%f96, %f92, %f94;
	cvt.f64.f32 	%fd325, %f64;
	mul.wide.u32 	%rd37, %r578, 8;
	add.s64 	%rd38, %rd3, %rd37;
	cvt.f64.f32 	%fd326, %f65;
	st.local.v2.f64 	[%rd38], {%fd325, %fd326};
	cvt.f64.f32 	%fd327, %f95;
	cvt.f64.f32 	%fd328, %f96;
	st.local.v2.f64 	[%rd38+16], {%fd327, %fd328};
	add.s32 	%r3021, %r3022, 4;
	setp.gt.u32 	%p31, %r3021, %r15;
	@%p31 bra 	$L__BB1_249;
	bra.uni 	$L__BB1_240;
$L__BB1_249:
	setp.ge.u32 	%p32, %r3022, %r15;
	@%p32 bra 	$L__BB1_250;
	bra.uni 	$L__BB1_274;
$L__BB1_250:
	mov.b32 	%r3076, 0;
	mov.b16 	%rs7, 0;
	mov.u16 	%rs8, %rs7;
$L__BB1_251:
	mov.u32 	%r673, %r3076;
	add.s32 	%r3076, %r673, 1;
	add.s16 	%rs7, %rs7, 1;
	add.s16 	%rs8, %rs8, 1;
	mul.lo.s32 	%r675, %r673, %r15;
	setp.lt.u32 	%p48, %r673, 15;
	mov.f64 	%fd1222, 0d0000000000000000;
	mov.b32 	%r3079, 0;
	@%p48 bra 	$L__BB1_254;
	and.b32  	%r3079, %r3076, -16;
	mov.f64 	%fd1222, 0d0000000000000000;
	mov.b32 	%r3077, 0;
$L__BB1_253:
	.pragma "nounroll";
	add.s32 	%r1089, %r3077, %r675;
	mul.wide.u32 	%rd41, %r1089, 8;
	add.s64 	%rd42, %rd1, %rd41;
	ld.global.nc.f64 	%fd333, [%rd42];
	mul.wide.u32 	%rd43, %r3077, 8;
	add.s64 	%rd44, %rd3, %rd43;
	ld.local.v2.f64 	{%fd334, %fd335}, [%rd44];
	fma.rn.f64 	%fd336, %fd333, %fd334, %fd1222;
	ld.global.nc.f64 	%fd337, [%rd42+8];
	fma.rn.f64 	%fd338, %fd337, %fd335, %fd336;
	ld.global.nc.f64 	%fd339, [%rd42+16];
	ld.local.v2.f64 	{%fd340, %fd341}, [%rd44+16];
	fma.rn.f64 	%fd342, %fd339, %fd340, %fd338;
	ld.global.nc.f64 	%fd343, [%rd42+24];
	fma.rn.f64 	%fd344, %fd343, %fd341, %fd342;
	ld.global.nc.f64 	%fd345, [%rd42+32];
	ld.local.v2.f64 	{%fd346, %fd347}, [%rd44+32];
	fma.rn.f64 	%fd348, %fd345, %fd346, %fd344;
	ld.global.nc.f64 	%fd349, [%rd42+40];
	fma.rn.f64 	%fd350, %fd349, %fd347, %fd348;
	ld.global.nc.f64 	%fd351, [%rd42+48];
	ld.local.v2.f64 	{%fd352, %fd353}, [%rd44+48];
	fma.rn.f64 	%fd354, %fd351, %fd352, %fd350;
	ld.global.nc.f64 	%fd355, [%rd42+56];
	fma.rn.f64 	%fd356, %fd355, %fd353, %fd354;
	ld.global.nc.f64 	%fd357, [%rd42+64];
	ld.local.v2.f64 	{%fd358, %fd359}, [%rd44+64];
	fma.rn.f64 	%fd360, %fd357, %fd358, %fd356;
	ld.global.nc.f64 	%fd361, [%rd42+72];
	fma.rn.f64 	%fd362, %fd361, %fd359, %fd360;
	ld.global.nc.f64 	%fd363, [%rd42+80];
	ld.local.v2.f64 	{%fd364, %fd365}, [%rd44+80];
	fma.rn.f64 	%fd366, %fd363, %fd364, %fd362;
	ld.global.nc.f64 	%fd367, [%rd42+88];
	fma.rn.f64 	%fd368, %fd367, %fd365, %fd366;
	ld.global.nc.f64 	%fd369, [%rd42+96];
	ld.local.v2.f64 	{%fd370, %fd371}, [%rd44+96];
	fma.rn.f64 	%fd372, %fd369, %fd370, %fd368;
	ld.global.nc.f64 	%fd373, [%rd42+104];
	fma.rn.f64 	%fd374, %fd373, %fd371, %fd372;
	ld.global.nc.f64 	%fd375, [%rd42+112];
	ld.local.v2.f64 	{%fd376, %fd377}, [%rd44+112];
	fma.rn.f64 	%fd378, %fd375, %fd376, %fd374;
	ld.global.nc.f64 	%fd379, [%rd42+120];
	fma.rn.f64 	%fd1222, %fd379, %fd377, %fd378;
	add.s32 	%r3077, %r3077, 16;
	setp.ne.s32 	%p49, %r3077, %r3079;
	@%p49 bra 	$L__BB1_253;
$L__BB1_254:
	and.b32  	%r1090, %r3076, 15;
	setp.eq.s32 	%p50, %r1090, 0;
	@%p50 bra 	$L__BB1_264;
	cvt.u32.u16 	%r1091, %rs8;
	and.b32  	%r680, %r1091, 15;
	add.s32 	%r1092, %r680, -1;
	setp.lt.u32 	%p51, %r1092, 7;
	@%p51 bra 	$L__BB1_257;
	add.s32 	%r1093, %r3079, %r675;
	mul.wide.u32 	%rd45, %r1093, 8;
	add.s64 	%rd46, %rd1, %rd45;
	ld.global.nc.f64 	%fd381, [%rd46];
	cvt.u64.u32 	%rd47, %r3079;
	mul.wide.u32 	%rd48, %r3079, 8;
	add.s64 	%rd49, %rd3, %rd48;
	ld.local.f64 	%fd382, [%rd49];
	fma.rn.f64 	%fd383, %fd381, %fd382, %fd1222;
	cvt.u64.u32 	%rd50, %r675;
	add.s64 	%rd51, %rd47, %rd50;
	shl.b64 	%rd52, %rd51, 3;
	add.s64 	%rd53, %rd1, %rd52;
	ld.global.nc.f64 	%fd384, [%rd53+8];
	ld.local.f64 	%fd385, [%rd49+8];
	fma.rn.f64 	%fd386, %fd384, %fd385, %fd383;
	ld.global.nc.f64 	%fd387, [%rd53+16];
	ld.local.f64 	%fd388, [%rd49+16];
	fma.rn.f64 	%fd389, %fd387, %fd388, %fd386;
	ld.global.nc.f64 	%fd390, [%rd53+24];
	ld.local.f64 	%fd391, [%rd49+24];
	fma.rn.f64 	%fd392, %fd390, %fd391, %fd389;
	ld.global.nc.f64 	%fd393, [%rd53+32];
	ld.local.f64 	%fd394, [%rd49+32];
	fma.rn.f64 	%fd395, %fd393, %fd394, %fd392;
	ld.global.nc.f64 	%fd396, [%rd53+40];
	ld.local.f64 	%fd397, [%rd49+40];
	fma.rn.f64 	%fd398, %fd396, %fd397, %fd395;
	ld.global.nc.f64 	%fd399, [%rd53+48];
	ld.local.f64 	%fd400, [%rd49+48];
	fma.rn.f64 	%fd401, %fd399, %fd400, %fd398;
	ld.global.nc.f64 	%fd402, [%rd53+56];
	ld.local.f64 	%fd403, [%rd49+56];
	fma.rn.f64 	%fd1222, %fd402, %fd403, %fd401;
	add.s32 	%r3079, %r3079, 8;
$L__BB1_257:
	and.b32  	%r1094, %r680, 7;
	setp.eq.s32 	%p52, %r1094, 0;
	@%p52 bra 	$L__BB1_264;
	cvt.u32.u16 	%r1095, %rs7;
	and.b32  	%r1096, %r1095, 7;
	and.b32  	%r683, %r1095, 3;
	add.s32 	%r1097, %r1096, -1;
	setp.lt.u32 	%p53, %r1097, 3;
	@%p53 bra 	$L__BB1_260;
	add.s32 	%r1098, %r3079, %r675;
	mul.wide.u32 	%rd54, %r1098, 8;
	add.s64 	%rd55, %rd1, %rd54;
	ld.global.nc.f64 	%fd405, [%rd55];
	cvt.u64.u32 	%rd56, %r3079;
	mul.wide.u32 	%rd57, %r3079, 8;
	add.s64 	%rd58, %rd3, %rd57;
	ld.local.f64 	%fd406, [%rd58];
	fma.rn.f64 	%fd407, %fd405, %fd406, %fd1222;
	cvt.u64.u32 	%rd59, %r675;
	add.s64 	%rd60, %rd56, %rd59;
	shl.b64 	%rd61, %rd60, 3;
	add.s64 	%rd62, %rd1, %rd61;
	ld.global.nc.f64 	%fd408, [%rd62+8];
	ld.local.f64 	%fd409, [%rd58+8];
	fma.rn.f64 	%fd410, %fd408, %fd409, %fd407;
	ld.global.nc.f64 	%fd411, [%rd62+16];
	ld.local.f64 	%fd412, [%rd58+16];
	fma.rn.f64 	%fd413, %fd411, %fd412, %fd410;
	ld.global.nc.f64 	%fd414, [%rd62+24];
	ld.local.f64 	%fd415, [%rd58+24];
	fma.rn.f64 	%fd1222, %fd414, %fd415, %fd413;
	add.s32 	%r3079, %r3079, 4;
$L__BB1_260:
	setp.eq.s32 	%p54, %r683, 0;
	@%p54 bra 	$L__BB1_264;
	add.s32 	%r1099, %r3079, %r675;
	mul.wide.u32 	%rd63, %r1099, 8;
	add.s64 	%rd64, %rd1, %rd63;
	ld.global.nc.f64 	%fd416, [%rd64];
	cvt.u64.u32 	%rd11, %r3079;
	mul.wide.u32 	%rd65, %r3079, 8;
	add.s64 	%rd12, %rd3, %rd65;
	ld.local.f64 	%fd417, [%rd12];
	fma.rn.f64 	%fd1222, %fd416, %fd417, %fd1222;
	setp.eq.s32 	%p55, %r683, 1;
	@%p55 bra 	$L__BB1_264;
	cvt.u64.u32 	%rd66, %r675;
	add.s64 	%rd67, %rd11, %rd66;
	shl.b64 	%rd68, %rd67, 3;
	add.s64 	%rd13, %rd1, %rd68;
	ld.global.nc.f64 	%fd418, [%rd13+8];
	ld.local.f64 	%fd419, [%rd12+8];
	fma.rn.f64 	%fd1222, %fd418, %fd419, %fd1222;
	setp.eq.s32 	%p56, %r683, 2;
	@%p56 bra 	$L__BB1_264;
	ld.global.nc.f64 	%fd420, [%rd13+16];
	ld.local.f64 	%fd421, [%rd12+16];
	fma.rn.f64 	%fd1222, %fd420, %fd421, %fd1222;
$L__BB1_264:
	mul.wide.u32 	%rd69, %r673, 8;
	add.s64 	%rd70, %rd4, %rd69;
	st.local.f64 	[%rd70], %fd1222;
	setp.ne.s32 	%p57, %r3076, %r798;
	@%p57 bra 	$L__BB1_251;
	mov.b32 	%r3081, 0;
$L__BB1_266:
	mov.u32 	%r695, %r2842;
	mul.wide.u32 	%rd71, %r3081, 8;
	add.s64 	%rd72, %rd4, %rd71;
	ld.local.f64 	%fd422, [%rd72];
	fma.rn.f64 	%fd236, %fd4, %fd422, %fd3;
	fma.rn.f64 	%fd423, %fd236, 0d3FF71547652B82FE, 0d4338000000000000;
	{
	.reg .b32 %temp; 
	mov.b64 	{%r697, %temp}, %fd423;
	}
	mov.f64 	%fd424, 0dC338000000000000;
	add.rn.f64 	%fd425, %fd423, %fd424;
	fma.rn.f64 	%fd426, %fd425, 0dBFE62E42FEFA39EF, %fd236;
	fma.rn.f64 	%fd427, %fd425, 0dBC7ABC9E3B39803F, %fd426;
	fma.rn.f64 	%fd428, %fd427, 0d3E5ADE1569CE2BDF, 0d3E928AF3FCA213EA;
	fma.rn.f64 	%fd429, %fd428, %fd427, 0d3EC71DEE62401315;
	fma.rn.f64 	%fd430, %fd429, %fd427, 0d3EFA01997C89EB71;
	fma.rn.f64 	%fd431, %fd430, %fd427, 0d3F2A01A014761F65;
	fma.rn.f64 	%fd432, %fd431, %fd427, 0d3F56C16C1852B7AF;
	fma.rn.f64 	%fd433, %fd432, %fd427, 0d3F81111111122322;
	fma.rn.f64 	%fd434, %fd433, %fd427, 0d3FA55555555502A1;
	fma.rn.f64 	%fd435, %fd434, %fd427, 0d3FC5555555555511;
	fma.rn.f64 	%fd436, %fd435, %fd427, 0d3FE000000000000B;
	fma.rn.f64 	%fd437, %fd436, %fd427, 0d3FF0000000000000;
	fma.rn.f64 	%fd438, %fd437, %fd427, 0d3FF0000000000000;
	{
	.reg .b32 %temp; 
	mov.b64 	{%r698, %temp}, %fd438;
	}
	{
	.reg .b32 %temp; 
	mov.b64 	{%temp, %r699}, %fd438;
	}
	shl.b32 	%r1101, %r697, 20;
	add.s32 	%r1102, %r1101, %r699;
	mov.b64 	%fd1224, {%r698, %r1102};
	{
	.reg .b32 %temp; 
	mov.b64 	{%temp, %r1103}, %fd236;
	}
	mov.b32 	%f126, %r1103;
	abs.f32 	%f31, %f126;
	setp.lt.f32 	%p58, %f31, 0f4086232B;
	@%p58 bra 	$L__BB1_269;
	setp.lt.f64 	%p59, %fd236, 0d0000000000000000;
	add.f64 	%fd439, %fd236, 0d7FF0000000000000;
	selp.f64 	%fd1224, 0d0000000000000000, %fd439, %p59;
	setp.geu.f32 	%p60, %f31, 0f40874800;
	@%p60 bra 	$L__BB1_269;
	shr.u32 	%r1104, %r697, 31;
	add.s32 	%r1105, %r697, %r1104;
	shr.s32 	%r1106, %r1105, 1;
	shl.b32 	%r1107, %r1106, 20;
	add.s32 	%r1108, %r699, %r1107;
	mov.b64 	%fd440, {%r698, %r1108};
	sub.s32 	%r1109, %r697, %r1106;
	shl.b32 	%r1110, %r1109, 20;
	add.s32 	%r1111, %r1110, 1072693248;
	mov.b32 	%r1112, 0;
	mov.b64 	%fd441, {%r1112, %r1111};
	mul.f64 	%fd1224, %fd441, %fd440;
$L__BB1_269:
	setp.leu.f64 	%p61, %fd10, 0d0000000000000000;
	add.s64 	%rd14, %rd2, %rd71;
	ld.local.f64 	%fd442, [%rd14];
	mul.f64 	%fd241, %fd1224, %fd442;
	st.local.f64 	[%rd14], %fd241;
	mov.u32 	%r2842, %r695;
	@%p61 bra 	$L__BB1_318;
	add.s32 	%r700, %r10, -616729560;
	add.s32 	%r701, %r9, -1879881855;
	add.s32 	%r702, %r10, -1150833019;
	add.s32 	%r703, %r10, -1767562579;
	mov.b32 	%r2842, 2;
	setp.eq.s32 	%p62, %r695, 1;
	mov.u32 	%r3095, %r2759;
	@%p62 bra 	$L__BB1_294;
	setp.eq.s32 	%p63, %r695, 3;
	@%p63 bra 	$L__BB1_290;
	setp.ne.s32 	%p64, %r695, 2;
	@%p64 bra 	$L__BB1_289;
	mov.b32 	%r2842, 3;
	mov.u32 	%r3095, %r2758;
	bra.uni 	$L__BB1_294;
$L__BB1_274:
	setp.eq.s32 	%p33, %r3038, 1;
	mov.b32 	%r3038, 0;
	mov.f32 	%f235, %f233;
	@%p33 bra 	$L__BB1_288;
	add.s32 	%r624, %r10, -1150833019;
	add.s32 	%r625, %r10, -1767562579;
	add.s32 	%r626, %r9, 1013904242;
	mov.b32 	%r3057, 3;
	setp.eq.s32 	%p34, %r2842, 1;
	mov.u32 	%r3055, %r2758;
	mov.u32 	%r3056, %r2759;
	@%p34 bra 	$L__BB1_287;
	setp.eq.s32 	%p35, %r2842, 2;
	@%p35 bra 	$L__BB1_283;
	setp.ne.s32 	%p36, %r2842, 3;
	@%p36 bra 	$L__BB1_282;
	add.s32 	%r2764, %r2764, 1;
	setp.ne.s32 	%p37, %r2764, 0;
	@%p37 bra 	$L__BB1_281;
	add.s32 	%r2720, %r2720, 1;
	setp.ne.s32 	%p38, %r2720, 0;
	@%p38 bra 	$L__BB1_281;
	add.s32 	%r2719, %r2719, 1;
	setp.eq.s32 	%p39, %r2719, 0;
	selp.u32 	%r920, 1, 0, %p39;
	add.s32 	%r2718, %r2718, %r920;
	mov.b32 	%r2720, 0;
$L__BB1_281:
	mov.b32 	%r922, -766435501;
	mul.hi.u32 	%r923, %r922, %r2764;
	mul.lo.s32 	%r924, %r2764, -766435501;
	mov.b32 	%r925, -845247145;
	mul.hi.u32 	%r926, %r925, %r2719;
	mul.lo.s32 	%r927, %r2719, -845247145;
	xor.b32  	%r928, %r9, %r926;
	xor.b32  	%r929, %r928, %r2720;
	xor.b32  	%r930, %r923, %r10;
	xor.b32  	%r931, %r930, %r2718;
	mul.hi.u32 	%r932, %r922, %r929;
	mul.lo.s32 	%r933, %r929, -766435501;
	mul.hi.u32 	%r934, %r925, %r931;
	mul.lo.s32 	%r935, %r931, -845247145;
	xor.b32  	%r936, %r927, %r934;
	xor.b32  	%r937, %r936, %r19;
	xor.b32  	%r938, %r924, %r932;
	xor.b32  	%r939, %r938, %r624;
	mul.hi.u32 	%r940, %r922, %r937;
	mul.lo.s32 	%r941, %r937, -766435501;
	mul.hi.u32 	%r942, %r925, %r939;
	mul.lo.s32 	%r943, %r939, -845247145;
	xor.b32  	%r944, %r935, %r942;
	xor.b32  	%r945, %r944, %r626;
	xor.b32  	%r946, %r933, %r940;
	xor.b32  	%r947, %r946, %r20;
	mul.hi.u32 	%r948, %r922, %r945;
	mul.lo.s32 	%r949, %r945, -766435501;
	mul.hi.u32 	%r950, %r925, %r947;
	mul.lo.s32 	%r951, %r947, -845247145;
	xor.b32  	%r952, %r943, %r950;
	xor.b32  	%r953, %r952, %r21;
	xor.b32  	%r954, %r941, %r948;
	xor.b32  	%r955, %r954, %r22;
	mul.hi.u32 	%r956, %r922, %r953;
	mul.lo.s32 	%r957, %r953, -766435501;
	mul.hi.u32 	%r958, %r925, %r955;
	mul.lo.s32 	%r959, %r955, -845247145;
	xor.b32  	%r960, %r951, %r958;
	xor.b32  	%r961, %r960, %r23;
	xor.b32  	%r962, %r949, %r956;
	xor.b32  	%r963, %r962, %r24;
	mul.hi.u32 	%r964, %r922, %r961;
	mul.lo.s32 	%r965, %r961, -766435501;
	mul.hi.u32 	%r966, %r925, %r963;
	mul.lo.s32 	%r967, %r963, -845247145;
	xor.b32  	%r968, %r959, %r966;
	xor.b32  	%r969, %r968, %r25;
	xor.b32  	%r970, %r957, %r964;
	xor.b32  	%r971, %r970, %r26;
	mul.hi.u32 	%r972, %r922, %r969;
	mul.lo.s32 	%r973, %r969, -766435501;
	mul.hi.u32 	%r974, %r925, %r971;
	mul.lo.s32 	%r975, %r971, -845247145;
	xor.b32  	%r976, %r967, %r974;
	xor.b32  	%r977, %r976, %r27;
	xor.b32  	%r978, %r965, %r972;
	xor.b32  	%r979, %r978, %r28;
	mul.hi.u32 	%r980, %r922, %r977;
	mul.lo.s32 	%r981, %r977, -766435501;
	mul.hi.u32 	%r982, %r925, %r979;
	mul.lo.s32 	%r983, %r979, -845247145;
	xor.b32  	%r984, %r975, %r982;
	xor.b32  	%r985, %r984, %r29;
	xor.b32  	%r986, %r973, %r980;
	xor.b32  	%r987, %r986, %r30;
	mul.hi.u32 	%r988, %r922, %r985;
	mul.lo.s32 	%r989, %r985, -766435501;
	mul.hi.u32 	%r990, %r925, %r987;
	mul.lo.s32 	%r991, %r987, -845247145;
	xor.b32  	%r992, %r983, %r990;
	xor.b32  	%r993, %r992, %r31;
	xor.b32  	%r994, %r981, %r988;
	xor.b32  	%r995, %r994, %r566;
	mul.hi.u32 	%r996, %r922, %r993;
	mul.lo.s32 	%r634, %r993, -766435501;
	mul.hi.u32 	%r997, %r925, %r995;
	mul.lo.s32 	%r2759, %r995, -845247145;
	xor.b32  	%r998, %r991, %r997;
	xor.b32  	%r3055, %r998, %r567;
	xor.b32  	%r999, %r989, %r996;
	xor.b32  	%r2758, %r999, %r625;
	mov.b32 	%r3057, 1;
	mov.u32 	%r3056, %r2757;
	mov.u32 	%r2757, %r634;
	mov.u32 	%r2760, %r3055;
	bra.uni 	$L__BB1_287;
$L__BB1_282:
	add.s32 	%r3057, %r2842, 2;
	setp.eq.s32 	%p43, %r2842, 0;
	selp.b32 	%r3055, %r2759, %r2760, %p43;
	mov.u32 	%r3056, %r2760;
	bra.uni 	$L__BB1_287;
$L__BB1_283:
	add.s32 	%r2764, %r2764, 1;
	setp.ne.s32 	%p40, %r2764, 0;
	@%p40 bra 	$L__BB1_286;
	add.s32 	%r2720, %r2720, 1;
	setp.ne.s32 	%p41, %r2720, 0;
	@%p41 bra 	$L__BB1_286;
	add.s32 	%r2719, %r2719, 1;
	setp.eq.s32 	%p42, %r2719, 0;
	selp.u32 	%r1001, 1, 0, %p42;
	add.s32 	%r2718, %r2718, %r1001;
	mov.b32 	%r2720, 0;
$L__BB1_286:
	mov.b32 	%r1003, -766435501;
	mul.hi.u32 	%r1004, %r1003, %r2764;
	mul.lo.s32 	%r1005, %r2764, -766435501;
	mov.b32 	%r1006, -845247145;
	mul.hi.u32 	%r1007, %r1006, %r2719;
	mul.lo.s32 	%r1008, %r2719, -845247145;
	xor.b32  	%r1009, %r9, %r1007;
	xor.b32  	%r1010, %r1009, %r2720;
	xor.b32  	%r1011, %r1004, %r10;
	xor.b32  	%r1012, %r1011, %r2718;
	mul.hi.u32 	%r1013, %r1003, %r1010;
	mul.lo.s32 	%r1014, %r1010, -766435501;
	mul.hi.u32 	%r1015, %r1006, %r1012;
	mul.lo.s32 	%r1016, %r1012, -845247145;
	xor.b32  	%r1017, %r1008, %r1015;
	xor.b32  	%r1018, %r1017, %r19;
	xor.b32  	%r1019, %r1005, %r1013;
	xor.b32  	%r1020, %r1019, %r624;
	mul.hi.u32 	%r1021, %r1003, %r1018;
	mul.lo.s32 	%r1022, %r1018, -766435501;
	mul.hi.u32 	%r1023, %r1006, %r1020;
	mul.lo.s32 	%r1024, %r1020, -845247145;
	xor.b32  	%r1025, %r1016, %r1023;
	xor.b32  	%r1026, %r1025, %r626;
	xor.b32  	%r1027, %r1014, %r1021;
	xor.b32  	%r1028, %r1027, %r20;
	mul.hi.u32 	%r1029, %r1003, %r1026;
	mul.lo.s32 	%r1030, %r1026, -766435501;
	mul.hi.u32 	%r1031, %r1006, %r1028;
	mul.lo.s32 	%r1032, %r1028, -845247145;
	xor.b32  	%r1033, %r1024, %r1031;
	xor.b32  	%r1034, %r1033, %r21;
	xor.b32  	%r1035, %r1022, %r1029;
	xor.b32  	%r1036, %r1035, %r22;
	mul.hi.u32 	%r1037, %r1003, %r1034;
	mul.lo.s32 	%r1038, %r1034, -766435501;
	mul.hi.u32 	%r1039, %r1006, %r1036;
	mul.lo.s32 	%r1040, %r1036, -845247145;
	xor.b32  	%r1041, %r1032, %r1039;
	xor.b32  	%r1042, %r1041, %r23;
	xor.b32  	%r1043, %r1030, %r1037;
	xor.b32  	%r1044, %r1043, %r24;
	mul.hi.u32 	%r1045, %r1003, %r1042;
	mul.lo.s32 	%r1046, %r1042, -766435501;
	mul.hi.u32 	%r1047, %r1006, %r1044;
	mul.lo.s32 	%r1048, %r1044, -845247145;
	xor.b32  	%r1049, %r1040, %r1047;
	xor.b32  	%r1050, %r1049, %r25;
	xor.b32  	%r1051, %r1038, %r1045;
	xor.b32  	%r1052, %r1051, %r26;
	mul.hi.u32 	%r1053, %r1003, %r1050;
	mul.lo.s32 	%r1054, %r1050, -766435501;
	mul.hi.u32 	%r1055, %r1006, %r1052;
	mul.lo.s32 	%r1056, %r1052, -845247145;
	xor.b32  	%r1057, %r1048, %r1055;
	xor.b32  	%r1058, %r1057, %r27;
	xor.b32  	%r1059, %r1046, %r1053;
	xor.b32  	%r1060, %r1059, %r28;
	mul.hi.u32 	%r1061, %r1003, %r1058;
	mul.lo.s32 	%r1062, %r1058, -766435501;
	mul.hi.u32 	%r1063, %r1006, %r1060;
	mul.lo.s32 	%r1064, %r1060, -845247145;
	xor.b32  	%r1065, %r1056, %r1063;
	xor.b32  	%r1066, %r1065, %r29;
	xor.b32  	%r1067, %r1054, %r1061;
	xor.b32  	%r1068, %r1067, %r30;
	mul.hi.u32 	%r1069, %r1003, %r1066;
	mul.lo.s32 	%r1070, %r1066, -766435501;
	mul.hi.u32 	%r1071, %r1006, %r1068;
	mul.lo.s32 	%r1072, %r1068, -845247145;
	xor.b32  	%r1073, %r1064, %r1071;
	xor.b32  	%r1074, %r1073, %r31;
	xor.b32  	%r1075, %r1062, %r1069;
	xor.b32  	%r1076, %r1075, %r566;
	mul.hi.u32 	%r1077, %r1003, %r1074;
	mul.lo.s32 	%r647, %r1074, -766435501;
	mul.hi.u32 	%r1078, %r1006, %r1076;
	mul.lo.s32 	%r2759, %r1076, -845247145;
	xor.b32  	%r1079, %r1072, %r1078;
	xor.b32  	%r2760, %r1079, %r567;
	xor.b32  	%r1080, %r1070, %r1077;
	xor.b32  	%r650, %r1080, %r625;
	mov.b32 	%r3057, 0;
	mov.u32 	%r3055, %r2757;
	mov.u32 	%r3056, %r2758;
	mov.u32 	%r2757, %r647;
	mov.u32 	%r2758, %r650;
$L__BB1_287:
	cvt.rn.f32.u32 	%f97, %r3056;
	fma.rn.f32 	%f98, %f97, 0f2F800000, 0f2F000000;
	cvt.rn.f32.u32 	%f99, %r3055;
	fma.rn.f32 	%f100, %f99, 0f30C90FDB, 0f30490FDB;
	setp.lt.f32 	%p44, %f98, 0f00800000;
	mul.f32 	%f101, %f98, 0f4B000000;
	selp.f32 	%f102, %f101, %f98, %p44;
	selp.f32 	%f103, 0fC1B80000, 0f00000000, %p44;
	mov.b32 	%r1082, %f102;
	add.s32 	%r1083, %r1082, -1059760811;
	and.b32  	%r1084, %r1083, -8388608;
	sub.s32 	%r1085, %r1082, %r1084;
	mov.b32 	%f104, %r1085;
	cvt.rn.f32.s32 	%f105, %r1084;
	fma.rn.f32 	%f106, %f105, 0f34000000, %f103;
	add.f32 	%f107, %f104, 0fBF800000;
	fma.rn.f32 	%f108, %f107, 0fBE055027, 0f3E1039F6;
	fma.rn.f32 	%f109, %f108, %f107, 0fBDF8CDCC;
	fma.rn.f32 	%f110, %f109, %f107, 0f3E0F2955;
	fma.rn.f32 	%f111, %f110, %f107, 0fBE2AD8B9;
	fma.rn.f32 	%f112, %f111, %f107, 0f3E4CED0B;
	fma.rn.f32 	%f113, %f112, %f107, 0fBE7FFF22;
	fma.rn.f32 	%f114, %f113, %f107, 0f3EAAAA78;
	fma.rn.f32 	%f115, %f114, %f107, 0fBF000000;
	mul.f32 	%f116, %f107, %f115;
	fma.rn.f32 	%f117, %f116, %f107, %f107;
	fma.rn.f32 	%f118, %f106, 0f3F317218, %f117;
	setp.gt.u32 	%p45, %r1082, 2139095039;
	fma.rn.f32 	%f119, %f102, 0f7F800000, 0f7F800000;
	selp.f32 	%f120, %f119, %f118, %p45;
	setp.eq.f32 	%p46, %f102, 0f00000000;
	mul.f32 	%f121, %f120, 0fC0000000;
	selp.f32 	%f122, 0f7F800000, %f121, %p46;
	sqrt.rn.f32 	%f123, %f122;
	sin.approx.f32 	%f124, %f100;
	cos.approx.f32 	%f125, %f100;
	mul.f32 	%f235, %f123, %f124;
	mul.f32 	%f233, %f123, %f125;
	mov.b32 	%r3038, 1;
	mov.u32 	%r2842, %r3057;
$L__BB1_288:
	cvt.f64.f32 	%fd329, %f235;
	mul.wide.u32 	%rd39, %r3022, 8;
	add.s64 	%rd40, %rd3, %rd39;
	st.local.f64 	[%rd40], %fd329;
	add.s32 	%r3022, %r3022, 1;
	setp.gt.s32 	%p47, %r798, %r3022;
	@%p47 bra 	$L__BB1_274;
	bra.uni 	$L__BB1_250;
$L__BB1_289:
	add.s32 	%r2842, %r695, 1;
	mov.u32 	%r3095, %r2760;
	bra.uni 	$L__BB1_294;
$L__BB1_290:
	add.s32 	%r2764, %r2764, 1;
	setp.ne.s32 	%p65, %r2764, 0;
	@%p65 bra 	$L__BB1_293;
	add.s32 	%r2720, %r2720, 1;
	setp.ne.s32 	%p66, %r2720, 0;
	@%p66 bra 	$L__BB1_293;
	add.s32 	%r2719, %r2719, 1;
	setp.eq.s32 	%p67, %r2719, 0;
	selp.u32 	%r1115, 1, 0, %p67;
	add.s32 	%r2718, %r2718, %r1115;
	mov.b32 	%r2720, 0;
$L__BB1_293:
	mov.b32 	%r1117, -766435501;
	mul.hi.u32 	%r1118, %r1117, %r2764;
	mul.lo.s32 	%r1119, %r2764, -766435501;
	mov.b32 	%r1120, -845247145;
	mul.hi.u32 	%r1121, %r1120, %r2719;
	mul.lo.s32 	%r1122, %r2719, -845247145;
	xor.b32  	%r1123, %r9, %r1121;
	xor.b32  	%r1124, %r1123, %r2720;
	xor.b32  	%r1125, %r1118, %r10;
	xor.b32  	%r1126, %r1125, %r2718;
	mul.hi.u32 	%r1127, %r1117, %r1124;
	mul.lo.s32 	%r1128, %r1124, -766435501;
	mul.hi.u32 	%r1129, %r1120, %r1126;
	mul.lo.s32 	%r1130, %r1126, -845247145;
	xor.b32  	%r1131, %r1122, %r1129;
	xor.b32  	%r1132, %r1131, %r19;
	xor.b32  	%r1133, %r1119, %r1127;
	xor.b32  	%r1134, %r1133, %r702;
	mul.hi.u32 	%r1135, %r1117, %r1132;
	mul.lo.s32 	%r1136, %r1132, -766435501;
	mul.hi.u32 	%r1137, %r1120, %r1134;
	mul.lo.s32 	%r1138, %r1134, -845247145;
	xor.b32  	%r1139, %r1130, %r1137;
	add.s32 	%r1140, %r9, 1013904242;
	xor.b32  	%r1141, %r1139, %r1140;
	xor.b32  	%r1142, %r1128, %r1135;
	xor.b32  	%r1143, %r1142, %r20;
	mul.hi.u32 	%r1144, %r1117, %r1141;
	mul.lo.s32 	%r1145, %r1141, -766435501;
	mul.hi.u32 	%r1146, %r1120, %r1143;
	mul.lo.s32 	%r1147, %r1143, -845247145;
	xor.b32  	%r1148, %r1138, %r1146;
	xor.b32  	%r1149, %r1148, %r21;
	xor.b32  	%r1150, %r1136, %r1144;
	xor.b32  	%r1151, %r1150, %r22;
	mul.hi.u32 	%r1152, %r1117, %r1149;
	mul.lo.s32 	%r1153, %r1149, -766435501;
	mul.hi.u32 	%r1154, %r1120, %r1151;
	mul.lo.s32 	%r1155, %r1151, -845247145;
	xor.b32  	%r1156, %r1147, %r1154;
	xor.b32  	%r1157, %r1156, %r23;
	xor.b32  	%r1158, %r1145, %r1152;
	xor.b32  	%r1159, %r1158, %r24;
	mul.hi.u32 	%r1160, %r1117, %r1157;
	mul.lo.s32 	%r1161, %r1157, -766435501;
	mul.hi.u32 	%r1162, %r1120, %r1159;
	mul.lo.s32 	%r1163, %r1159, -845247145;
	xor.b32  	%r1164, %r1155, %r1162;
	xor.b32  	%r1165, %r1164, %r25;
	xor.b32  	%r1166, %r1153, %r1160;
	xor.b32  	%r1167, %r1166, %r26;
	mul.hi.u32 	%r1168, %r1117, %r1165;
	mul.lo.s32 	%r1169, %r1165, -766435501;
	mul.hi.u32 	%r1170, %r1120, %r1167;
	mul.lo.s32 	%r1171, %r1167, -845247145;
	xor.b32  	%r1172, %r1163, %r1170;
	xor.b32  	%r1173, %r1172, %r27;
	xor.b32  	%r1174, %r1161, %r1168;
	xor.b32  	%r1175, %r1174, %r28;
	mul.hi.u32 	%r1176, %r1117, %r1173;
	mul.lo.s32 	%r1177, %r1173, -766435501;
	mul.hi.u32 	%r1178, %r1120, %r1175;
	mul.lo.s32 	%r1179, %r1175, -845247145;
	xor.b32  	%r1180, %r1171, %r1178;
	xor.b32  	%r1181, %r1180, %r29;
	xor.b32  	%r1182, %r1169, %r1176;
	xor.b32  	%r1183, %r1182, %r30;
	mul.hi.u32 	%r1184, %r1117, %r1181;
	mul.lo.s32 	%r1185, %r1181, -766435501;
	mul.hi.u32 	%r1186, %r1120, %r1183;
	mul.lo.s32 	%r1187, %r1183, -845247145;
	xor.b32  	%r1188, %r1179, %r1186;
	xor.b32  	%r1189, %r1188, %r31;
	xor.b32  	%r1190, %r1177, %r1184;
	xor.b32  	%r1191, %r1190, %r700;
	mul.hi.u32 	%r1192, %r1117, %r1189;
	mul.lo.s32 	%r712, %r1189, -766435501;
	mul.hi.u32 	%r1193, %r1120, %r1191;
	mul.lo.s32 	%r2759, %r1191, -845247145;
	xor.b32  	%r1194, %r1187, %r1193;
	xor.b32  	%r2760, %r1194, %r701;
	xor.b32  	%r1195, %r1185, %r1192;
	xor.b32  	%r2758, %r1195, %r703;
	mov.b32 	%r2842, 0;
	mov.u32 	%r3095, %r2757;
	mov.u32 	%r2757, %r712;
$L__BB1_294:
	cvt.rn.f64.u32 	%fd443, %r3095;
	fma.rn.f64 	%fd444, %fd443, 0d3DF0000000000000, 0d3DF0000000000000;
	setp.geu.f64 	%p68, %fd444, %fd10;
	@%p68 bra 	$L__BB1_318;
	setp.eq.s32 	%p69, %r2785, 1;
	mov.b32 	%r2785, 0;
	mov.f64 	%fd1231, %fd1166;
	@%p69 bra 	$L__BB1_314;
	add.s32 	%r2764, %r2764, 1;
	setp.ne.s32 	%p70, %r2764, 0;
	@%p70 bra 	$L__BB1_299;
	add.s32 	%r2720, %r2720, 1;
	setp.ne.s32 	%p71, %r2720, 0;
	@%p71 bra 	$L__BB1_299;
	add.s32 	%r2719, %r2719, 1;
	setp.eq.s32 	%p72, %r2719, 0;
	selp.u32 	%r1199, 1, 0, %p72;
	add.s32 	%r2718, %r2718, %r1199;
	mov.b32 	%r2720, 0;
$L__BB1_299:
	mov.b32 	%r1200, -766435501;
	mul.hi.u32 	%r1201, %r1200, %r2764;
	mul.lo.s32 	%r1202, %r2764, -766435501;
	mov.b32 	%r1203, -845247145;
	mul.hi.u32 	%r1204, %r1203, %r2719;
	mul.lo.s32 	%r1205, %r2719, -845247145;
	xor.b32  	%r1206, %r9, %r1204;
	xor.b32  	%r1207, %r1206, %r2720;
	xor.b32  	%r1208, %r1201, %r10;
	xor.b32  	%r1209, %r1208, %r2718;
	mul.hi.u32 	%r1210, %r1200, %r1207;
	mul.lo.s32 	%r1211, %r1207, -766435501;
	mul.hi.u32 	%r1212, %r1203, %r1209;
	mul.lo.s32 	%r1213, %r1209, -845247145;
	xor.b32  	%r1214, %r1205, %r1212;
	xor.b32  	%r1215, %r1214, %r19;
	xor.b32  	%r1216, %r1202, %r1210;
	xor.b32  	%r1217, %r1216, %r702;
	mul.hi.u32 	%r1218, %r1200, %r1215;
	mul.lo.s32 	%r1219, %r1215, -766435501;
	mul.hi.u32 	%r1220, %r1203, %r1217;
	mul.lo.s32 	%r1221, %r1217, -845247145;
	xor.b32  	%r1222, %r1213, %r1220;
	add.s32 	%r1223, %r9, 1013904242;
	xor.b32  	%r1224, %r1222, %r1223;
	xor.b32  	%r1225, %r1211, %r1218;
	xor.b32  	%r1226, %r1225, %r20;
	mul.hi.u32 	%r1227, %r1200, %r1224;
	mul.lo.s32 	%r1228, %r1224, -766435501;
	mul.hi.u32 	%r1229, %r1203, %r1226;
	mul.lo.s32 	%r1230, %r1226, -845247145;
	xor.b32  	%r1231, %r1221, %r1229;
	xor.b32  	%r1232, %r1231, %r21;
	xor.b32  	%r1233, %r1219, %r1227;
	xor.b32  	%r1234, %r1233, %r22;
	mul.hi.u32 	%r1235, %r1200, %r1232;
	mul.lo.s32 	%r1236, %r1232, -766435501;
	mul.hi.u32 	%r1237, %r1203, %r1234;
	mul.lo.s32 	%r1238, %r1234, -845247145;
	xor.b32  	%r1239, %r1230, %r1237;
	xor.b32  	%r1240, %r1239, %r23;
	xor.b32  	%r1241, %r1228, %r1235;
	xor.b32  	%r1242, %r1241, %r24;
	mul.hi.u32 	%r1243, %r1200, %r1240;
	mul.lo.s32 	%r1244, %r1240, -766435501;
	mul.hi.u32 	%r1245, %r1203, %r1242;
	mul.lo.s32 	%r1246, %r1242, -845247145;
	xor.b32  	%r1247, %r1238, %r1245;
	xor.b32  	%r1248, %r1247, %r25;
	xor.b32  	%r1249, %r1236, %r1243;
	xor.b32  	%r1250, %r1249, %r26;
	mul.hi.u32 	%r1251, %r1200, %r1248;
	mul.lo.s32 	%r1252, %r1248, -766435501;
	mul.hi.u32 	%r1253, %r1203, %r1250;
	mul.lo.s32 	%r1254, %r1250, -845247145;
	xor.b32  	%r1255, %r1246, %r1253;
	xor.b32  	%r1256, %r1255, %r27;
	xor.b32  	%r1257, %r1244, %r1251;
	xor.b32  	%r1258, %r1257, %r28;
	mul.hi.u32 	%r1259, %r1200, %r1256;
	mul.lo.s32 	%r1260, %r1256, -766435501;
	mul.hi.u32 	%r1261, %r1203, %r1258;
	mul.lo.s32 	%r1262, %r1258, -845247145;
	xor.b32  	%r1263, %r1254, %r1261;
	xor.b32  	%r1264, %r1263, %r29;
	xor.b32  	%r1265, %r1252, %r1259;
	xor.b32  	%r1266, %r1265, %r30;
	mul.hi.u32 	%r1267, %r1200, %r1264;
	mul.lo.s32 	%r1268, %r1264, -766435501;
	mul.hi.u32 	%r1269, %r1203, %r1266;
	mul.lo.s32 	%r1270, %r1266, -845247145;
	xor.b32  	%r1271, %r1262, %r1269;
	xor.b32  	%r733, %r1271, %r31;
	xor.b32  	%r1272, %r1260, %r1267;
	xor.b32  	%r1273, %r1272, %r700;
	mul.hi.u32 	%r1274, %r1200, %r733;
	mul.hi.u32 	%r1275, %r1203, %r1273;
	mul.lo.s32 	%r734, %r1273, -845247145;
	xor.b32  	%r1276, %r1270, %r1275;
	xor.b32  	%r735, %r1276, %r701;
	xor.b32  	%r1277, %r1268, %r1274;
	xor.b32  	%r736, %r1277, %r703;
	setp.eq.s32 	%p73, %r2842, 1;
	@%p73 bra 	$L__BB1_303;
	setp.eq.s32 	%p74, %r2842, 3;
	mov.u32 	%r3108, %r2757;
	mov.u32 	%r3109, %r735;
	mov.u32 	%r3110, %r734;
	mov.u32 	%r3111, %r736;
	@%p74 bra 	$L__BB1_304;
	setp.ne.s32 	%p75, %r2842, 2;
	mov.u32 	%r3108, %r2760;
	mov.u32 	%r3109, %r2759;
	mov.u32 	%r3110, %r2758;
	mov.u32 	%r3111, %r2757;
	@%p75 bra 	$L__BB1_304;
	mov.u32 	%r3108, %r2758;
	mov.u32 	%r3109, %r2757;
	mov.u32 	%r3110, %r735;
	mov.u32 	%r3111, %r734;
	bra.uni 	$L__BB1_304;
$L__BB1_303:
	mov.u32 	%r3108, %r2759;
	mov.u32 	%r3109, %r2758;
	mov.u32 	%r3110, %r2757;
	mov.u32 	%r3111, %r735;
$L__BB1_304:
	cvt.u64.u32 	%rd74, %r3108;
	mul.wide.u32 	%rd75, %r3109, 2097152;
	xor.b64  	%rd76, %rd75, %rd74;
	cvt.rn.f64.u64 	%fd445, %rd76;
	fma.rn.f64 	%fd1225, %fd445, 0d3CA0000000000000, 0d3C90000000000000;
	cvt.u64.u32 	%rd77, %r3110;
	mul.wide.u32 	%rd78, %r3111, 2097152;
	xor.b64  	%rd79, %rd78, %rd77;
	cvt.rn.f64.u64 	%fd446, %rd79;
	fma.rn.f64 	%fd243, %fd446, 0d3CB0000000000000, 0d3CA0000000000000;
	{
	.reg .b32 %temp; 
	mov.b64 	{%temp, %r3112}, %fd1225;
	}
	{
	.reg .b32 %temp; 
	mov.b64 	{%r3113, %temp}, %fd1225;
	}
	setp.gt.s32 	%p76, %r3112, 1048575;
	mov.b32 	%r3114, -1023;
	@%p76 bra 	$L__BB1_306;
	mul.f64 	%fd1225, %fd1225, 0d4350000000000000;
	{
	.reg .b32 %temp; 
	mov.b64 	{%temp, %r3112}, %fd1225;
	}
	{
	.reg .b32 %temp; 
	mov.b64 	{%r3113, %temp}, %fd1225;
	}
	mov.b32 	%r3114, -1077;
$L__BB1_306:
	add.s32 	%r1280, %r3112, -1;
	setp.gt.u32 	%p77, %r1280, 2146435070;
	@%p77 bra 	$L__BB1_310;
	shr.u32 	%r1283, %r3112, 20;
	add.s32 	%r3115, %r3114, %r1283;
	and.b32  	%r1284, %r3112, 1048575;
	or.b32  	%r1285, %r1284, 1072693248;
	mov.b64 	%fd1226, {%r3113, %r1285};
	setp.lt.u32 	%p79, %r1285, 1073127583;
	@%p79 bra 	$L__BB1_309;
	{
	.reg .b32 %temp; 
	mov.b64 	{%r1286, %temp}, %fd1226;
	}
	{
	.reg .b32 %temp; 
	mov.b64 	{%temp, %r1287}, %fd1226;
	}
	add.s32 	%r1288, %r1287, -1048576;
	mov.b64 	%fd1226, {%r1286, %r1288};
	add.s32 	%r3115, %r3115, 1;
$L__BB1_309:
	add.f64 	%fd448, %fd1226, 0dBFF0000000000000;
	add.f64 	%fd449, %fd1226, 0d3FF0000000000000;
	rcp.approx.ftz.f64 	%fd450, %fd449;
	neg.f64 	%fd451, %fd449;
	fma.rn.f64 	%fd452, %fd451, %fd450, 0d3FF0000000000000;
	fma.rn.f64 	%fd453, %fd452, %fd452, %fd452;
	fma.rn.f64 	%fd454, %fd453, %fd450, %fd450;
	mul.f64 	%fd455, %fd448, %fd454;
	fma.rn.f64 	%fd456, %fd448, %fd454, %fd455;
	mul.f64 	%fd457, %fd456, %fd456;
	fma.rn.f64 	%fd458, %fd457, 0d3EB1380B3AE80F1E, 0d3ED0EE258B7A8B04;
	fma.rn.f64 	%fd459, %fd458, %fd457, 0d3EF3B2669F02676F;
	fma.rn.f64 	%fd460, %fd459, %fd457, 0d3F1745CBA9AB0956;
	fma.rn.f64 	%fd461, %fd460, %fd457, 0d3F3C71C72D1B5154;
	fma.rn.f64 	%fd462, %fd461, %fd457, 0d3F624924923BE72D;
	fma.rn.f64 	%fd463, %fd462, %fd457, 0d3F8999999999A3C4;
	fma.rn.f64 	%fd464, %fd463, %fd457, 0d3FB5555555555554;
	sub.f64 	%fd465, %fd448, %fd456;
	add.f64 	%fd466, %fd465, %fd465;
	neg.f64 	%fd467, %fd456;
	fma.rn.f64 	%fd468, %fd467, %fd448, %fd466;
	mul.f64 	%fd469, %fd454, %fd468;
	mul.f64 	%fd470, %fd457, %fd464;
	fma.rn.f64 	%fd471, %fd470, %fd456, %fd469;
	xor.b32  	%r1289, %r3115, -2147483648;
	mov.b32 	%r1290, 1127219200;
	mov.b64 	%fd472, {%r1289, %r1290};
	sub.f64 	%fd473, %fd472, %fd11;
	fma.rn.f64 	%fd474, %fd473, 0d3FE62E42FEFA39EF, %fd456;
	fma.rn.f64 	%fd475, %fd473, 0dBFE62E42FEFA39EF, %fd474;
	sub.f64 	%fd476, %fd475, %fd456;
	sub.f64 	%fd477, %fd471, %fd476;
	fma.rn.f64 	%fd478, %fd473, 0d3C7ABC9E3B39803F, %fd477;
	add.f64 	%fd1227, %fd474, %fd478;
	bra.uni 	$L__BB1_311;
$L__BB1_310:
	fma.rn.f64 	%fd447, %fd1225, 0d7FF0000000000000, 0d7FF0000000000000;
	{
	.reg .b32 %temp; 
	mov.b64 	{%temp, %r1281}, %fd1225;
	}
	and.b32  	%r1282, %r1281, 2147483647;
	setp.eq.s32 	%p78, %r1282, 0;
	selp.f64 	%fd1227, 0dFFF0000000000000, %fd447, %p78;
$L__BB1_311:
	mul.f64 	%fd252, %fd1227, 0dC000000000000000;
	{
	.reg .b32 %temp; 
	mov.b64 	{%temp, %r1291}, %fd243;
	}
	shl.b32 	%r1292, %r1291, 1;
	setp.gt.u32 	%p80, %r1292, -2038431744;
	mov.f64 	%fd479, 0d0000000000000000;
	mul.rn.f64 	%fd480, %fd243, %fd479;
	selp.f64 	%fd253, %fd480, %fd243, %p80;
	{
	.reg .b32 %temp; 
	mov.b64 	{%r1293, %temp}, %fd253;
	}
	{
	.reg .b32 %temp; 
	mov.b64 	{%temp, %r1294}, %fd253;
	}
	add.s32 	%r1295, %r1294, 1048576;
	mov.b64 	%fd481, {%r1293, %r1295};
	cvt.rni.f64.f64 	%fd482, %fd481;
	cvt.rzi.s64.f64 	%rd80, %fd482;
	cvt.u32.u64 	%r1296, %rd80;
	fma.rn.f64 	%fd483, %fd482, 0dBFE0000000000000, %fd253;
	mul.f64 	%fd484, %fd483, 0d3CA1A62633145C07;
	fma.rn.f64 	%fd485, %fd483, 0d400921FB54442D18, %fd484;
	mul.rn.f64 	%fd486, %fd485, %fd485;
	fma.rn.f64 	%fd487, %fd486, 0dBDA8FF8320FD8164, 0d3E21EEA7C1EF8528;
	fma.rn.f64 	%fd488, %fd487, %fd486, 0dBE927E4F8E06E6D9;
	fma.rn.f64 	%fd489, %fd488, %fd486, 0d3EFA01A019DDBCE9;
	fma.rn.f64 	%fd490, %fd489, %fd486, 0dBF56C16C16C15D47;
	fma.rn.f64 	%fd491, %fd490, %fd486, 0d3FA5555555555551;
	fma.rn.f64 	%fd492, %fd491, %fd486, 0dBFE0000000000000;
	fma.rn.f64 	%fd493, %fd492, %fd486, 0d3FF0000000000000;
	fma.rn.f64 	%fd494, %fd486, 0d3DE5DB65F9785EBA, 0dBE5AE5F12CB0D246;
	fma.rn.f64 	%fd495, %fd494, %fd486, 0d3EC71DE369ACE392;
	fma.rn.f64 	%fd496, %fd495, %fd486, 0dBF2A01A019DB62A1;
	fma.rn.f64 	%fd497, %fd496, %fd486, 0d3F81111111110818;
	fma.rn.f64 	%fd498, %fd497, %fd486, 0dBFC5555555555554;
	fma.rn.f64 	%fd499, %fd498, %fd486, 0d0000000000000000;
	fma.rn.f64 	%fd500, %fd499, %fd485, %fd485;
	and.b64  	%rd81, %rd80, 1;
	setp.eq.b64 	%p81, %rd81, 1;
	{
	.reg .b32 %temp; 
	mov.b64 	{%temp, %r1297}, %fd500;
	}
	{
	.reg .b32 %temp; 
	mov.b64 	{%r1298, %temp}, %fd500;
	}
	xor.b32  	%r1299, %r1297, -2147483648;
	mov.b64 	%fd501, {%r1298, %r1299};
	selp.f64 	%fd1228, %fd493, %fd500, %p81;
	selp.f64 	%fd1229, %fd501, %fd493, %p81;
	and.b32  	%r1300, %r1296, 2;
	setp.eq.s32 	%p82, %r1300, 0;
	@%p82 bra 	$L__BB1_313;
	{
	.reg .b32 %temp; 
	mov.b64 	{%temp, %r1301}, %fd1228;
	}
	{
	.reg .b32 %temp; 
	mov.b64 	{%r1302, %temp}, %fd1228;
	}
	xor.b32  	%r1303, %r1301, -2147483648;
	mov.b64 	%fd1228, {%r1302, %r1303};
	{
	.reg .b32 %temp; 
	mov.b64 	{%temp, %r1304}, %fd1229;
	}
	{
	.reg .b32 %temp; 
	mov.b64 	{%r1305, %temp}, %fd1229;
	}
	xor.b32  	%r1306, %r1304, -2147483648;
	mov.b64 	%fd1229, {%r1305, %r1306};
$L__BB1_313:
	sqrt.rn.f64 	%fd502, %fd252;
	mov.f64 	%fd503, 0d0000000000000000;
	add.rn.f64 	%fd504, %fd1229, %fd503;
	cvt.rzi.f64.f64 	%fd505, %fd253;
	setp.eq.f64 	%p83, %fd253, %fd505;
	mul.rn.f64 	%fd506, %fd253, %fd503;
	selp.f64 	%fd507, %fd506, %fd1228, %p83;
	mul.f64 	%fd1231, %fd502, %fd507;
	mul.f64 	%fd1166, %fd502, %fd504;
	mul.lo.s32 	%r2757, %r733, -766435501;
	mov.b32 	%r2785, 1;
	mov.u32 	%r2758, %r736;
	mov.u32 	%r2759, %r734;
	mov.u32 	%r2760, %r735;
$L__BB1_314:
	ld.param.f64 	%fd1133, [_ZN2mc17mc_kernel_generalENS_12OptionParamsEiiiidddPKdP24curandStatePhilox4_32_10mmPdS5__param_7];
	ld.param.f64 	%fd1127, [_ZN2mc17mc_kernel_generalENS_12OptionParamsEiiiidddPKdP24curandStatePhilox4_32_10mmPdS5__param_6];
	fma.rn.f64 	%fd264, %fd1133, %fd1231, %fd1127;
	fma.rn.f64 	%fd508, %fd264, 0d3FF71547652B82FE, 0d4338000000000000;
	{
	.reg .b32 %temp; 
	mov.b64 	{%r761, %temp}, %fd508;
	}
	mov.f64 	%fd509, 0dC338000000000000;
	add.rn.f64 	%fd510, %fd508, %fd509;
	fma.rn.f64 	%fd511, %fd510, 0dBFE62E42FEFA39EF, %fd264;
	fma.rn.f64 	%fd512, %fd510, 0dBC7ABC9E3B39803F, %fd511;
	fma.rn.f64 	%fd513, %fd512, 0d3E5ADE1569CE2BDF, 0d3E928AF3FCA213EA;
	fma.rn.f64 	%fd514, %fd513, %fd512, 0d3EC71DEE62401315;
	fma.rn.f64 	%fd515, %fd514, %fd512, 0d3EFA01997C89EB71;
	fma.rn.f64 	%fd516, %fd515, %fd512, 0d3F2A01A014761F65;
	fma.rn.f64 	%fd517, %fd516, %fd512, 0d3F56C16C1852B7AF;
	fma.rn.f64 	%fd518, %fd517, %fd512, 0d3F81111111122322;
	fma.rn.f64 	%fd519, %fd518, %fd512, 0d3FA55555555502A1;
	fma.rn.f64 	%fd520, %fd519, %fd512, 0d3FC5555555555511;
	fma.rn.f64 	%fd521, %fd520, %fd512, 0d3FE000000000000B;
	fma.rn.f64 	%fd522, %fd521, %fd512, 0d3FF0000000000000;
	fma.rn.f64 	%fd523, %fd522, %fd512, 0d3FF0000000000000;
	{
	.reg .b32 %temp; 
	mov.b64 	{%r762, %temp}, %fd523;
	}
	{
	.reg .b32 %temp; 
	mov.b64 	{%temp, %r763}, %fd523;
	}
	shl.b32 	%r1308, %r761, 20;
	add.s32 	%r1309, %r1308, %r763;
	mov.b64 	%fd1232, {%r762, %r1309};
	{
	.reg .b32 %temp; 
	mov.b64 	{%temp, %r1310}, %fd264;
	}
	mov.b32 	%f127, %r1310;
	abs.f32 	%f32, %f127;
	setp.lt.f32 	%p84, %f32, 0f4086232B;
	@%p84 bra 	$L__BB1_317;
	setp.lt.f64 	%p85, %fd264, 0d0000000000000000;
	add.f64 	%fd524, %fd264, 0d7FF0000000000000;
	selp.f64 	%fd1232, 0d0000000000000000, %fd524, %p85;
	setp.geu.f32 	%p86, %f32, 0f40874800;
	@%p86 bra 	$L__BB1_317;
	shr.u32 	%r1311, %r761, 31;
	add.s32 	%r1312, %r761, %r1311;
	shr.s32 	%r1313, %r1312, 1;
	shl.b32 	%r1314, %r1313, 20;
	add.s32 	%r1315, %r763, %r1314;
	mov.b64 	%fd525, {%r762, %r1315};
	sub.s32 	%r1316, %r761, %r1313;
	shl.b32 	%r1317, %r1316, 20;
	add.s32 	%r1318, %r1317, 1072693248;
	mov.b32 	%r1319, 0;
	mov.b64 	%fd526, {%r1319, %r1318};
	mul.f64 	%fd1232, %fd526, %fd525;
$L__BB1_317:
	mul.f64 	%fd527, %fd1232, %fd241;
	st.local.f64 	[%rd14], %fd527;
$L__BB1_318:
	add.s32 	%r3081, %r3081, 1;
	setp.ne.s32 	%p87, %r3081, %r798;
	@%p87 bra 	$L__BB1_266;
	add.s32 	%r3000, %r3000, 1;
	setp.ne.s32 	%p88, %r3000, %r14;
	@%p88 bra 	$L__BB1_238;
	setp.lt.u32 	%p89, %r798, 16;
	mov.f64 	%fd1241, 0d0000000000000000;
	mov.b32 	%r3137, 0;
	@%p89 bra 	$L__BB1_323;
	mov.f64 	%fd1241, 0d0000000000000000;
	mov.b32 	%r3135, 0;
$L__BB1_322:
	.pragma "nounroll";
	mul.wide.u32 	%rd82, %r3135, 8;
	add.s64 	%rd83, %rd2, %rd82;
	ld.local.v2.f64 	{%fd531, %fd532}, [%rd83];
	add.f64 	%fd533, %fd1241, %fd531;
	add.f64 	%fd534, %fd533, %fd532;
	ld.local.v2.f64 	{%fd535, %fd536}, [%rd83+16];
	add.f64 	%fd537, %fd534, %fd535;
	add.f64 	%fd538, %fd537, %fd536;
	ld.local.v2.f64 	{%fd539, %fd540}, [%rd83+32];
	add.f64 	%fd541, %fd538, %fd539;
	add.f64 	%fd542, %fd541, %fd540;
	ld.local.v2.f64 	{%fd543, %fd544}, [%rd83+48];
	add.f64 	%fd545, %fd542, %fd543;
	add.f64 	%fd546, %fd545, %fd544;
	ld.local.v2.f64 	{%fd547, %fd548}, [%rd83+64];
	add.f64 	%fd549, %fd546, %fd547;
	add.f64 	%fd550, %fd549, %fd548;
	ld.local.v2.f64 	{%fd551, %fd552}, [%rd83+80];
	add.f64 	%fd553, %fd550, %fd551;
	add.f64 	%fd554, %fd553, %fd552;
	ld.local.v2.f64 	{%fd555, %fd556}, [%rd83+96];
	add.f64 	%fd557, %fd554, %fd555;
	add.f64 	%fd558, %fd557, %fd556;
	ld.local.v2.f64 	{%fd559, %fd560}, [%rd83+112];
	add.f64 	%fd561, %fd558, %fd559;
	add.f64 	%fd1241, %fd561, %fd560;
	add.s32 	%r3135, %r3135, 16;
	and.b32  	%r3137, %r798, 2147483632;
	setp.ne.s32 	%p90, %r3135, %r3137;
	@%p90 bra 	$L__BB1_322;
$L__BB1_323:
	and.b32  	%r780, %r798, 15;
	setp.eq.s32 	%p91, %r780, 0;
	@%p91 bra 	$L__BB1_333;
	add.s32 	%r1322, %r780, -1;
	setp.lt.u32 	%p92, %r1322, 7;
	@%p92 bra 	$L__BB1_326;
	mul.wide.u32 	%rd84, %r3137, 8;
	add.s64 	%rd85, %rd2, %rd84;
	ld.local.f64 	%fd563, [%rd85];
	add.f64 	%fd564, %fd1241, %fd563;
	ld.local.f64 	%fd565, [%rd85+8];
	add.f64 	%fd566, %fd564, %fd565;
	ld.local.f64 	%fd567, [%rd85+16];
	add.f64 	%fd568, %fd566, %fd567;
	ld.local.f64 	%fd569, [%rd85+24];
	add.f64 	%fd570, %fd568, %fd569;
	ld.local.f64 	%fd571, [%rd85+32];
	add.f64 	%fd572, %fd570, %fd571;
	ld.local.f64 	%fd573, [%rd85+40];
	add.f64 	%fd574, %fd572, %fd573;
	ld.local.f64 	%fd575, [%rd85+48];
	add.f64 	%fd576, %fd574, %fd575;
	ld.local.f64 	%fd577, [%rd85+56];
	add.f64 	%fd1241, %fd576, %fd577;
	add.s32 	%r3137, %r3137, 8;
$L__BB1_326:
	and.b32  	%r1323, %r798, 7;
	setp.eq.s32 	%p93, %r1323, 0;
	@%p93 bra 	$L__BB1_333;
	add.s32 	%r1325, %r1323, -1;
	setp.lt.u32 	%p94, %r1325, 3;
	@%p94 bra 	$L__BB1_329;
	mul.wide.u32 	%rd86, %r3137, 8;
	add.s64 	%rd87, %rd2, %rd86;
	ld.local.f64 	%fd579, [%rd87];
	add.f64 	%fd580, %fd1241, %fd579;
	ld.local.f64 	%fd581, [%rd87+8];
	add.f64 	%fd582, %fd580, %fd581;
	ld.local.f64 	%fd583, [%rd87+16];
	add.f64 	%fd584, %fd582, %fd583;
	ld.local.f64 	%fd585, [%rd87+24];
	add.f64 	%fd1241, %fd584, %fd585;
	add.s32 	%r3137, %r3137, 4;
$L__BB1_329:
	and.b32  	%r1326, %r798, 3;
	setp.eq.s32 	%p95, %r1326, 0;
	@%p95 bra 	$L__BB1_333;
	setp.eq.s32 	%p96, %r1326, 1;
	mul.wide.u32 	%rd88, %r3137, 8;
	add.s64 	%rd15, %rd2, %rd88;
	ld.local.f64 	%fd586, [%rd15];
	add.f64 	%fd1241, %fd1241, %fd586;
	@%p96 bra 	$L__BB1_333;
	setp.eq.s32 	%p97, %r1326, 2;
	ld.local.f64 	%fd587, [%rd15+8];
	add.f64 	%fd1241, %fd1241, %fd587;
	@%p97 bra 	$L__BB1_333;
	ld.local.f64 	%fd588, [%rd15+16];
	add.f64 	%fd1241, %fd1241, %fd588;
$L__BB1_333:
	ld.param.u64 	%rd134, [_ZN2mc17mc_kernel_generalENS_12OptionParamsEiiiidddPKdP24curandStatePhilox4_32_10mmPdS5__param_11];
	ld.param.u64 	%rd131, [_ZN2mc17mc_kernel_generalENS_12OptionParamsEiiiidddPKdP24curandStatePhilox4_32_10mmPdS5__param_10];
	cvt.rn.f64.u32 	%fd589, %r15;
	div.rn.f64 	%fd590, %fd1241, %fd589;
	sub.f64 	%fd591, %fd590, %fd290;
	max.f64 	%fd592, %fd591, 0d0000000000000000;
	mul.f64 	%fd593, %fd1139, %fd592;
	fma.rn.f64 	%fd1244, %fd593, %fd593, %fd1244;
	add.f64 	%fd1243, %fd1243, %fd593;
	add.s64 	%rd138, %rd138, %rd131;
	setp.lt.u64 	%p98, %rd138, %rd134;
	@%p98 bra 	$L__BB1_224;
$L__BB1_334:
	ld.param.u64 	%rd137, [_ZN2mc17mc_kernel_generalENS_12OptionParamsEiiiidddPKdP24curandStatePhilox4_32_10mmPdS5__param_13];
	ld.param.u64 	%rd136, [_ZN2mc17mc_kernel_generalENS_12OptionParamsEiiiidddPKdP24curandStatePhilox4_32_10mmPdS5__param_12];
	st.global.v4.u32 	[%rd6], {%r2764, %r2720, %r2719, %r2718};
	st.global.v4.u32 	[%rd6+16], {%r2760, %r2759, %r2758, %r2757};
	st.global.v2.u32 	[%rd6+40], {%r2842, %r3038};
	mov.b32 	%r2673, %f233;
	st.global.v2.u32 	[%rd6+48], {%r2785, %r2673};
	st.global.f64 	[%rd6+56], %fd1166;
	cvta.to.global.u64 	%rd129, %rd136;
	atom.global.add.f64 	%fd1125, [%rd129], %fd1243;
	cvta.to.global.u64 	%rd130, %rd137;
	atom.global.add.f64 	%fd1126, [%rd130], %fd1244;
$L__BB1_335:
	ret;

}


// ===== COMPILED SASS (sm_100) =====

	.target	sm_100

	.elftype	@"ET_EXEC"


//--------------------- .note.nv.tkinfo           --------------------------
	.section	.note.nv.tkinfo,"",@"SHT_NOTE"
	.sectionflags	@"SHF_NOTE_NV_TKINFO"
	.tkinfo
        /*0018*/ 	.word	0x00000002
        /*0030*/ 	.string	""
        /*0030*/ 	.string	"ptxas"
        /*0030*/ 	.string	"Cuda compilation tools, release 13.0, V13.0.88"
        /*0030*/ 	.string	"Build cuda_13.0.r13.0/compiler.36424714_0"
        /*0030*/ 	.string	"-arch sm_100 -m 64 "



//--------------------- .note.nv.cuinfo           --------------------------
	.section	.note.nv.cuinfo,"",@"SHT_NOTE"
	.sectionflags	@"SHF_NOTE_NV_CUINFO"
        /*0018*/ 	.short	0x0002
        /*001a*/ 	.short	0x0064
        /*001c*/ 	.short	0x0082
	.zero		2


//--------------------- .nv.info                  --------------------------
	.section	.nv.info,"",@"SHT_CUDA_INFO"
	.align	4


	//----- nvinfo : EIATTR_REGCOUNT
	.align		4
        /*0000*/ 	.byte	0x04, 0x2f
        /*0002*/ 	.short	(.L_10 - .L_9)
	.align		4
.L_9:
        /*0004*/ 	.word	index@(_ZN2mc9setup_rngEP24curandStatePhilox4_32_10mm)
        /*0008*/ 	.word	0x00000018


	//----- nvinfo : EIATTR_FRAME_SIZE
	.align		4
.L_10:
        /*000c*/ 	.byte	0x04, 0x11
        /*000e*/ 	.short	(.L_12 - .L_11)
	.align		4
.L_11:
        /*0010*/ 	.word	index@(_ZN2mc9setup_rngEP24curandStatePhilox4_32_10mm)
        /*0014*/ 	.word	0x00000000


	//----- nvinfo : EIATTR_REGCOUNT
	.align		4
.L_12:
        /*0018*/ 	.byte	0x04, 0x2f
        /*001a*/ 	.short	(.L_14 - .L_13)
	.align		4
.L_13:
        /*001c*/ 	.word	index@(_ZN2mc17mc_kernel_generalENS_12OptionParamsEiiiidddPKdP24curandStatePhilox4_32_10mmPdS5_)
        /*0020*/ 	.word	0x0000007f


	//----- nvinfo : EIATTR_FRAME_SIZE
	.align		4
.L_14:
        /*0024*/ 	.byte	0x04, 0x11
        /*0026*/ 	.short	(.L_16 - .L_15)
	.align		4
.L_15:
        /*0028*/ 	.word	index@($__internal_2_$__cuda_sm20_sqrt_rn_f32_slowpath)
        /*002c*/ 	.word	0x00000300


	//----- nvinfo : EIATTR_FRAME_SIZE
	.align		4
.L_16:
        /*0030*/ 	.byte	0x04, 0x11
        /*0032*/ 	.short	(.L_18 - .L_17)
	.align		4
.L_17:
        /*0034*/ 	.word	index@($__internal_1_$__cuda_sm20_dsqrt_rn_f64_mediumpath_v1)
        /*0038*/ 	.word	0x00000300


	//----- nvinfo : EIATTR_FRAME_SIZE
	.align		4
.L_18:
        /*003c*/ 	.byte	0x04, 0x11
        /*003e*/ 	.short	(.L_20 - .L_19)
	.align		4
.L_19:
        /*0040*/ 	.word	index@($__internal_0_$__cuda_sm20_div_rn_f64_full)
        /*0044*/ 	.word	0x00000300


	//----- nvinfo : EIATTR_FRAME_SIZE
	.align		4
.L_20:
        /*0048*/ 	.byte	0x04, 0x11
        /*004a*/ 	.short	(.L_22 - .L_21)
	.align		4
.L_21:
        /*004c*/ 	.word	index@(_ZN2mc17mc_kernel_generalENS_12OptionParamsEiiiidddPKdP24curandStatePhilox4_32_10mmPdS5_)
        /*0050*/ 	.word	0x00000300


	//----- nvinfo : EIATTR_MIN_STACK_SIZE
	.align		4
.L_22:
        /*0054*/ 	.byte	0x04, 0x12
        /*0056*/ 	.short	(.L_24 - .L_23)
	.align		4
.L_23:
        /*0058*/ 	.word	index@(_ZN2mc17mc_kernel_generalENS_12OptionParamsEiiiidddPKdP24curandStatePhilox4_32_10mmPdS5_)
        /*005c*/ 	.word	0x00000300


	//----- nvinfo : EIATTR_MIN_STACK_SIZE
	.align		4
.L_24:
        /*0060*/ 	.byte	0x04, 0x12
        /*0062*/ 	.short	(.L_26 - .L_25)
	.align		4
.L_25:
        /*0064*/ 	.word	index@(_ZN2mc9setup_rngEP24curandStatePhilox4_32_10mm)
        /*0068*/ 	.word	0x00000000
.L_26:


//--------------------- .nv.compat                --------------------------
	.section	.nv.compat,"",@"SHT_CUDA_COMPAT_INFO"
	.align	4
        /*0000*/ 	.byte	0x02, 0x09, 0x00, 0x00, 0x02, 0x02, 0x01, 0x00, 0x02, 0x05, 0x05, 0x00, 0x03, 0x07, 0x01, 0x01
        /*0010*/ 	.byte	0x02, 0x03, 0x00, 0x00, 0x02, 0x06, 0x01, 0x00, 0x04, 0x0b, 0x08, 0x00, 0x01, 0x00, 0x00, 0x00
        /*0020*/ 	.byte	0x00, 0x00, 0x00, 0x00


//--------------------- .nv.info._ZN2mc17mc_kernel_generalENS_12OptionParamsEiiiidddPKdP24curandStatePhilox4_32_10mmPdS5_ --------------------------
	.section	.nv.info._ZN2mc17mc_kernel_generalENS_12OptionParamsEiiiidddPKdP24curandStatePhilox4_32_10mmPdS5_,"",@"SHT_CUDA_INFO"
	.sectionflags	@""
	.align	4


	//----- nvinfo : EIATTR_CUDA_API_VERSION
	.align		4
        /*0000*/ 	.byte	0x04, 0x37
        /*0002*/ 	.short	(.L_28 - .L_27)
.L_27:
        /*0004*/ 	.word	0x00000082


	//----- nvinfo : EIATTR_KPARAM_INFO
	.align		4
.L_28:
        /*0008*/ 	.byte	0x04, 0x17
        /*000a*/ 	.short	(.L_30 - .L_29)
.L_29:
        /*000c*/ 	.word	0x00000000
        /*0010*/ 	.short	0x000d
        /*0012*/ 	.short	0x0078
        /*0014*/ 	.byte	0x00, 0xf5, 0x21, 0x00


	//----- nvinfo : EIATTR_KPARAM_INFO
	.align		4
.L_30:
        /*0018*/ 	.byte	0x04, 0x17
        /*001a*/ 	.short	(.L_32 - .L_31)
.L_31:
        /*001c*/ 	.word	0x00000000
        /*0020*/ 	.short	0x000c
        /*0022*/ 	.short	0x0070
        /*0024*/ 	.byte	0x00, 0xf5, 0x21, 0x00


	//----- nvinfo : EIATTR_KPARAM_INFO
	.align		4
.L_32:
        /*0028*/ 	.byte	0x04, 0x17
        /*002a*/ 	.short	(.L_34 - .L_33)
.L_33:
        /*002c*/ 	.word	0x00000000
        /*0030*/ 	.short	0x000b
        /*0032*/ 	.short	0x0068
        /*0034*/ 	.byte	0x00, 0xf0, 0x21, 0x00


	//----- nvinfo : EIATTR_KPARAM_INFO
	.align		4
.L_34:
        /*0038*/ 	.byte	0x04, 0x17
        /*003a*/ 	.short	(.L_36 - .L_35)
.L_35:
        /*003c*/ 	.word	0x00000000
        /*0040*/ 	.short	0x000a
        /*0042*/ 	.short	0x0060
        /*0044*/ 	.byte	0x00, 0xf0, 0x21, 0x00


	//----- nvinfo : EIATTR_KPARAM_INFO
	.align		4
.L_36:
        /*0048*/ 	.byte	0x04, 0x17
        /*004a*/ 	.short	(.L_38 - .L_37)
.L_37:
        /*004c*/ 	.word	0x00000000
        /*0050*/ 	.short	0x0009
        /*0052*/ 	.short	0x0058
        /*0054*/ 	.byte	0x00, 0xf5, 0x21, 0x00


	//----- nvinfo : EIATTR_KPARAM_INFO
	.align		4
.L_38:
        /*0058*/ 	.byte	0x04, 0x17
        /*005a*/ 	.short	(.L_40 - .L_39)
.L_39:
        /*005c*/ 	.word	0x00000000
        /*0060*/ 	.short	0x0008
        /*0062*/ 	.short	0x0050
        /*0064*/ 	.byte	0x00, 0xf5, 0x21, 0x00


	//----- nvinfo : EIATTR_KPARAM_INFO
	.align		4
.L_40:
        /*0068*/ 	.byte	0x04, 0x17
        /*006a*/ 	.short	(.L_42 - .L_41)
.L_41:
        /*006c*/ 	.word	0x00000000
        /*0070*/ 	.short	0x0007
        /*0072*/ 	.short	0x0048
        /*0074*/ 	.byte	0x00, 0xf0, 0x21, 0x00


	//----- nvinfo : EIATTR_KPARAM_INFO
	.align		4
.L_42:
        /*0078*/ 	.byte	0x04, 0x17
        /*007a*/ 	.short	(.L_44 - .L_43)
.L_43:
        /*007c*/ 	.word	0x00000000
        /*0080*/ 	.short	0x0006
        /*0082*/ 	.short	0x0040
        /*0084*/ 	.byte	0x00, 0xf0, 0x21, 0x00


	//----- nvinfo : EIATTR_KPARAM_INFO
	.align		4
.L_44:
        /*0088*/ 	.byte	0x04, 0x17
        /*008a*/ 	.short	(.L_46 - .L_45)
.L_45:
        /*008c*/ 	.word	0x00000000
        /*0090*/ 	.short	0x0005
        /*0092*/ 	.short	0x0038
        /*0094*/ 	.byte	0x00, 0xf0, 0x21, 0x00


	//----- nvinfo : EIATTR_KPARAM_INFO
	.align		4
.L_46:
        /*0098*/ 	.byte	0x04, 0x17
        /*009a*/ 	.short	(.L_48 - .L_47)
.L_47:
        /*009c*/ 	.word	0x00000000
        /*00a0*/ 	.short	0x0004
        /*00a2*/ 	.short	0x0034
        /*00a4*/ 	.byte	0x00, 0xf0, 0x11, 0x00


	//----- nvinfo : EIATTR_KPARAM_INFO
	.align		4
.L_48:
        /*00a8*/ 	.byte	0x04, 0x17
        /*00aa*/ 	.short	(.L_50 - .L_49)
.L_49:
        /*00ac*/ 	.word	0x00000000
        /*00b0*/ 	.short	0x0003
        /*00b2*/ 	.short	0x0030
        /*00b4*/ 	.byte	0x00, 0xf0, 0x11, 0x00


	//----- nvinfo : EIATTR_KPARAM_INFO
	.align		4
.L_50:
        /*00b8*/ 	.byte	0x04, 0x17
        /*00ba*/ 	.short	(.L_52 - .L_51)
.L_51:
        /*00bc*/ 	.word	0x00000000
        /*00c0*/ 	.short	0x0002
        /*00c2*/ 	.short	0x002c
        /*00c4*/ 	.byte	0x00, 0xf0, 0x11, 0x00


	//----- nvinfo : EIATTR_KPARAM_INFO
	.align		4
.L_52:
        /*00c8*/ 	.byte	0x04, 0x17
        /*00ca*/ 	.short	(.L_54 - .L_53)
.L_53:
        /*00cc*/ 	.word	0x00000000
        /*00d0*/ 	.short	0x0001
        /*00d2*/ 	.short	0x0028
        /*00d4*/ 	.byte	0x00, 0xf0, 0x11, 0x00


	//----- nvinfo : EIATTR_KPARAM_INFO
	.align		4
.L_54:
        /*00d8*/ 	.byte	0x04, 0x17
        /*00da*/ 	.short	(.L_56 - .L_55)
.L_55:
        /*00dc*/ 	.word	0x00000000
        /*00e0*/ 	.short	0x0000
        /*00e2*/ 	.short	0x0000
        /*00e4*/ 	.byte	0x00, 0xf0, 0xa1, 0x00


	//----- nvinfo : EIATTR_SPARSE_MMA_MASK
	.align		4
.L_56:
        /*00e8*/ 	.byte	0x03, 0x50
        /*00ea*/ 	.short	0x0000


	//----- nvinfo : EIATTR_MAXREG_COUNT
	.align		4
        /*00ec*/ 	.byte	0x03, 0x1b
        /*00ee*/ 	.short	0x00ff


	//----- nvinfo : EIATTR_MERCURY_ISA_VERSION
	.align		4
        /*00f0*/ 	.byte	0x03, 0x5f
        /*00f2*/ 	.short	0x0101


	//----- nvinfo : EIATTR_VRC_CTA_INIT_COUNT
	.align		4
        /*00f4*/ 	.byte	0x02, 0x4a
	.zero		1
	.zero		1


	//----- nvinfo : EIATTR_EXIT_INSTR_OFFSETS
	.align		4
        /*00f8*/ 	.byte	0x04, 0x1c
        /*00fa*/ 	.short	(.L_58 - .L_57)


	//   ....[0]....
.L_57:
        /*00fc*/ 	.word	0x000000a0


	//   ....[1]....
        /*0100*/ 	.word	0x00010d00


	//----- nvinfo : EIATTR_CRS_STACK_SIZE
	.align		4
.L_58:
        /*0104*/ 	.byte	0x04, 0x1e
        /*0106*/ 	.short	(.L_60 - .L_59)
.L_59:
        /*0108*/ 	.word	0x00000000


	//----- nvinfo : EIATTR_CBANK_PARAM_SIZE
	.align		4
.L_60:
        /*010c*/ 	.byte	0x03, 0x19
        /*010e*/ 	.short	0x0080


	//----- nvinfo : EIATTR_PARAM_CBANK
	.align		4
        /*0110*/ 	.byte	0x04, 0x0a
        /*0112*/ 	.short	(.L_62 - .L_61)
	.align		4
.L_61:
        /*0114*/ 	.word	index@(.nv.constant0._ZN2mc17mc_kernel_generalENS_12OptionParamsEiiiidddPKdP24curandStatePhilox4_32_10mmPdS5_)
        /*0118*/ 	.short	0x0380
        /*011a*/ 	.short	0x0080


	//----- nvinfo : EIATTR_SW_WAR
	.align		4
.L_62:
        /*011c*/ 	.byte	0x04, 0x36
        /*011e*/ 	.short	(.L_64 - .L_63)
.L_63:
        /*0120*/ 	.word	0x00000008
.L_64:


//--------------------- .nv.info._ZN2mc9setup_rngEP24curandStatePhilox4_32_10mm --------------------------
	.section	.nv.info._ZN2mc9setup_rngEP24curandStatePhilox4_32_10mm,"",@"SHT_CUDA_INFO"
	.sectionflags	@""
	.align	4


	//----- nvinfo : EIATTR_CUDA_API_VERSION
	.align		4
        /*0000*/ 	.byte	0x04, 0x37
        /*0002*/ 	.short	(.L_66 - .L_65)
.L_65:
        /*0004*/ 	.word	0x00000082


	//----- nvinfo : EIATTR_KPARAM_INFO
	.align		4
.L_66:
        /*0008*/ 	.byte	0x04, 0x17
        /*000a*/ 	.short	(.L_68 - .L_67)
.L_67:
        /*000c*/ 	.word	0x00000000
        /*0010*/ 	.short	0x0002
        /*0012*/ 	.short	0x0010
        /*0014*/ 	.byte	0x00, 0xf0, 0x21, 0x00


	//----- nvinfo : EIATTR_KPARAM_INFO
	.align		4
.L_68:
        /*0018*/ 	.byte	0x04, 0x17
        /*001a*/ 	.short	(.L_70 - .L_69)
.L_69:
        /*001c*/ 	.word	0x00000000
        /*0020*/ 	.short	0x0001
        /*0022*/ 	.short	0x0008
        /*0024*/ 	.byte	0x00, 0xf0, 0x21, 0x00


	//----- nvinfo : EIATTR_KPARAM_INFO
	.align		4
.L_70:
        /*0028*/ 	.byte	0x04, 0x17
        /*002a*/ 	.short	(.L_72 - .L_71)
.L_71:
        /*002c*/ 	.word	0x00000000
        /*0030*/ 	.short	0x0000
        /*0032*/ 	.short	0x0000
        /*0034*/ 	.byte	0x00, 0xf5, 0x21, 0x00


	//----- nvinfo : EIATTR_SPARSE_MMA_MASK
	.align		4
.L_72:
        /*0038*/ 	.byte	0x03, 0x50
        /*003a*/ 	.short	0x0000


	//----- nvinfo : EIATTR_MAXREG_COUNT
	.align		4
        /*003c*/ 	.byte	0x03, 0x1b
        /*003e*/ 	.short	0x00ff


	//----- nvinfo : EIATTR_MERCURY_ISA_VERSION
	.align		4
        /*0040*/ 	.byte	0x03, 0x5f
        /*0042*/ 	.short	0x0101


	//----- nvinfo : EIATTR_VRC_CTA_INIT_COUNT
	.align		4
        /*0044*/ 	.byte	0x02, 0x4a
	.zero		1
	.zero		1


	//----- nvinfo : EIATTR_EXIT_INSTR_OFFSETS
	.align		4
        /*0048*/ 	.byte	0x04, 0x1c
        /*004a*/ 	.short	(.L_74 - .L_73)


	//   ....[0]....
.L_73:
        /*004c*/ 	.word	0x00000090


	//   ....[1]....
        /*0050*/ 	.word	0x00000550


	//----- nvinfo : EIATTR_CBANK_PARAM_SIZE
	.align		4
.L_74:
        /*0054*/ 	.byte	0x03, 0x19
        /*0056*/ 	.short	0x0018


	//----- nvinfo : EIATTR_PARAM_CBANK
	.align		4
        /*0058*/ 	.byte	0x04, 0x0a
        /*005a*/ 	.short	(.L_76 - .L_75)
	.align		4
.L_75:
        /*005c*/ 	.word	index@(.nv.constant0._ZN2mc9setup_rngEP24curandStatePhilox4_32_10mm)
        /*0060*/ 	.short	0x0380
        /*0062*/ 	.short	0x0018


	//----- nvinfo : EIATTR_SW_WAR
	.align		4
.L_76:
        /*0064*/ 	.byte	0x04, 0x36
        /*0066*/ 	.short	(.L_78 - .L_77)
.L_77:
        /*0068*/ 	.word	0x00000008
.L_78:


//--------------------- .nv.callgraph             --------------------------
	.section	.nv.callgraph,"",@"SHT_CUDA_CALLGRAPH"
	.align	4
	.sectionentsize	8
	.align		4
        /*0000*/ 	.word	0x00000000
	.align		4
        /*0004*/ 	.word	0xffffffff
	.align		4
        /*0008*/ 	.word	0x00000000
	.align		4
        /*000c*/ 	.word	0xfffffffe
	.align		4
        /*0010*/ 	.word	0x00000000
	.align		4
        /*0014*/ 	.word	0xfffffffd
	.align		4
        /*0018*/ 	.word	0x00000000
	.align		4
        /*001c*/ 	.word	0xfffffffc


//--------------------- .nv.constant4             --------------------------
	.section	.nv.constant4,"a",@progbits
	.align	8
	.align		8
.nv.constant4:
        /*0000*/ 	.dword	precalc_xorwow_matrix
	.align		8
        /*0008*/ 	.dword	precalc_xorwow_offset_matrix
	.align		8
        /*0010*/ 	.dword	mrg32k3aM1
	.align		8
        /*0018*/ 	.dword	mrg32k3aM2
	.align		8
        /*0020*/ 	.dword	mrg32k3aM1SubSeq
	.align		8
        /*0028*/ 	.dword	mrg32k3aM2SubSeq
	.align		8
        /*0030*/ 	.dword	mrg32k3aM1Seq
	.align		8
        /*0038*/ 	.dword	mrg32k3aM2Seq


//--------------------- .nv.constant3             --------------------------
	.section	.nv.constant3,"a",@progbits
	.align	8
.nv.constant3:
	.type		__cr_lgamma_table,@object
	.size		__cr_lgamma_table,(.L_8 - __cr_lgamma_table)
__cr_lgamma_table:
        /*0000*/ 	.byte	0x00, 0x00, 0x00, 0x00, 0x00, 0x00, 0x00, 0x00, 0x00, 0x00, 0x00, 0x00, 0x00, 0x00, 0x00, 0x00
        /*0010*/ 	.byte	0xef, 0x39, 0xfa, 0xfe, 0x42, 0x2e, 0xe6, 0x3f, 0x02, 0x20, 0x2a, 0xfa, 0x0b, 0xab, 0xfc, 0x3f
        /*0020*/ 	.byte	0xf9, 0x2c, 0x92, 0x7c, 0xa7, 0x6c, 0x09, 0x40, 0xc9, 0x79, 0x44, 0x3c, 0x64, 0x26, 0x13, 0x40
        /*0030*/ 	.byte	0xca, 0x01, 0xcf, 0x3a, 0x27, 0x51, 0x1a, 0x40, 0x30, 0xcc, 0x2d, 0xf3, 0xe1, 0x0c, 0x21, 0x40
        /*0040*/ 	.byte	0x0d, 0xb7, 0xfc, 0x82, 0x8e, 0x35, 0x25, 0x40
.L_8:


//--------------------- .text._ZN2mc17mc_kernel_generalENS_12OptionParamsEiiiidddPKdP24curandStatePhilox4_32_10mmPdS5_ --------------------------
	.section	.text._ZN2mc17mc_kernel_generalENS_12OptionParamsEiiiidddPKdP24curandStatePhilox4_32_10mmPdS5_,"ax",@progbits
	.align	128
        .global         _ZN2mc17mc_kernel_generalENS_12OptionParamsEiiiidddPKdP24curandStatePhilox4_32_10mmPdS5_
        .type           _ZN2mc17mc_kernel_generalENS_12OptionParamsEiiiidddPKdP24curandStatePhilox4_32_10mmPdS5_,@function
        .size           _ZN2mc17mc_kernel_generalENS_12OptionParamsEiiiidddPKdP24curandStatePhilox4_32_10mmPdS5_,(.L_x_235 - _ZN2mc17mc_kernel_generalENS_12OptionParamsEiiiidddPKdP24curandStatePhilox4_32_10mmPdS5_)
        .other          _ZN2mc17mc_kernel_generalENS_12OptionParamsEiiiidddPKdP24curandStatePhilox4_32_10mmPdS5_,@"STO_CUDA_ENTRY STV_DEFAULT"
_ZN2mc17mc_kernel_generalENS_12OptionParamsEiiiidddPKdP24curandStatePhilox4_32_10mmPdS5_:
.text._ZN2mc17mc_kernel_generalENS_12OptionParamsEiiiidddPKdP24curandStatePhilox4_32_10mmPdS5_:
[----:B------:R-:W0:Y:S01]  /*0000*/  LDC R1, c[0x0][0x37c] ;  /* 0x0000df00ff017b82 */ /* 0x000e220000000800 */
[----:B------:R-:W1:Y:S07]  /*0010*/  S2R R2, SR_TID.X ;  /* 0x0000000000027919 */ /* 0x000e6e0000002100 */
[----:B------:R-:W1:Y:S01]  /*0020*/  S2UR UR4, SR_CTAID.X ;  /* 0x00000000000479c3 */ /* 0x000e620000002500 */
[----:B------:R-:W2:Y:S01]  /*0030*/  LDCU.64 UR6, c[0x0][0x3e0] ;  /* 0x00007c00ff0677ac */ /* 0x000ea20008000a00 */
[----:B------:R-:W-:-:S02]  /*0040*/  IMAD.MOV.U32 R3, RZ, RZ, RZ ;  /* 0x000000ffff037224 */ /* 0x000fc400078e00ff */
[----:B0-----:R-:W-:-:S04]  /*0050*/  VIADD R1, R1, 0xfffffd00 ;  /* 0xfffffd0001017836 */ /* 0x001fc80000000000 */
[----:B------:R-:W1:Y:S02]  /*0060*/  LDC R57, c[0x0][0x360] ;  /* 0x0000d800ff397b82 */ /* 0x000e640000000800 */
[----:B-1----:R-:W-:-:S03]  /*0070*/  IMAD.WIDE.U32 R56, R57, UR4, R2 ;  /* 0x0000000439387c25 */ /* 0x002fc6000f8e0002 */
[----:B--2---:R-:W-:-:S04]  /*0080*/  ISETP.GE.U32.AND P0, PT, R56, UR6, PT ;  /* 0x0000000638007c0c */ /* 0x004fc8000bf06070 */
[----:B------:R-:W-:-:S13]  /*0090*/  ISETP.GE.U32.AND.EX P0, PT, R57, UR7, PT, P0 ;  /* 0x0000000739007c0c */ /* 0x000fda000bf06100 */
[----:B------:R-:W-:Y:S05]  /*00a0*/  @P0 EXIT ;  /* 0x000000000000094d */ /* 0x000fea0003800000 */
[----:B------:R-:W0:Y:S01]  /*00b0*/  LDCU.64 UR4, c[0x0][0x3d8] ;  /* 0x00007b00ff0477ac */ /* 0x000e220008000a00 */
[----:B------:R-:W-:Y:S01]  /*00c0*/  IMAD.MOV.U32 R0, RZ, RZ, R56 ;  /* 0x000000ffff007224 */ /* 0x000fe200078e0038 */
[----:B------:R-:W1:Y:S01]  /*00d0*/  LDCU.64 UR8, c[0x0][0x358] ;  /* 0x00006b00ff0877ac */ /* 0x000e620008000a00 */
[----:B------:R-:W-:Y:S01]  /*00e0*/  HFMA2 R2, -RZ, RZ, 0, 5.9604644775390625e-08 ;  /* 0x00000001ff027431 */ /* 0x000fe200000001ff */
[----:B------:R-:W2:Y:S01]  /*00f0*/  LDC R26, c[0x0][0x394] ;  /* 0x0000e500ff1a7b82 */ /* 0x000ea20000000800 */
[----:B------:R-:W3:Y:S01]  /*0100*/  LDCU.64 UR6, c[0x0][0x390] ;  /* 0x00007200ff0677ac */ /* 0x000ee20008000a00 */
[----:B0-----:R-:W-:-:S04]  /*0110*/  LEA R22, P0, R0, UR4, 0x6 ;  /* 0x0000000400167c11 */ /* 0x001fc8000f8030ff */
[----:B------:R-:W-:Y:S01]  /*0120*/  LEA.HI.X R23, R0, UR5, R57, 0x6, P0 ;  /* 0x0000000500177c11 */ /* 0x000fe200080f3439 */
[----:B------:R-:W0:Y:S04]  /*0130*/  LDCU UR5, c[0x0][0x3ac] ;  /* 0x00007580ff0577ac */ /* 0x000e280008000800 */
[----:B-1----:R1:W5:Y:S04]  /*0140*/  LDG.E.64 R80, desc[UR8][R22.64+0x38] ;  /* 0x0000380816507981 */ /* 0x002368000c1e1b00 */
[----:B------:R1:W5:Y:S04]  /*0150*/  LDG.E.64 R20, desc[UR8][R22.64+0x30] ;  /* 0x0000300816147981 */ /* 0x000368000c1e1b00 */
[----:B------:R1:W5:Y:S04]  /*0160*/  LDG.E.128 R4, desc[UR8][R22.64] ;  /* 0x0000000816047981 */ /* 0x000368000c1e1d00 */
[----:B------:R1:W5:Y:S04]  /*0170*/  LDG.E.128 R8, desc[UR8][R22.64+0x10] ;  /* 0x0000100816087981 */ /* 0x000368000c1e1d00 */
[----:B------:R1:W5:Y:S01]  /*0180*/  LDG.E.128 R12, desc[UR8][R22.64+0x20] ;  /* 0x00002008160c7981 */ /* 0x000362000c1e1d00 */
[----:B0-----:R-:W-:Y:S01]  /*0190*/  UISETP.LT.AND UP0, UPT, UR5, 0x1, UPT ;  /* 0x000000010500788c */ /* 0x001fe2000bf01270 */
[----:B--2---:R-:W-:-:S03]  /*01a0*/  FSETP.GEU.AND P1, PT, |R26|, 6.5827683646048100446e-37, PT ;  /* 0x036000001a00780b */ /* 0x004fc60003f2e200 */
[----:B------:R-:W-:-:S09]  /*01b0*/  USEL UR5, UR5, 0x1, !UP0 ;  /* 0x0000000105057887 */ /* 0x000fd2000c000000 */
[----:B------:R-:W0:Y:S08]  /*01c0*/  I2F.F64.U32 R16, UR5 ;  /* 0x0000000500107d12 */ /* 0x000e300008201800 */
[----:B0-----:R-:W0:Y:S02]  /*01d0*/  MUFU.RCP64H R3, R17 ;  /* 0x0000001100037308 */ /* 0x001e240000001800 */
[----:B0-----:R-:W-:-:S08]  /*01e0*/  DFMA R18, -R16, R2, 1 ;  /* 0x3ff000001012742b */ /* 0x001fd00000000102 */
[----:B------:R-:W-:-:S08]  /*01f0*/  DFMA R18, R18, R18, R18 ;  /* 0x000000121212722b */ /* 0x000fd00000000012 */
[----:B------:R-:W-:-:S08]  /*0200*/  DFMA R18, R2, R18, R2 ;  /* 0x000000120212722b */ /* 0x000fd00000000002 */
[----:B------:R-:W-:-:S08]  /*0210*/  DFMA R2, -R16, R18, 1 ;  /* 0x3ff000001002742b */ /* 0x000fd00000000112 */
[----:B------:R-:W-:-:S08]  /*0220*/  DFMA R2, R18, R2, R18 ;  /* 0x000000021202722b */ /* 0x000fd00000000012 */
[----:B---3--:R-:W-:-:S08]  /*0230*/  DMUL R18, R2, UR6 ;  /* 0x0000000602127c28 */ /* 0x008fd00008000000 */
[----:B------:R-:W-:-:S08]  /*0240*/  DFMA R24, -R16, R18, UR6 ;  /* 0x0000000610187e2b */ /* 0x000fd00008000112 */
[----:B------:R-:W-:-:S10]  /*0250*/  DFMA R2, R2, R24, R18 ;  /* 0x000000180202722b */ /* 0x000fd40000000012 */
[----:B------:R-:W-:-:S05]  /*0260*/  FFMA R18, RZ, R17, R3 ;  /* 0x00000011ff127223 */ /* 0x000fca0000000003 */
[----:B------:R-:W-:-:S13]  /*0270*/  FSETP.GT.AND P0, PT, |R18|, 1.469367938527859385e-39, PT ;  /* 0x001000001200780b */ /* 0x000fda0003f04200 */
[----:B-1----:R-:W-:Y:S05]  /*0280*/  @P0 BRA P1, `(.L_x_0) ;  /* 0x0000000000240947 */ /* 0x002fea0000800000 */
[----:B------:R-:W0:Y:S01]  /*0290*/  LDCU.64 UR6, c[0x0][0x390] ;  /* 0x00007200ff0677ac */ /* 0x000e220008000a00 */
[----:B------:R-:W-:Y:S01]  /*02a0*/  IMAD.MOV.U32 R24, RZ, RZ, R16 ;  /* 0x000000ffff187224 */ /* 0x000fe200078e0010 */
[----:B------:R-:W-:Y:S01]  /*02b0*/  MOV R40, 0x300 ;  /* 0x0000030000287802 */ /* 0x000fe20000000f00 */
[----:B------:R-:W-:Y:S02]  /*02c0*/  IMAD.MOV.U32 R25, RZ, RZ, R17 ;  /* 0x000000ffff197224 */ /* 0x000fe400078e0011 */
[----:B0-----:R-:W-:Y:S01]  /*02d0*/  IMAD.U32 R36, RZ, RZ, UR6 ;  /* 0x00000006ff247e24 */ /* 0x001fe2000f8e00ff */
[----:B------:R-:W-:-:S07]  /*02e0*/  MOV R37, UR7 ;  /* 0x0000000700257c02 */ /* 0x000fce0008000f00 */
[----:B-----5:R-:W-:Y:S05]  /*02f0*/  CALL.REL.NOINC `($__internal_0_$__cuda_sm20_div_rn_f64_full) ;  /* 0x0000010800847944 */ /* 0x020fea0003c00000 */
[----:B------:R-:W-:Y:S02]  /*0300*/  IMAD.MOV.U32 R2, RZ, RZ, R32 ;  /* 0x000000ffff027224 */ /* 0x000fe400078e0020 */
[----:B------:R-:W-:-:S07]  /*0310*/  IMAD.MOV.U32 R3, RZ, RZ, R33 ;  /* 0x000000ffff037224 */ /* 0x000fce00078e0021 */
.L_x_0:
[----:B------:R-:W0:Y:S01]  /*0320*/  MUFU.RSQ64H R99, R3 ;  /* 0x0000000300637308 */ /* 0x000e220000001c00 */
[----:B------:R-:W-:Y:S01]  /*0330*/  VIADD R98, R3, 0xfcb00000 ;  /* 0xfcb0000003627836 */ /* 0x000fe20000000000 */
[----:B------:R-:W1:Y:S01]  /*0340*/  LDC.64 R24, c[0x0][0x3a0] ;  /* 0x0000e800ff187b82 */ /* 0x000e620000000a00 */
[----:B------:R-:W-:Y:S01]  /*0350*/  MOV R18, 0x0 ;  /* 0x0000000000127802 */ /* 0x000fe20000000f00 */
[----:B------:R-:W-:Y:S01]  /*0360*/  IMAD.MOV.U32 R19, RZ, RZ, 0x3fd80000 ;  /* 0x3fd80000ff137424 */ /* 0x000fe200078e00ff */
[----:B------:R-:W2:Y:S01]  /*0370*/  LDCU.64 UR6, c[0x0][0x398] ;  /* 0x00007300ff0677ac */ /* 0x000ea20008000a00 */
[----:B------:R-:W-:Y:S01]  /*0380*/  ISETP.GE.U32.AND P0, PT, R98, 0x7ca00000, PT ;  /* 0x7ca000006200780c */ /* 0x000fe20003f06070 */
[----:B------:R-:W-:Y:S01]  /*0390*/  BSSY.RECONVERGENT B0, `(.L_x_1) ;  /* 0x0000014000007945 */ /* 0x000fe20003800200 */
[----:B0-----:R-:W-:-:S08]  /*03a0*/  DMUL R16, R98, R98 ;  /* 0x0000006262107228 */ /* 0x001fd00000000000 */
[----:B------:R-:W-:-:S08]  /*03b0*/  DFMA R16, -R16, R2, 1 ;  /* 0x3ff000001010742b */ /* 0x000fd00000000102 */
[----:B------:R-:W-:Y:S02]  /*03c0*/  DFMA R18, R16, R18, 0.5 ;  /* 0x3fe000001012742b */ /* 0x000fe40000000012 */
[----:B------:R-:W-:-:S08]  /*03d0*/  DMUL R16, R98, R16 ;  /* 0x0000001062107228 */ /* 0x000fd00000000000 */
[----:B------:R-:W-:Y:S02]  /*03e0*/  DFMA R26, R18, R16, R98 ;  /* 0x00000010121a722b */ /* 0x000fe40000000062 */
[----:B-1----:R-:W-:-:S06]  /*03f0*/  DMUL R16, R24, -0.5 ;  /* 0xbfe0000018107828 */ /* 0x002fcc0000000000 */
[----:B------:R-:W-:Y:S02]  /*0400*/  DMUL R34, R26, R2 ;  /* 0x000000021a227228 */ /* 0x000fe40000000000 */
[----:B--2---:R-:W-:Y:S01]  /*0410*/  DFMA R16, R16, R24, UR6 ;  /* 0x0000000610107e2b */ /* 0x004fe20008000018 */
[----:B------:R-:W-:Y:S02]  /*0420*/  VIADD R33, R27, 0xfff00000 ;  /* 0xfff000001b217836 */ /* 0x000fe40000000000 */
[----:B------:R-:W-:-:S03]  /*0430*/  IMAD.MOV.U32 R32, RZ, RZ, R26 ;  /* 0x000000ffff207224 */ /* 0x000fc600078e001a */
[----:B------:R-:W-:Y:S02]  /*0440*/  DFMA R30, R34, -R34, R2 ;  /* 0x80000022221e722b */ /* 0x000fe40000000002 */
[----:B------:R-:W-:-:S06]  /*0450*/  DMUL R18, R16, R2 ;  /* 0x0000000210127228 */ /* 0x000fcc0000000000 */
[----:B------:R-:W-:Y:S01]  /*0460*/  DFMA R28, R30, R32, R34 ;  /* 0x000000201e1c722b */ /* 0x000fe20000000022 */
[----:B------:R-:W-:Y:S10]  /*0470*/  @!P0 BRA `(.L_x_2) ;  /* 0x0000000000148947 */ /* 0x000ff40003800000 */
[----:B------:R-:W-:Y:S01]  /*0480*/  MOV R32, R26 ;  /* 0x0000001a00207202 */ /* 0x000fe20000000f00 */
[----:B------:R-:W-:Y:S01]  /*0490*/  IMAD.MOV.U32 R28, RZ, RZ, R2 ;  /* 0x000000ffff1c7224 */ /* 0x000fe200078e0002 */
[----:B------:R-:W-:Y:S01]  /*04a0*/  MOV R24, 0x4d0 ;  /* 0x000004d000187802 */ /* 0x000fe20000000f00 */
[----:B------:R-:W-:-:S07]  /*04b0*/  IMAD.MOV.U32 R29, RZ, RZ, R3 ;  /* 0x000000ffff1d7224 */ /* 0x000fce00078e0003 */
[----:B-----5:R-:W-:Y:S05]  /*04c0*/  CALL.REL.NOINC `($__internal_1_$__cuda_sm20_dsqrt_rn_f64_mediumpath_v1) ;  /* 0x0000010c00847944 */ /* 0x020fea0003c00000 */
.L_x_2:
[----:B------:R-:W-:Y:S05]  /*04d0*/  BSYNC.RECONVERGENT B0 ;  /* 0x0000000000007941 */ /* 0x000fea0003800200 */
.L_x_1:
[----:B------:R-:W0:Y:S01]  /*04e0*/  LDC.64 R24, c[0x0][0x390] ;  /* 0x0000e400ff187b82 */ /* 0x000e220000000a00 */
[----:B------:R-:W-:Y:S01]  /*04f0*/  IMAD.MOV.U32 R26, RZ, RZ, 0x652b82fe ;  /* 0x652b82feff1a7424 */ /* 0x000fe200078e00ff */
[----:B------:R-:W-:Y:S01]  /*0500*/  MOV R27, 0x3ff71547 ;  /* 0x3ff71547001b7802 */ /* 0x000fe20000000f00 */
[----:B------:R-:W-:Y:S01]  /*0510*/  UMOV UR6, 0xfefa39ef ;  /* 0xfefa39ef00067882 */ /* 0x000fe20000000000 */
[----:B------:R-:W-:Y:S01]  /*0520*/  UMOV UR7, 0x3fe62e42 ;  /* 0x3fe62e4200077882 */ /* 0x000fe20000000000 */
[----:B------:R-:W1:Y:S03]  /*0530*/  LDCU.64 UR10, c[0x0][0x3b8] ;  /* 0x00007700ff0a77ac */ /* 0x000e660008000a00 */
[----:B------:R-:W0:Y:S01]  /*0540*/  LDC.64 R16, c[0x0][0x398] ;  /* 0x0000e600ff107b82 */ /* 0x000e220000000a00 */
[----:B------:R-:W2:Y:S01]  /*0550*/  LDCU.64 UR12, c[0x0][0x3e8] ;  /* 0x00007d00ff0c77ac */ /* 0x000ea20008000a00 */
[----:B------:R-:W3:Y:S01]  /*0560*/  LDCU UR4, c[0x0][0x3b4] ;  /* 0x00007680ff0477ac */ /* 0x000ee20008000800 */
[----:B-1----:R-:W-:-:S02]  /*0570*/  DMUL R2, R2, UR10 ;  /* 0x0000000a02027c28 */ /* 0x002fc40008000000 */
[----:B------:R-:W-:Y:S01]  /*0580*/  DSETP.LT.AND P1, PT, RZ, UR10, PT ;  /* 0x0000000aff007e2a */ /* 0x000fe2000bf21000 */
[----:B--2---:R-:W-:-:S04]  /*0590*/  ISETP.GE.U32.AND P0, PT, R0, UR12, PT ;  /* 0x0000000c00007c0c */ /* 0x004fc8000bf06070 */
[----:B------:R-:W-:Y:S01]  /*05a0*/  ISETP.GE.U32.AND.EX P0, PT, R57, UR13, PT, P0 ;  /* 0x0000000d39007c0c */ /* 0x000fe2000bf06100 */
[----:B0-----:R-:W-:Y:S02]  /*05b0*/  DMUL R24, R24, -R16 ;  /* 0x8000001018187228 */ /* 0x001fe40000000000 */
[----:B------:R-:W-:Y:S02]  /*05c0*/  FSEL R2, R2, RZ, P1 ;  /* 0x000000ff02027208 */ /* 0x000fe40000800000 */
[----:B------:R-:W-:Y:S02]  /*05d0*/  FSEL R3, R3, RZ, P1 ;  /* 0x000000ff03037208 */ /* 0x000fe40000800000 */
[----:B---3--:R-:W-:Y:S02]  /*05e0*/  ISETP.NE.AND P1, PT, RZ, UR4, PT ;  /* 0x00000004ff007c0c */ /* 0x008fe4000bf25270 */
[----:B------:R-:W-:Y:S02]  /*05f0*/  DFMA R26, R24, R26, 6.75539944105574400000e+15 ;  /* 0x43380000181a742b */ /* 0x000fe4000000001a */
[----:B------:R-:W-:-:S02]  /*0600*/  FSEL R2, R2, RZ, P1 ;  /* 0x000000ff02027208 */ /* 0x000fc40000800000 */
[----:B------:R-:W-:Y:S02]  /*0610*/  FSETP.GEU.AND P2, PT, |R25|, 4.1917929649353027344, PT ;  /* 0x4086232b1900780b */ /* 0x000fe40003f4e200 */
[----:B------:R-:W-:Y:S02]  /*0620*/  FSEL R3, R3, RZ, P1 ;  /* 0x000000ff03037208 */ /* 0x000fe40000800000 */
[----:B------:R-:W-:-:S08]  /*0630*/  DADD R16, R26, -6.75539944105574400000e+15 ;  /* 0xc33800001a107429 */ /* 0x000fd00000000000 */
[----:B------:R-:W-:Y:S01]  /*0640*/  DFMA R30, R16, -UR6, R24 ;  /* 0x80000006101e7c2b */ /* 0x000fe20008000018 */
[----:B------:R-:W-:Y:S01]  /*0650*/  UMOV UR6, 0x3b39803f ;  /* 0x3b39803f00067882 */ /* 0x000fe20000000000 */
[----:B------:R-:W-:-:S06]  /*0660*/  UMOV UR7, 0x3c7abc9e ;  /* 0x3c7abc9e00077882 */ /* 0x000fcc0000000000 */
[----:B------:R-:W-:Y:S01]  /*0670*/  DFMA R30, R16, -UR6, R30 ;  /* 0x80000006101e7c2b */ /* 0x000fe2000800001e */
[----:B------:R-:W-:Y:S01]  /*0680*/  UMOV UR6, 0x69ce2bdf ;  /* 0x69ce2bdf00067882 */ /* 0x000fe20000000000 */
[----:B------:R-:W-:Y:S01]  /*0690*/  IMAD.MOV.U32 R16, RZ, RZ, -0x35dec16 ;  /* 0xfca213eaff107424 */ /* 0x000fe200078e00ff */
[----:B------:R-:W-:Y:S01]  /*06a0*/  UMOV UR7, 0x3e5ade15 ;  /* 0x3e5ade1500077882 */ /* 0x000fe20000000000 */
[----:B------:R-:W-:-:S06]  /*06b0*/  IMAD.MOV.U32 R17, RZ, RZ, 0x3e928af3 ;  /* 0x3e928af3ff117424 */ /* 0x000fcc00078e00ff */
[----:B------:R-:W-:Y:S01]  /*06c0*/  DFMA R16, R30, UR6, R16 ;  /* 0x000000061e107c2b */ /* 0x000fe20008000010 */
[----:B------:R-:W-:Y:S01]  /*06d0*/  UMOV UR6, 0x62401315 ;  /* 0x6240131500067882 */ /* 0x000fe20000000000 */
[----:B------:R-:W-:-:S06]  /*06e0*/  UMOV UR7, 0x3ec71dee ;  /* 0x3ec71dee00077882 */ /* 0x000fcc0000000000 */
[----:B------:R-:W-:Y:S01]  /*06f0*/  DFMA R16, R30, R16, UR6 ;  /* 0x000000061e107e2b */ /* 0x000fe20008000010 */
        /* <DEDUP_REMOVED lines=20> */
[C---:B------:R-:W-:Y:S01]  /*0840*/  DFMA R16, R30.reuse, R16, UR6 ;  /* 0x000000061e107e2b */ /* 0x040fe20008000010 */
[----:B------:R-:W0:Y:S07]  /*0850*/  LDCU.64 UR6, c[0x0][0x3a0] ;  /* 0x00007400ff0677ac */ /* 0x000e2e0008000a00 */
[----:B------:R-:W-:-:S08]  /*0860*/  DFMA R16, R30, R16, 1 ;  /* 0x3ff000001e10742b */ /* 0x000fd00000000010 */
[----:B------:R-:W-:Y:S02]  /*0870*/  DFMA R30, R30, R16, 1 ;  /* 0x3ff000001e1e742b */ /* 0x000fe40000000010 */
[----:B0-----:R-:W-:-:S08]  /*0880*/  DMUL R16, R28, UR6 ;  /* 0x000000061c107c28 */ /* 0x001fd00008000000 */
[----:B------:R-:W-:Y:S01]  /*0890*/  IMAD R79, R26, 0x100000, R31 ;  /* 0x001000001a4f7824 */ /* 0x000fe200078e021f */
[----:B------:R-:W-:Y:S01]  /*08a0*/  MOV R78, R30 ;  /* 0x0000001e004e7202 */ /* 0x000fe20000000f00 */
[----:B------:R-:W-:Y:S06]  /*08b0*/  @!P2 BRA `(.L_x_3) ;  /* 0x000000000034a947 */ /* 0x000fec0003800000 */
[----:B------:R-:W-:Y:S01]  /*08c0*/  FSETP.GEU.AND P2, PT, |R25|, 4.2275390625, PT ;  /* 0x408748001900780b */ /* 0x000fe20003f4e200 */
[C---:B------:R-:W-:Y:S02]  /*08d0*/  DADD R28, R24.reuse, +INF ;  /* 0x7ff00000181c7429 */ /* 0x040fe40000000000 */
[----:B------:R-:W-:-:S08]  /*08e0*/  DSETP.GEU.AND P1, PT, R24, RZ, PT ;  /* 0x000000ff1800722a */ /* 0x000fd00003f2e000 */
[----:B------:R-:W-:Y:S02]  /*08f0*/  FSEL R78, R28, RZ, P1 ;  /* 0x000000ff1c4e7208 */ /* 0x000fe40000800000 */
[----:B------:R-:W-:Y:S01]  /*0900*/  FSEL R79, R29, RZ, P1 ;  /* 0x000000ff1d4f7208 */ /* 0x000fe20000800000 */
[----:B------:R-:W-:Y:S06]  /*0910*/  @P2 BRA `(.L_x_3) ;  /* 0x00000000001c2947 */ /* 0x000fec0003800000 */
[----:B------:R-:W-:Y:S01]  /*0920*/  LEA.HI R24, R26, R26, RZ, 0x1 ;  /* 0x0000001a1a187211 */ /* 0x000fe200078f08ff */
[----:B------:R-:W-:-:S03]  /*0930*/  IMAD.MOV.U32 R78, RZ, RZ, RZ ;  /* 0x000000ffff4e7224 */ /* 0x000fc600078e00ff */
[----:B------:R-:W-:-:S05]  /*0940*/  SHF.R.S32.HI R25, RZ, 0x1, R24 ;  /* 0x00000001ff197819 */ /* 0x000fca0000011418 */
[----:B------:R-:W-:Y:S02]  /*0950*/  IMAD.IADD R26, R26, 0x1, -R25 ;  /* 0x000000011a1a7824 */ /* 0x000fe400078e0a19 */
[----:B------:R-:W-:-:S03]  /*0960*/  IMAD R31, R25, 0x100000, R31 ;  /* 0x00100000191f7824 */ /* 0x000fc600078e021f */
[----:B------:R-:W-:-:S06]  /*0970*/  LEA R79, R26, 0x3ff00000, 0x14 ;  /* 0x3ff000001a4f7811 */ /* 0x000fcc00078ea0ff */
[----:B------:R-:W-:-:S11]  /*0980*/  DMUL R78, R30, R78 ;  /* 0x0000004e1e4e7228 */ /* 0x000fd60000000000 */
.L_x_3:
[----:B------:R-:W-:Y:S01]  /*0990*/  BSSY.RECONVERGENT B0, `(.L_x_4) ;  /* 0x000102d000007945 */ /* 0x000fe20003800200 */
[----:B------:R-:W-:Y:S02]  /*09a0*/  CS2R R76, SRZ ;  /* 0x00000000004c7805 */ /* 0x000fe4000001ff00 */
[----:B------:R-:W-:Y:S01]  /*09b0*/  CS2R R74, SRZ ;  /* 0x00000000004a7805 */ /* 0x000fe2000001ff00 */
[----:B------:R-:W-:Y:S06]  /*09c0*/  @P0 BRA `(.L_x_5) ;  /* 0x0000010000a40947 */ /* 0x000fec0003800000 */
[----:B------:R-:W0:Y:S01]  /*09d0*/  LDC R70, c[0x0][0x3b0] ;  /* 0x0000ec00ff467b82 */ /* 0x000e220000000800 */
[C---:B-----5:R-:W-:Y:S01]  /*09e0*/  IADD3 R56, PT, PT, R12.reuse, -0x61c88647, RZ ;  /* 0x9e3779b90c387810 */ /* 0x060fe20007ffe0ff */
[C---:B------:R-:W-:Y:S01]  /*09f0*/  VIADD R58, R13.reuse, 0x76cf5d0a ;  /* 0x76cf5d0a0d3a7836 */ /* 0x040fe20000000000 */
[C---:B------:R-:W-:Y:S01]  /*0a00*/  IADD3 R61, PT, PT, R12.reuse, 0x78dde6e4, RZ ;  /* 0x78dde6e40c3d7810 */ /* 0x040fe20007ffe0ff */
[C---:B------:R-:W-:Y:S01]  /*0a10*/  VIADD R59, R12.reuse, 0xdaa66d2b ;  /* 0xdaa66d2b0c3b7836 */ /* 0x040fe20000000000 */
[C---:B------:R-:W-:Y:S01]  /*0a20*/  IADD3 R65, PT, PT, R12.reuse, -0x4ab325aa, RZ ;  /* 0xb54cda560c417810 */ /* 0x040fe20007ffe0ff */
[C---:B------:R-:W-:Y:S01]  /*0a30*/  VIADD R60, R13.reuse, 0x32370b8f ;  /* 0x32370b8f0d3c7836 */ /* 0x040fe20000000000 */
[C---:B------:R-:W-:Y:S01]  /*0a40*/  IADD3 R69, PT, PT, R12.reuse, -0xe443238, RZ ;  /* 0xf1bbcdc80c457810 */ /* 0x040fe20007ffe0ff */
[----:B------:R-:W-:Y:S01]  /*0a50*/  VIADD R62, R13, 0xed9eba14 ;  /* 0xed9eba140d3e7836 */ /* 0x000fe20000000000 */
[----:B------:R-:W-:Y:S01]  /*0a60*/  CS2R R74, SRZ ;  /* 0x00000000004a7805 */ /* 0x000fe2000001ff00 */
[----:B------:R-:W-:-:S02]  /*0a70*/  VIADD R63, R12, 0x1715609d ;  /* 0x1715609d0c3f7836 */ /* 0x000fc40000000000 */
[C---:B------:R-:W-:Y:S02]  /*0a80*/  VIADD R64, R13.reuse, 0xa9066899 ;  /* 0xa90668990d407836 */ /* 0x040fe40000000000 */
[C---:B------:R-:W-:Y:S02]  /*0a90*/  VIADD R66, R13.reuse, 0x646e171e ;  /* 0x646e171e0d427836 */ /* 0x040fe40000000000 */
[----:B------:R-:W-:Y:S02]  /*0aa0*/  VIADD R67, R12, 0x5384540f ;  /* 0x5384540f0c437836 */ /* 0x000fe40000000000 */
[----:B------:R-:W-:Y:S01]  /*0ab0*/  VIADD R68, R13, 0x1fd5c5a3 ;  /* 0x1fd5c5a30d447836 */ /* 0x000fe20000000000 */
[----:B0-----:R-:W-:-:S13]  /*0ac0*/  ISETP.GT.AND P0, PT, R70, 0x1, PT ;  /* 0x000000014600780c */ /* 0x001fda0003f04270 */
[----:B------:R-:W-:Y:S05]  /*0ad0*/  @P0 BRA `(.L_x_6) ;  /* 0x000000ac00cc0947 */ /* 0x000fea0003800000 */
[----:B------:R-:W-:Y:S01]  /*0ae0*/  VIADD R93, R13, 0xdb3d7428 ;  /* 0xdb3d74280d5d7836 */ /* 0x000fe20000000000 */
[----:B------:R-:W-:-:S07]  /*0af0*/  CS2R R76, SRZ ;  /* 0x00000000004c7805 */ /* 0x000fce000001ff00 */
.L_x_149:
[----:B------:R-:W0:Y:S01]  /*0b00*/  LDCU UR4, c[0x0][0x3ac] ;  /* 0x00007580ff0477ac */ /* 0x000e220008000800 */
[----:B------:R-:W-:Y:S01]  /*0b10*/  IMAD.MOV.U32 R94, RZ, RZ, RZ ;  /* 0x000000ffff5e7224 */ /* 0x000fe200078e00ff */
[----:B------:R-:W-:Y:S01]  /*0b20*/  CS2R R36, SRZ ;  /* 0x0000000000247805 */ /* 0x000fe2000001ff00 */
[----:B------:R-:W1:Y:S01]  /*0b30*/  LDCU.64 UR6, c[0x0][0x380] ;  /* 0x00007000ff0677ac */ /* 0x000e620008000a00 */
[----:B0-----:R-:W-:Y:S01]  /*0b40*/  UISETP.GE.AND UP0, UPT, UR4, 0x4, UPT ;  /* 0x000000040400788c */ /* 0x001fe2000bf06270 */
[----:B-1----:R-:W-:Y:S01]  /*0b50*/  IMAD.U32 R88, RZ, RZ, UR6 ;  /* 0x00000006ff587e24 */ /* 0x002fe2000f8e00ff */
[----:B------:R-:W-:-:S07]  /*0b60*/  MOV R89, UR7 ;  /* 0x0000000700597c02 */ /* 0x000fce0008000f00 */
[----:B------:R-:W-:Y:S05]  /*0b70*/  BRA.U !UP0, `(.L_x_7) ;  /* 0x0000007d08c87547 */ /* 0x000fea000b800000 */
[----:B------:R-:W-:Y:S01]  /*0b80*/  IMAD.MOV.U32 R38, RZ, RZ, 0x4 ;  /* 0x00000004ff267424 */ /* 0x000fe200078e00ff */
[----:B------:R-:W-:Y:S01]  /*0b90*/  CS2R R36, SRZ ;  /* 0x0000000000247805 */ /* 0x000fe2000001ff00 */
[----:B------:R-:W-:Y:S02]  /*0ba0*/  IMAD.U32 R88, RZ, RZ, UR6 ;  /* 0x00000006ff587e24 */ /* 0x000fe4000f8e00ff */
[----:B------:R-:W-:-:S07]  /*0bb0*/  IMAD.U32 R89, RZ, RZ, UR7 ;  /* 0x00000007ff597e24 */ /* 0x000fce000f8e00ff */
.L_x_107:
[----:B------:R-:W-:Y:S01]  /*0bc0*/  MOV R31, R4 ;  /* 0x00000004001f7202 */ /* 0x000fe20000000f00 */
[----:B------:R-:W-:Y:S01]  /*0bd0*/  VIADD R4, R4, 0x1 ;  /* 0x0000000104047836 */ /* 0x000fe20000000000 */
[----:B------:R-:W-:Y:S03]  /*0be0*/  BSSY.RECONVERGENT B1, `(.L_x_8) ;  /* 0x000000c000017945 */ /* 0x000fe60003800200 */
[C---:B------:R-:W-:Y:S01]  /*0bf0*/  IMAD.WIDE.U32 R28, R4.reuse, -0x2daee0ad, RZ ;  /* 0xd2511f53041c7825 */ /* 0x040fe200078e00ff */
[----:B------:R-:W-:-:S13]  /*0c00*/  ISETP.NE.AND P0, PT, R4, RZ, PT ;  /* 0x000000ff0400720c */ /* 0x000fda0003f05270 */
[----:B------:R-:W-:Y:S05]  /*0c10*/  @P0 BRA `(.L_x_9) ;  /* 0x0000000000200947 */ /* 0x000fea0003800000 */
[----:B------:R-:W-:-:S05]  /*0c20*/  VIADD R5, R5, 0x1 ;  /* 0x0000000105057836 */ /* 0x000fca0000000000 */
[----:B------:R-:W-:-:S13]  /*0c30*/  ISETP.NE.AND P0, PT, R5, RZ, PT ;  /* 0x000000ff0500720c */ /* 0x000fda0003f05270 */
[----:B------:R-:W-:Y:S01]  /*0c40*/  @!P0 VIADD R6, R6, 0x1 ;  /* 0x0000000106068836 */ /* 0x000fe20000000000 */
[----:B------:R-:W-:Y:S01]  /*0c50*/  @!P0 IADD3 R24, PT, PT, R7, 0x1, RZ ;  /* 0x0000000107188810 */ /* 0x000fe20007ffe0ff */
[----:B------:R-:W-:-:S03]  /*0c60*/  @!P0 IMAD.MOV.U32 R5, RZ, RZ, RZ ;  /* 0x000000ffff058224 */ /* 0x000fc600078e00ff */
[----:B------:R-:W-:-:S13]  /*0c70*/  ISETP.NE.AND P1, PT, R6, RZ, !P0 ;  /* 0x000000ff0600720c */ /* 0x000fda0004725270 */
[----:B------:R-:W-:-:S04]  /*0c80*/  @P1 IMAD.MOV R24, RZ, RZ, R7 ;  /* 0x000000ffff181224 */ /* 0x000fc800078e0207 */
[----:B------:R-:W-:-:S07]  /*0c90*/  @!P0 IMAD.MOV.U32 R7, RZ, RZ, R24 ;  /* 0x000000ffff078224 */ /* 0x000fce00078e0018 */
.L_x_9:
[----:B------:R-:W-:Y:S05]  /*0ca0*/  BSYNC.RECONVERGENT B1 ;  /* 0x0000000000017941 */ /* 0x000fea0003800200 */
.L_x_8:
[----:B------:R-:W-:Y:S01]  /*0cb0*/  LOP3.LUT R26, R7, R29, R13, 0x96, !PT ;  /* 0x0000001d071a7212 */ /* 0x000fe200078e960d */
[----:B------:R-:W-:Y:S01]  /*0cc0*/  IMAD.WIDE.U32 R24, R6, -0x326172a9, RZ ;  /* 0xcd9e8d5706187825 */ /* 0x000fe200078e00ff */
[----:B------:R-:W-:Y:S01]  /*0cd0*/  IADD3 R92, PT, PT, R13, -0x4498517b, RZ ;  /* 0xbb67ae850d5c7810 */ /* 0x000fe20007ffe0ff */
[----:B------:R-:W-:Y:S01]  /*0ce0*/  BSSY.RECONVERGENT B1, `(.L_x_10) ;  /* 0x0000046000017945 */ /* 0x000fe20003800200 */
[----:B------:R-:W-:Y:S01]  /*0cf0*/  ISETP.NE.AND P0, PT, R14, 0x1, PT ;  /* 0x000000010e00780c */ /* 0x000fe20003f05270 */
[----:B------:R-:W-:Y:S01]  /*0d00*/  IMAD.WIDE.U32 R26, R26, -0x326172a9, RZ ;  /* 0xcd9e8d571a1a7825 */ /* 0x000fe200078e00ff */
[----:B------:R-:W-:-:S03]  /*0d10*/  LOP3.LUT R25, R5, R12, R25, 0x96, !PT ;  /* 0x0000000c05197212 */ /* 0x000fc600078e9619 */
[----:B------:R-:W-:Y:S01]  /*0d20*/  VIADD R30, R12, 0x3c6ef372 ;  /* 0x3c6ef3720c1e7836 */ /* 0x000fe20000000000 */
[----:B------:R-:W-:Y:S01]  /*0d30*/  LOP3.LUT R32, R56, R24, R27, 0x96, !PT ;  /* 0x0000001838207212 */ /* 0x000fe200078e961b */
[----:B------:R-:W-:-:S04]  /*0d40*/  IMAD.WIDE.U32 R24, R25, -0x2daee0ad, RZ ;  /* 0xd2511f5319187825 */ /* 0x000fc800078e00ff */
[----:B------:R-:W-:Y:S01]  /*0d50*/  IMAD.WIDE.U32 R32, R32, -0x2daee0ad, RZ ;  /* 0xd2511f5320207825 */ /* 0x000fe200078e00ff */
[----:B------:R-:W-:-:S03]  /*0d60*/  LOP3.LUT R25, R92, R28, R25, 0x96, !PT ;  /* 0x0000001c5c197212 */ /* 0x000fc600078e9619 */
[----:B------:R-:W-:Y:S01]  /*0d70*/  VIADD R90, R13, 0x96a522ad ;  /* 0x96a522ad0d5a7836 */ /* 0x000fe20000000000 */
[----:B------:R-:W-:Y:S01]  /*0d80*/  LOP3.LUT R34, R58, R24, R33, 0x96, !PT ;  /* 0x000000183a227212 */ /* 0x000fe200078e9621 */
[----:B------:R-:W-:-:S04]  /*0d90*/  IMAD.WIDE.U32 R24, R25, -0x326172a9, RZ ;  /* 0xcd9e8d5719187825 */ /* 0x000fc800078e00ff */
[----:B------:R-:W-:Y:S01]  /*0da0*/  IMAD.WIDE.U32 R34, R34, -0x326172a9, RZ ;  /* 0xcd9e8d5722227825 */ /* 0x000fe200078e00ff */
[----:B------:R-:W-:-:S03]  /*0db0*/  LOP3.LUT R25, R30, R26, R25, 0x96, !PT ;  /* 0x0000001a1e197212 */ /* 0x000fc600078e9619 */
[----:B------:R-:W-:Y:S01]  /*0dc0*/  IMAD.MOV.U32 R94, RZ, RZ, R38 ;  /* 0x000000ffff5e7224 */ /* 0x000fe200078e0026 */
[----:B------:R-:W-:Y:S01]  /*0dd0*/  LOP3.LUT R26, R59, R24, R35, 0x96, !PT ;  /* 0x000000183b1a7212 */ /* 0x000fe200078e9623 */
[----:B------:R-:W-:-:S04]  /*0de0*/  IMAD.WIDE.U32 R24, R25, -0x2daee0ad, RZ ;  /* 0xd2511f5319187825 */ /* 0x000fc800078e00ff */
[----:B------:R-:W-:Y:S01]  /*0df0*/  IMAD.WIDE.U32 R26, R26, -0x2daee0ad, RZ ;  /* 0xd2511f531a1a7825 */ /* 0x000fe200078e00ff */
[----:B------:R-:W-:-:S04]  /*0e00*/  LOP3.LUT R25, R60, R32, R25, 0x96, !PT ;  /* 0x000000203c197212 */ /* 0x000fc800078e9619 */
        /* <DEDUP_REMOVED lines=20> */
[----:B------:R-:W-:Y:S02]  /*0f50*/  LOP3.LUT R25, R69, R26, R25, 0x96, !PT ;  /* 0x0000001a45197212 */ /* 0x000fe400078e9619 */
[----:B------:R-:W-:Y:S01]  /*0f60*/  MOV R26, R9 ;  /* 0x00000009001a7202 */ /* 0x000fe20000000f00 */
[----:B------:R-:W-:Y:S01]  /*0f70*/  IMAD.MOV.U32 R33, RZ, RZ, R8 ;  /* 0x000000ffff217224 */ /* 0x000fe200078e0008 */
[----:B------:R-:W-:Y:S01]  /*0f80*/  LOP3.LUT R8, R27, R24, R35, 0x96, !PT ;  /* 0x000000181b087212 */ /* 0x000fe200078e9623 */
[----:B------:R-:W-:Y:S01]  /*0f90*/  IMAD.MOV.U32 R9, RZ, RZ, R34 ;  /* 0x000000ffff097224 */ /* 0x000fe200078e0022 */
[----:B------:R-:W-:Y:S01]  /*0fa0*/  MOV R35, R11 ;  /* 0x0000000b00237202 */ /* 0x000fe20000000f00 */
[----:B------:R-:W-:-:S04]  /*0fb0*/  IMAD.WIDE.U32 R24, R25, -0x2daee0ad, RZ ;  /* 0xd2511f5319187825 */ /* 0x000fc800078e00ff */
[----:B------:R-:W-:Y:S01]  /*0fc0*/  IMAD.MOV.U32 R34, RZ, RZ, R10 ;  /* 0x000000ffff227224 */ /* 0x000fe200078e000a */
[----:B------:R-:W-:Y:S01]  /*0fd0*/  LOP3.LUT R10, R90, R32, R25, 0x96, !PT ;  /* 0x000000205a0a7212 */ /* 0x000fe200078e9619 */
[----:B------:R-:W-:Y:S02]  /*0fe0*/  IMAD.MOV.U32 R11, RZ, RZ, R24 ;  /* 0x000000ffff0b7224 */ /* 0x000fe400078e0018 */
[----:B------:R-:W-:Y:S01]  /*0ff0*/  IMAD.MOV.U32 R32, RZ, RZ, R35 ;  /* 0x000000ffff207224 */ /* 0x000fe200078e0023 */
[----:B------:R-:W-:Y:S01]  /*1000*/  MOV R24, R34 ;  /* 0x0000002200187202 */ /* 0x000fe20000000f00 */
[----:B------:R-:W-:Y:S01]  /*1010*/  IMAD.MOV.U32 R25, RZ, RZ, R8 ;  /* 0x000000ffff197224 */ /* 0x000fe200078e0008 */
[----:B------:R-:W-:Y:S06]  /*1020*/  @!P0 BRA `(.L_x_11) ;  /* 0x0000000000448947 */ /* 0x000fec0003800000 */
[----:B------:R-:W-:-:S13]  /*1030*/  ISETP.NE.AND P1, PT, R14, 0x3, PT ;  /* 0x000000030e00780c */ /* 0x000fda0003f25270 */
[----:B------:R-:W-:Y:S05]  /*1040*/  @!P1 BRA `(.L_x_12) ;  /* 0x00000000002c9947 */ /* 0x000fea0003800000 */
[----:B------:R-:W-:Y:S01]  /*1050*/  ISETP.NE.AND P1, PT, R14, 0x2, PT ;  /* 0x000000020e00780c */ /* 0x000fe20003f25270 */
[----:B------:R-:W-:Y:S01]  /*1060*/  IMAD.MOV.U32 R24, RZ, RZ, R26 ;  /* 0x000000ffff187224 */ /* 0x000fe200078e001a */
[----:B------:R-:W-:Y:S01]  /*1070*/  MOV R32, R34 ;  /* 0x0000002200207202 */ /* 0x000fe20000000f00 */
[----:B------:R-:W-:Y:S02]  /*1080*/  IMAD.MOV.U32 R25, RZ, RZ, R35 ;  /* 0x000000ffff197224 */ /* 0x000fe400078e0023 */
[----:B------:R-:W-:-:S08]  /*1090*/  IMAD.MOV.U32 R26, RZ, RZ, R33 ;  /* 0x000000ffff1a7224 */ /* 0x000fd000078e0021 */
[----:B------:R-:W-:Y:S05]  /*10a0*/  @P1 BRA `(.L_x_11) ;  /* 0x0000000000241947 */ /* 0x000fea0003800000 */
[----:B------:R-:W-:Y:S01]  /*10b0*/  IMAD.MOV.U32 R24, RZ, RZ, R35 ;  /* 0x000000ffff187224 */ /* 0x000fe200078e0023 */
[----:B------:R-:W-:Y:S01]  /*10c0*/  MOV R25, R9 ;  /* 0x0000000900197202 */ /* 0x000fe20000000f00 */
[----:B------:R-:W-:Y:S02]  /*10d0*/  IMAD.MOV.U32 R26, RZ, RZ, R34 ;  /* 0x000000ffff1a7224 */ /* 0x000fe400078e0022 */
[----:B------:R-:W-:Y:S01]  /*10e0*/  IMAD.MOV.U32 R32, RZ, RZ, R8 ;  /* 0x000000ffff207224 */ /* 0x000fe200078e0008 */
[----:B------:R-:W-:Y:S06]  /*10f0*/  BRA `(.L_x_11) ;  /* 0x0000000000107947 */ /* 0x000fec0003800000 */
.L_x_12:
[----:B------:R-:W-:Y:S01]  /*1100*/  IMAD.MOV.U32 R26, RZ, RZ, R35 ;  /* 0x000000ffff1a7224 */ /* 0x000fe200078e0023 */
[----:B------:R-:W-:Y:S01]  /*1110*/  MOV R32, R9 ;  /* 0x0000000900207202 */ /* 0x000fe20000000f00 */
[----:B------:R-:W-:Y:S02]  /*1120*/  IMAD.MOV.U32 R25, RZ, RZ, R10 ;  /* 0x000000ffff197224 */ /* 0x000fe400078e000a */
[----:B------:R-:W-:-:S07]  /*1130*/  IMAD.MOV.U32 R24, RZ, RZ, R8 ;  /* 0x000000ffff187224 */ /* 0x000fce00078e0008 */
.L_x_11:
[----:B------:R-:W-:Y:S05]  /*1140*/  BSYNC.RECONVERGENT B1 ;  /* 0x0000000000017941 */ /* 0x000fea0003800200 */
.L_x_10:
[----:B------:R-:W-:Y:S01]  /*1150*/  I2FP.F32.U32 R26, R26 ;  /* 0x0000001a001a7245 */ /* 0x000fe20000201000 */
[----:B------:R-:W-:Y:S01]  /*1160*/  IMAD.MOV.U32 R33, RZ, RZ, 0x2f800000 ;  /* 0x2f800000ff217424 */ /* 0x000fe200078e00ff */
[----:B------:R-:W-:Y:S01]  /*1170*/  I2FP.F32.U32 R24, R24 ;  /* 0x0000001800187245 */ /* 0x000fe20000201000 */
[----:B------:R-:W-:Y:S01]  /*1180*/  IMAD.MOV.U32 R39, RZ, RZ, 0x3e055027 ;  /* 0x3e055027ff277424 */ /* 0x000fe200078e00ff */
[----:B------:R-:W-:Y:S01]  /*1190*/  BSSY.RECONVERGENT B1, `(.L_x_13) ;  /* 0x000002b000017945 */ /* 0x000fe20003800200 */
[----:B------:R-:W-:-:S05]  /*11a0*/  FFMA R26, R26, R33, 1.1641532182693481445e-10 ;  /* 0x2f0000001a1a7423 */ /* 0x000fca0000000021 */
[----:B------:R-:W-:-:S13]  /*11b0*/  FSETP.GEU.AND P1, PT, R26, 1.175494350822287508e-38, PT ;  /* 0x008000001a00780b */ /* 0x000fda0003f2e000 */
[----:B------:R-:W-:-:S04]  /*11c0*/  @!P1 FMUL R26, R26, 8388608 ;  /* 0x4b0000001a1a9820 */ /* 0x000fc80000400000 */
[----:B------:R-:W-:-:S05]  /*11d0*/  VIADD R33, R26, 0xc0d55555 ;  /* 0xc0d555551a217836 */ /* 0x000fca0000000000 */
[----:B------:R-:W-:-:S04]  /*11e0*/  LOP3.LUT R35, R33, 0xff800000, RZ, 0xc0, !PT ;  /* 0xff80000021237812 */ /* 0x000fc800078ec0ff */
[-C--:B------:R-:W-:Y:S02]  /*11f0*/  IADD3 R33, PT, PT, R26, -R35.reuse, RZ ;  /* 0x800000231a217210 */ /* 0x080fe40007ffe0ff */
[----:B------:R-:W-:Y:S01]  /*1200*/  I2FP.F32.S32 R34, R35 ;  /* 0x0000002300227245 */ /* 0x000fe20000201400 */
[----:B------:R-:W-:Y:S02]  /*1210*/  IMAD.MOV.U32 R35, RZ, RZ, 0x7f800000 ;  /* 0x7f800000ff237424 */ /* 0x000fe400078e00ff */
[----:B------:R-:W-:-:S04]  /*1220*/  FADD R38, R33, -1 ;  /* 0xbf80000021267421 */ /* 0x000fc80000000000 */
[----:B------:R-:W-:-:S04]  /*1230*/  FFMA R33, R38, -R39, 0.14084610342979431152 ;  /* 0x3e1039f626217423 */ /* 0x000fc80000000827 */
[----:B------:R-:W-:-:S04]  /*1240*/  FFMA R33, R38, R33, -0.12148627638816833496 ;  /* 0xbdf8cdcc26217423 */ /* 0x000fc80000000021 */
[----:B------:R-:W-:-:S04]  /*1250*/  FFMA R33, R38, R33, 0.13980610668659210205 ;  /* 0x3e0f295526217423 */ /* 0x000fc80000000021 */
[----:B------:R-:W-:-:S04]  /*1260*/  FFMA R33, R38, R33, -0.16684235632419586182 ;  /* 0xbe2ad8b926217423 */ /* 0x000fc80000000021 */
[----:B------:R-:W-:-:S04]  /*1270*/  FFMA R33, R38, R33, 0.20012299716472625732 ;  /* 0x3e4ced0b26217423 */ /* 0x000fc80000000021 */
[----:B------:R-:W-:-:S04]  /*1280*/  FFMA R33, R38, R33, -0.24999669194221496582 ;  /* 0xbe7fff2226217423 */ /* 0x000fc80000000021 */
[----:B------:R-:W-:-:S04]  /*1290*/  FFMA R33, R38, R33, 0.33333182334899902344 ;  /* 0x3eaaaa7826217423 */ /* 0x000fc80000000021 */
[----:B------:R-:W-:Y:S01]  /*12a0*/  FFMA R39, R38, R33, -0.5 ;  /* 0xbf00000026277423 */ /* 0x000fe20000000021 */
[----:B------:R-:W-:Y:S02]  /*12b0*/  FSEL R33, RZ, -23, P1 ;  /* 0xc1b80000ff217808 */ /* 0x000fe40000800000 */
[----:B------:R-:W-:Y:S01]  /*12c0*/  ISETP.GT.U32.AND P1, PT, R26, 0x7f7fffff, PT ;  /* 0x7f7fffff1a00780c */ /* 0x000fe20003f24070 */
[----:B------:R-:W-:Y:S02]  /*12d0*/  FMUL R39, R38, R39 ;  /* 0x0000002726277220 */ /* 0x000fe40000400000 */
[----:B------:R-:W-:Y:S02]  /*12e0*/  FFMA R33, R34, 1.1920928955078125e-07, R33 ;  /* 0x3400000022217823 */ /* 0x000fe40000000021 */
[----:B------:R-:W-:-:S04]  /*12f0*/  FFMA R38, R38, R39, R38 ;  /* 0x0000002726267223 */ /* 0x000fc80000000026 */
[----:B------:R-:W-:-:S04]  /*1300*/  FFMA R33, R33, 0.69314718246459960938, R38 ;  /* 0x3f31721821217823 */ /* 0x000fc80000000026 */
[C---:B------:R-:W-:Y:S01]  /*1310*/  @P1 FFMA R33, R26.reuse, R35, +INF ;  /* 0x7f8000001a211423 */ /* 0x040fe20000000023 */
[----:B------:R-:W-:-:S03]  /*1320*/  FSETP.NEU.AND P1, PT, R26, RZ, PT ;  /* 0x000000ff1a00720b */ /* 0x000fc60003f2d000 */
[----:B------:R-:W-:-:S05]  /*1330*/  FMUL R33, R33, -2 ;  /* 0xc000000021217820 */ /* 0x000fca0000400000 */
[----:B------:R-:W-:Y:S01]  /*1340*/  FSEL R38, R33, +INF , P1 ;  /* 0x7f80000021267808 */ /* 0x000fe20000800000 */
[----:B------:R-:W-:-:S03]  /*1350*/  HFMA2 R33, -RZ, RZ, 0.1495361328125, 0.0004794597625732421875 ;  /* 0x30c90fdbff217431 */ /* 0x000fc600000001ff */
[----:B------:R0:W1:Y:S01]  /*1360*/  MUFU.RSQ R35, R38 ;  /* 0x0000002600237308 */ /* 0x0000620000001400 */
[----:B------:R-:W-:-:S05]  /*1370*/  VIADD R26, R38, 0xf3000000 ;  /* 0xf3000000261a7836 */ /* 0x000fca0000000000 */
[----:B------:R-:W-:Y:S01]  /*1380*/  ISETP.GT.U32.AND P1, PT, R26, 0x727fffff, PT ;  /* 0x727fffff1a00780c */ /* 0x000fe20003f24070 */
[----:B------:R-:W-:-:S12]  /*1390*/  FFMA R34, R24, R33, 7.314590599882819788e-10 ;  /* 0x30490fdb18227423 */ /* 0x000fd80000000021 */
[----:B01----:R-:W-:Y:S05]  /*13a0*/  @!P1 BRA `(.L_x_14) ;  /* 0x0000000000149947 */ /* 0x003fea0003800000 */
[----:B------:R-:W-:Y:S01]  /*13b0*/  IMAD.MOV.U32 R24, RZ, RZ, R38 ;  /* 0x000000ffff187224 */ /* 0x000fe200078e0026 */
[----:B------:R-:W-:-:S07]  /*13c0*/  MOV R42, 0x13e0 ;  /* 0x000013e0002a7802 */ /* 0x000fce0000000f00 */
[----:B------:R-:W-:Y:S05]  /*13d0*/  CALL.REL.NOINC `($__internal_2_$__cuda_sm20_sqrt_rn_f32_slowpath) ;  /* 0x0000010000687944 */ /* 0x000fea0003c00000 */
[----:B------:R-:W-:Y:S01]  /*13e0*/  IMAD.MOV.U32 R95, RZ, RZ, R35 ;  /* 0x000000ffff5f7224 */ /* 0x000fe200078e0023 */
[----:B------:R-:W-:Y:S06]  /*13f0*/  BRA `(.L_x_15) ;  /* 0x0000000000107947 */ /* 0x000fec0003800000 */
.L_x_14:
[----:B------:R-:W-:Y:S01]  /*1400*/  FMUL.FTZ R95, R38, R35 ;  /* 0x00000023265f7220 */ /* 0x000fe20000410000 */
[----:B------:R-:W-:-:S03]  /*1410*/  FMUL.FTZ R26, R35, 0.5 ;  /* 0x3f000000231a7820 */ /* 0x000fc60000410000 */
[----:B------:R-:W-:-:S04]  /*1420*/  FFMA R24, -R95, R95, R38 ;  /* 0x0000005f5f187223 */ /* 0x000fc80000000126 */
[----:B------:R-:W-:-:S07]  /*1430*/  FFMA R95, R24, R26, R95 ;  /* 0x0000001a185f7223 */ /* 0x000fce000000005f */
.L_x_15:
[----:B------:R-:W-:Y:S05]  /*1440*/  BSYNC.RECONVERGENT B1 ;  /* 0x0000000000017941 */ /* 0x000fea0003800200 */
.L_x_13:
[----:B------:R-:W-:Y:S01]  /*1450*/  I2FP.F32.U32 R24, R32 ;  /* 0x0000002000187245 */ /* 0x000fe20000201000 */
[----:B------:R-:W-:Y:S02]  /*1460*/  IMAD.MOV.U32 R33, RZ, RZ, 0x2f800000 ;  /* 0x2f800000ff217424 */ /* 0x000fe400078e00ff */
[----:B------:R-:W-:Y:S01]  /*1470*/  FMUL.RZ R34, R34, 0.15915493667125701904 ;  /* 0x3e22f98322227820 */ /* 0x000fe2000040c000 */
[----:B------:R-:W-:Y:S01]  /*1480*/  IMAD.MOV.U32 R35, RZ, RZ, 0x3e055027 ;  /* 0x3e055027ff237424 */ /* 0x000fe200078e00ff */
[----:B------:R-:W-:Y:S01]  /*1490*/  BSSY.RECONVERGENT B1, `(.L_x_16) ;  /* 0x0000030000017945 */ /* 0x000fe20003800200 */
[----:B------:R-:W-:-:S05]  /*14a0*/  FFMA R26, R24, R33, 1.1641532182693481445e-10 ;  /* 0x2f000000181a7423 */ /* 0x000fca0000000021 */
[----:B------:R-:W-:-:S13]  /*14b0*/  FSETP.GEU.AND P1, PT, R26, 1.175494350822287508e-38, PT ;  /* 0x008000001a00780b */ /* 0x000fda0003f2e000 */
[----:B------:R-:W-:-:S05]  /*14c0*/  @!P1 FMUL R26, R26, 8388608 ;  /* 0x4b0000001a1a9820 */ /* 0x000fca0000400000 */
[----:B------:R-:W-:-:S04]  /*14d0*/  IADD3 R24, PT, PT, R26, -0x3f2aaaab, RZ ;  /* 0xc0d555551a187810 */ /* 0x000fc80007ffe0ff */
[----:B------:R-:W-:-:S05]  /*14e0*/  LOP3.LUT R33, R24, 0xff800000, RZ, 0xc0, !PT ;  /* 0xff80000018217812 */ /* 0x000fca00078ec0ff */
[----:B------:R-:W-:Y:S01]  /*14f0*/  IMAD.IADD R24, R26, 0x1, -R33 ;  /* 0x000000011a187824 */ /* 0x000fe200078e0a21 */
[----:B------:R-:W-:-:S03]  /*1500*/  I2FP.F32.S32 R33, R33 ;  /* 0x0000002100217245 */ /* 0x000fc60000201400 */
[----:B------:R-:W-:Y:S01]  /*1510*/  FADD R32, R24, -1 ;  /* 0xbf80000018207421 */ /* 0x000fe20000000000 */
[----:B------:R-:W-:Y:S02]  /*1520*/  FSEL R24, RZ, -23, P1 ;  /* 0xc1b80000ff187808 */ /* 0x000fe40000800000 */
[----:B------:R-:W-:Y:S01]  /*1530*/  ISETP.GT.U32.AND P1, PT, R26, 0x7f7fffff, PT ;  /* 0x7f7fffff1a00780c */ /* 0x000fe20003f24070 */
[C---:B------:R-:W-:Y:S02]  /*1540*/  FFMA R35, R32.reuse, -R35, 0.14084610342979431152 ;  /* 0x3e1039f620237423 */ /* 0x040fe40000000823 */
[----:B------:R-:W-:Y:S01]  /*1550*/  FFMA R24, R33, 1.1920928955078125e-07, R24 ;  /* 0x3400000021187823 */ /* 0x000fe20000000018 */
[----:B------:R-:W-:Y:S02]  /*1560*/  IMAD.MOV.U32 R33, RZ, RZ, 0x7f800000 ;  /* 0x7f800000ff217424 */ /* 0x000fe400078e00ff */
[----:B------:R-:W-:-:S04]  /*1570*/  FFMA R35, R32, R35, -0.12148627638816833496 ;  /* 0xbdf8cdcc20237423 */ /* 0x000fc80000000023 */
[----:B------:R-:W-:-:S04]  /*1580*/  FFMA R35, R32, R35, 0.13980610668659210205 ;  /* 0x3e0f295520237423 */ /* 0x000fc80000000023 */
[----:B------:R-:W-:-:S04]  /*1590*/  FFMA R35, R32, R35, -0.16684235632419586182 ;  /* 0xbe2ad8b920237423 */ /* 0x000fc80000000023 */
[----:B------:R-:W-:-:S04]  /*15a0*/  FFMA R35, R32, R35, 0.20012299716472625732 ;  /* 0x3e4ced0b20237423 */ /* 0x000fc80000000023 */
[----:B------:R-:W-:-:S04]  /*15b0*/  FFMA R35, R32, R35, -0.24999669194221496582 ;  /* 0xbe7fff2220237423 */ /* 0x000fc80000000023 */
[----:B------:R-:W-:-:S04]  /*15c0*/  FFMA R35, R32, R35, 0.33333182334899902344 ;  /* 0x3eaaaa7820237423 */ /* 0x000fc80000000023 */
[----:B------:R-:W-:-:S04]  /*15d0*/  FFMA R35, R32, R35, -0.5 ;  /* 0xbf00000020237423 */ /* 0x000fc80000000023 */
[----:B------:R-:W-:-:S04]  /*15e0*/  FMUL R35, R32, R35 ;  /* 0x0000002320237220 */ /* 0x000fc80000400000 */
[----:B------:R-:W-:Y:S02]  /*15f0*/  FFMA R35, R32, R35, R32 ;  /* 0x0000002320237223 */ /* 0x000fe40000000020 */
[----:B------:R-:W-:Y:S02]  /*1600*/  MUFU.COS R32, R34 ;  /* 0x0000002200207308 */ /* 0x000fe40000000000 */
[----:B------:R-:W-:Y:S01]  /*1610*/  FFMA R35, R24, 0.69314718246459960938, R35 ;  /* 0x3f31721818237823 */ /* 0x000fe20000000023 */
[C---:B------:R-:W-:Y:S01]  /*1620*/  @P1 FFMA R35, R26.reuse, R33, +INF ;  /* 0x7f8000001a231423 */ /* 0x040fe20000000021 */
[----:B------:R-:W-:Y:S02]  /*1630*/  FSETP.NEU.AND P1, PT, R26, RZ, PT ;  /* 0x000000ff1a00720b */ /* 0x000fe40003f2d000 */
[----:B------:R-:W-:Y:S01]  /*1640*/  I2FP.F32.U32 R26, R25 ;  /* 0x00000019001a7245 */ /* 0x000fe20000201000 */
[----:B------:R-:W-:Y:S01]  /*1650*/  FMUL R35, R35, -2 ;  /* 0xc000000023237820 */ /* 0x000fe20000400000 */
[----:B------:R-:W0:Y:S01]  /*1660*/  MUFU.SIN R24, R34 ;  /* 0x0000002200187308 */ /* 0x000e220000000400 */
[----:B------:R-:W-:-:S03]  /*1670*/  IMAD.MOV.U32 R25, RZ, RZ, 0x30c90fdb ;  /* 0x30c90fdbff197424 */ /* 0x000fc600078e00ff */
[----:B------:R-:W-:Y:S01]  /*1680*/  FSEL R38, R35, +INF , P1 ;  /* 0x7f80000023267808 */ /* 0x000fe20000800000 */
[----:B------:R-:W-:-:S03]  /*1690*/  FFMA R26, R26, R25, 7.314590599882819788e-10 ;  /* 0x30490fdb1a1a7423 */ /* 0x000fc60000000019 */
[----:B------:R-:W-:Y:S01]  /*16a0*/  IADD3 R33, PT, PT, R38, -0xd000000, RZ ;  /* 0xf300000026217810 */ /* 0x000fe20007ffe0ff */
[----:B------:R1:W2:Y:S03]  /*16b0*/  MUFU.RSQ R35, R38 ;  /* 0x0000002600237308 */ /* 0x0002a60000001400 */
[----:B------:R-:W-:Y:S01]  /*16c0*/  ISETP.GT.U32.AND P1, PT, R33, 0x727fffff, PT ;  /* 0x727fffff2100780c */ /* 0x000fe20003f24070 */
[-C--:B0-----:R-:W-:Y:S01]  /*16d0*/  FMUL R48, R24, R95.reuse ;  /* 0x0000005f18307220 */ /* 0x081fe20000400000 */
[----:B------:R-:W-:-:S11]  /*16e0*/  FMUL R95, R32, R95 ;  /* 0x0000005f205f7220 */ /* 0x000fd60000400000 */
[----:B-1----:R-:W-:Y:S05]  /*16f0*/  @!P1 BRA `(.L_x_17) ;  /* 0x0000000000149947 */ /* 0x002fea0003800000 */
[----:B------:R-:W-:Y:S01]  /*1700*/  IMAD.MOV.U32 R24, RZ, RZ, R38 ;  /* 0x000000ffff187224 */ /* 0x000fe200078e0026 */
[----:B------:R-:W-:-:S07]  /*1710*/  MOV R42, 0x1730 ;  /* 0x00001730002a7802 */ /* 0x000fce0000000f00 */
[----:B--2---:R-:W-:Y:S05]  /*1720*/  CALL.REL.NOINC `($__internal_2_$__cuda_sm20_sqrt_rn_f32_slowpath) ;  /* 0x000000fc00947944 */ /* 0x004fea0003c00000 */
[----:B------:R-:W-:Y:S01]  /*1730*/  IMAD.MOV.U32 R25, RZ, RZ, R35 ;  /* 0x000000ffff197224 */ /* 0x000fe200078e0023 */
[----:B------:R-:W-:Y:S06]  /*1740*/  BRA `(.L_x_18) ;  /* 0x0000000000107947 */ /* 0x000fec0003800000 */
.L_x_17:
[----:B--2---:R-:W-:Y:S01]  /*1750*/  FMUL.FTZ R25, R38, R35 ;  /* 0x0000002326197220 */ /* 0x004fe20000410000 */
[----:B------:R-:W-:-:S03]  /*1760*/  FMUL.FTZ R32, R35, 0.5 ;  /* 0x3f00000023207820 */ /* 0x000fc60000410000 */
[----:B------:R-:W-:-:S04]  /*1770*/  FFMA R24, -R25, R25, R38 ;  /* 0x0000001919187223 */ /* 0x000fc80000000126 */
[----:B------:R-:W-:-:S07]  /*1780*/  FFMA R25, R24, R32, R25 ;  /* 0x0000002018197223 */ /* 0x000fce0000000019 */
.L_x_18:
[----:B------:R-:W-:Y:S05]  /*1790*/  BSYNC.RECONVERGENT B1 ;  /* 0x0000000000017941 */ /* 0x000fea0003800200 */
.L_x_16:
[----:B------:R0:W1:Y:S01]  /*17a0*/  F2F.F64.F32 R32, R48 ;  /* 0x0000003000207310 */ /* 0x0000620000201800 */
[----:B------:R-:W-:Y:S01]  /*17b0*/  MOV R38, 0x652b82fe ;  /* 0x652b82fe00267802 */ /* 0x000fe20000000f00 */
[----:B------:R-:W-:Y:S01]  /*17c0*/  IMAD.MOV.U32 R39, RZ, RZ, 0x3ff71547 ;  /* 0x3ff71547ff277424 */ /* 0x000fe200078e00ff */
[----:B------:R-:W-:Y:S01]  /*17d0*/  MOV R42, 0x3b39803f ;  /* 0x3b39803f002a7802 */ /* 0x000fe20000000f00 */
[----:B------:R-:W-:Y:S01]  /*17e0*/  IMAD.MOV.U32 R40, RZ, RZ, -0x105c611 ;  /* 0xfefa39efff287424 */ /* 0x000fe200078e00ff */
[----:B------:R-:W-:Y:S01]  /*17f0*/  MOV R46, 0xfca213ea ;  /* 0xfca213ea002e7802 */ /* 0x000fe20000000f00 */
[----:B------:R-:W-:Y:S01]  /*1800*/  IMAD.MOV.U32 R41, RZ, RZ, 0x3fe62e42 ;  /* 0x3fe62e42ff297424 */ /* 0x000fe200078e00ff */
[----:B------:R-:W-:Y:S01]  /*1810*/  BSSY.RECONVERGENT B1, `(.L_x_19) ;  /* 0x0000036000017945 */ /* 0x000fe20003800200 */
[----:B------:R-:W-:Y:S01]  /*1820*/  IMAD.MOV.U32 R43, RZ, RZ, 0x3c7abc9e ;  /* 0x3c7abc9eff2b7424 */ /* 0x000fe200078e00ff */
[----:B------:R-:W-:Y:S01]  /*1830*/  DSETP.GT.AND P1, PT, R2, RZ, PT ;  /* 0x000000ff0200722a */ /* 0x000fe20003f24000 */
[----:B------:R-:W-:-:S02]  /*1840*/  IMAD.MOV.U32 R47, RZ, RZ, 0x3e928af3 ;  /* 0x3e928af3ff2f7424 */ /* 0x000fc400078e00ff */
[----:B0-----:R-:W-:Y:S02]  /*1850*/  IMAD.MOV.U32 R48, RZ, RZ, 0x62401315 ;  /* 0x62401315ff307424 */ /* 0x001fe400078e00ff */
[----:B------:R-:W-:Y:S01]  /*1860*/  IMAD.MOV.U32 R49, RZ, RZ, 0x3ec71dee ;  /* 0x3ec71deeff317424 */ /* 0x000fe200078e00ff */
[----:B-1----:R-:W-:-:S08]  /*1870*/  DFMA R32, R16, R32, R18 ;  /* 0x000000201020722b */ /* 0x002fd00000000012 */
[----:B------:R-:W-:Y:S02]  /*1880*/  DFMA R34, R32, R38, 6.75539944105574400000e+15 ;  /* 0x433800002022742b */ /* 0x000fe40000000026 */
[----:B------:R-:W-:-:S06]  /*1890*/  FSETP.GEU.AND P2, PT, |R33|, 4.1917929649353027344, PT ;  /* 0x4086232b2100780b */ /* 0x000fcc0003f4e200 */
[----:B------:R-:W-:-:S08]  /*18a0*/  DADD R86, R34, -6.75539944105574400000e+15 ;  /* 0xc338000022567429 */ /* 0x000fd00000000000 */
[----:B------:R-:W-:-:S08]  /*18b0*/  DFMA R44, R86, -R40, R32 ;  /* 0x80000028562c722b */ /* 0x000fd00000000020 */
[----:B------:R-:W-:Y:S01]  /*18c0*/  DFMA R86, R86, -R42, R44 ;  /* 0x8000002a5656722b */ /* 0x000fe2000000002c */
[----:B------:R-:W-:Y:S02]  /*18d0*/  IMAD.MOV.U32 R44, RZ, RZ, 0x69ce2bdf ;  /* 0x69ce2bdfff2c7424 */ /* 0x000fe400078e00ff */
[----:B------:R-:W-:-:S06]  /*18e0*/  IMAD.MOV.U32 R45, RZ, RZ, 0x3e5ade15 ;  /* 0x3e5ade15ff2d7424 */ /* 0x000fcc00078e00ff */
[----:B------:R-:W-:-:S08]  /*18f0*/  DFMA R50, R86, R44, R46 ;  /* 0x0000002c5632722b */ /* 0x000fd0000000002e */
[----:B------:R-:W-:Y:S01]  /*1900*/  DFMA R52, R86, R50, R48 ;  /* 0x000000325634722b */ /* 0x000fe20000000030 */
[----:B------:R-:W-:Y:S01]  /*1910*/  MOV R50, 0x7c89eb71 ;  /* 0x7c89eb7100327802 */ /* 0x000fe20000000f00 */
[----:B------:R-:W-:-:S06]  /*1920*/  IMAD.MOV.U32 R51, RZ, RZ, 0x3efa0199 ;  /* 0x3efa0199ff337424 */ /* 0x000fcc00078e00ff */
[----:B------:R-:W-:Y:S01]  /*1930*/  DFMA R54, R86, R52, R50 ;  /* 0x000000345636722b */ /* 0x000fe20000000032 */
[----:B------:R-:W-:Y:S02]  /*1940*/  IMAD.MOV.U32 R52, RZ, RZ, 0x14761f65 ;  /* 0x14761f65ff347424 */ /* 0x000fe400078e00ff */
[----:B------:R-:W-:-:S06]  /*1950*/  IMAD.MOV.U32 R53, RZ, RZ, 0x3f2a01a0 ;  /* 0x3f2a01a0ff357424 */ /* 0x000fcc00078e00ff */
        /* <DEDUP_REMOVED lines=15> */
[----:B------:R-:W-:-:S08]  /*1a50*/  DFMA R96, R86, R96, R84 ;  /* 0x000000605660722b */ /* 0x000fd00000000054 */
[----:B------:R-:W-:-:S08]  /*1a60*/  DFMA R96, R86, R96, 1 ;  /* 0x3ff000005660742b */ /* 0x000fd00000000060 */
[----:B------:R-:W-:-:S10]  /*1a70*/  DFMA R96, R86, R96, 1 ;  /* 0x3ff000005660742b */ /* 0x000fd40000000060 */
[----:B------:R-:W-:Y:S02]  /*1a80*/  IMAD R87, R34, 0x100000, R97 ;  /* 0x0010000022577824 */ /* 0x000fe400078e0261 */
[----:B------:R-:W-:Y:S01]  /*1a90*/  IMAD.MOV.U32 R86, RZ, RZ, R96 ;  /* 0x000000ffff567224 */ /* 0x000fe200078e0060 */
[----:B------:R-:W-:Y:S06]  /*1aa0*/  @!P2 BRA `(.L_x_20) ;  /* 0x000000000030a947 */ /* 0x000fec0003800000 */
[----:B------:R-:W-:Y:S01]  /*1ab0*/  FSETP.GEU.AND P3, PT, |R33|, 4.2275390625, PT ;  /* 0x408748002100780b */ /* 0x000fe20003f6e200 */
[C---:B------:R-:W-:Y:S02]  /*1ac0*/  DADD R86, R32.reuse, +INF ;  /* 0x7ff0000020567429 */ /* 0x040fe40000000000 */
[----:B------:R-:W-:-:S08]  /*1ad0*/  DSETP.GEU.AND P2, PT, R32, RZ, PT ;  /* 0x000000ff2000722a */ /* 0x000fd00003f4e000 */
[----:B------:R-:W-:Y:S02]  /*1ae0*/  FSEL R86, R86, RZ, P2 ;  /* 0x000000ff56567208 */ /* 0x000fe40001000000 */
[----:B------:R-:W-:Y:S02]  /*1af0*/  @!P3 LEA.HI R24, R34, R34, RZ, 0x1 ;  /* 0x000000222218b211 */ /* 0x000fe400078f08ff */
[----:B------:R-:W-:Y:S02]  /*1b00*/  FSEL R87, R87, RZ, P2 ;  /* 0x000000ff57577208 */ /* 0x000fe40001000000 */
[----:B------:R-:W-:-:S04]  /*1b10*/  @!P3 SHF.R.S32.HI R33, RZ, 0x1, R24 ;  /* 0x00000001ff21b819 */ /* 0x000fc80000011418 */
[----:B------:R-:W-:Y:S01]  /*1b20*/  @!P3 IADD3 R32, PT, PT, R34, -R33, RZ ;  /* 0x800000212220b210 */ /* 0x000fe20007ffe0ff */
[----:B------:R-:W-:-:S03]  /*1b30*/  @!P3 IMAD R97, R33, 0x100000, R97 ;  /* 0x001000002161b824 */ /* 0x000fc600078e0261 */
[----:B------:R-:W-:Y:S01]  /*1b40*/  @!P3 LEA R33, R32, 0x3ff00000, 0x14 ;  /* 0x3ff000002021b811 */ /* 0x000fe200078ea0ff */
[----:B------:R-:W-:-:S06]  /*1b50*/  @!P3 IMAD.MOV.U32 R32, RZ, RZ, RZ ;  /* 0x000000ffff20b224 */ /* 0x000fcc00078e00ff */
[----:B------:R-:W-:-:S11]  /*1b60*/  @!P3 DMUL R86, R96, R32 ;  /* 0x000000206056b228 */ /* 0x000fd60000000000 */
.L_x_20:
[----:B------:R-:W-:Y:S05]  /*1b70*/  BSYNC.RECONVERGENT B1 ;  /* 0x0000000000017941 */ /* 0x000fea0003800200 */
.L_x_19:
[----:B------:R-:W-:Y:S01]  /*1b80*/  BSSY.RECONVERGENT B2, `(.L_x_21) ;  /* 0x0000192000027945 */ /* 0x000fe20003800200 */
[----:B------:R-:W-:Y:S01]  /*1b90*/  DMUL R88, R86, R88 ;  /* 0x0000005856587228 */ /* 0x000fe20000000000 */
[----:B------:R-:W-:Y:S02]  /*1ba0*/  IMAD.MOV.U32 R91, RZ, RZ, R14 ;  /* 0x000000ffff5b7224 */ /* 0x000fe400078e000e */
[----:B------:R-:W-:Y:S08]  /*1bb0*/  @!P1 BRA `(.L_x_22) ;  /* 0x0000001800389947 */ /* 0x000ff00003800000 */
[----:B------:R-:W-:Y:S01]  /*1bc0*/  BSSY.RECONVERGENT B1, `(.L_x_23) ;  /* 0x0000046000017945 */ /* 0x000fe20003800200 */
[----:B------:R-:W-:Y:S01]  /*1bd0*/  MOV R91, 0x2 ;  /* 0x00000002005b7802 */ /* 0x000fe20000000f00 */
[----:B------:R-:W-:Y:S02]  /*1be0*/  IMAD.MOV.U32 R24, RZ, RZ, R9 ;  /* 0x000000ffff187224 */ /* 0x000fe400078e0009 */
[----:B------:R-:W-:Y:S05]  /*1bf0*/  @!P0 BRA `(.L_x_24) ;  /* 0x0000000400088947 */ /* 0x000fea0003800000 */
[----:B------:R-:W-:-:S13]  /*1c00*/  ISETP.NE.AND P0, PT, R14, 0x3, PT ;  /* 0x000000030e00780c */ /* 0x000fda0003f05270 */
[----:B------:R-:W-:Y:S05]  /*1c10*/  @!P0 BRA `(.L_x_25) ;  /* 0x0000000000188947 */ /* 0x000fea0003800000 */
[----:B------:R-:W-:-:S13]  /*1c20*/  ISETP.NE.AND P0, PT, R14, 0x2, PT ;  /* 0x000000020e00780c */ /* 0x000fda0003f05270 */
[----:B------:R-:W-:Y:S01]  /*1c30*/  @!P0 IMAD.MOV.U32 R91, RZ, RZ, 0x3 ;  /* 0x00000003ff5b8424 */ /* 0x000fe200078e00ff */
[----:B------:R-:W-:Y:S01]  /*1c40*/  @P0 IADD3 R91, PT, PT, R14, 0x1, RZ ;  /* 0x000000010e5b0810 */ /* 0x000fe20007ffe0ff */
[----:B------:R-:W-:Y:S02]  /*1c50*/  @!P0 IMAD.MOV.U32 R24, RZ, RZ, R10 ;  /* 0x000000ffff188224 */ /* 0x000fe400078e000a */
[----:B------:R-:W-:Y:S01]  /*1c60*/  @P0 IMAD.MOV.U32 R24, RZ, RZ, R8 ;  /* 0x000000ffff180224 */ /* 0x000fe200078e0008 */
[----:B------:R-:W-:Y:S06]  /*1c70*/  BRA `(.L_x_24) ;  /* 0x0000000000e87947 */ /* 0x000fec0003800000 */
.L_x_25:
[----:B------:R-:W-:Y:S01]  /*1c80*/  VIADD R4, R31, 0x2 ;  /* 0x000000021f047836 */ /* 0x000fe20000000000 */
[----:B------:R-:W-:Y:S03]  /*1c90*/  BSSY.RECONVERGENT B3, `(.L_x_26) ;  /* 0x000000c000037945 */ /* 0x000fe60003800200 */
[C---:B------:R-:W-:Y:S01]  /*1ca0*/  IMAD.HI.U32 R8, R4.reuse, -0x2daee0ad, RZ ;  /* 0xd2511f5304087827 */ /* 0x040fe200078e00ff */
[----:B------:R-:W-:-:S13]  /*1cb0*/  ISETP.NE.AND P0, PT, R4, RZ, PT ;  /* 0x000000ff0400720c */ /* 0x000fda0003f05270 */
[----:B------:R-:W-:Y:S05]  /*1cc0*/  @P0 BRA `(.L_x_27) ;  /* 0x0000000000200947 */ /* 0x000fea0003800000 */
[----:B------:R-:W-:-:S05]  /*1cd0*/  VIADD R5, R5, 0x1 ;  /* 0x0000000105057836 */ /* 0x000fca0000000000 */
[----:B------:R-:W-:-:S13]  /*1ce0*/  ISETP.NE.AND P0, PT, R5, RZ, PT ;  /* 0x000000ff0500720c */ /* 0x000fda0003f05270 */
[----:B------:R-:W-:Y:S01]  /*1cf0*/  @!P0 IADD3 R6, PT, PT, R6, 0x1, RZ ;  /* 0x0000000106068810 */ /* 0x000fe20007ffe0ff */
[----:B------:R-:W-:Y:S02]  /*1d00*/  @!P0 VIADD R9, R7, 0x1 ;  /* 0x0000000107098836 */ /* 0x000fe40000000000 */
[----:B------:R-:W-:Y:S01]  /*1d10*/  @!P0 IMAD.MOV.U32 R5, RZ, RZ, RZ ;  /* 0x000000ffff058224 */ /* 0x000fe200078e00ff */
[----:B------:R-:W-:-:S13]  /*1d20*/  ISETP.NE.AND P2, PT, R6, RZ, !P0 ;  /* 0x000000ff0600720c */ /* 0x000fda0004745270 */
[----:B------:R-:W-:-:S05]  /*1d30*/  @P2 IMAD.MOV R9, RZ, RZ, R7 ;  /* 0x000000ffff092224 */ /* 0x000fca00078e0207 */
[----:B------:R-:W-:-:S07]  /*1d40*/  @!P0 MOV R7, R9 ;  /* 0x0000000900078202 */ /* 0x000fce0000000f00 */
.L_x_27:
[----:B------:R-:W-:Y:S05]  /*1d50*/  BSYNC.RECONVERGENT B3 ;  /* 0x0000000000037941 */ /* 0x000fea0003800200 */
.L_x_26:
        /* <DEDUP_REMOVED lines=11> */
[----:B------:R-:W-:-:S03]  /*1e10*/  LOP3.LUT R9, R58, R34, R29, 0x96, !PT ;  /* 0x000000223a097212 */ /* 0x000fc600078e961d */
[----:B------:R-:W-:Y:S01]  /*1e20*/  IMAD.MOV.U32 R91, RZ, RZ, RZ ;  /* 0x000000ffff5b7224 */ /* 0x000fe200078e00ff */
        /* <DEDUP_REMOVED lines=28> */
[----:B------:R-:W-:Y:S01]  /*1ff0*/  IMAD.MOV.U32 R9, RZ, RZ, R86 ;  /* 0x000000ffff097224 */ /* 0x000fe200078e0056 */
[----:B------:R-:W-:Y:S02]  /*2000*/  LOP3.LUT R10, R90, R28, R35, 0x96, !PT ;  /* 0x0000001c5a0a7212 */ /* 0x000fe400078e9623 */
[----:B------:R-:W-:-:S07]  /*2010*/  MOV R11, R34 ;  /* 0x00000022000b7202 */ /* 0x000fce0000000f00 */
.L_x_24:
[----:B------:R-:W-:Y:S05]  /*2020*/  BSYNC.RECONVERGENT B1 ;  /* 0x0000000000017941 */ /* 0x000fea0003800200 */
.L_x_23:
[----:B------:R-:W0:Y:S01]  /*2030*/  I2F.F64.U32 R28, R24 ;  /* 0x00000018001c7312 */ /* 0x000e220000201800 */
[----:B------:R-:W-:Y:S02]  /*2040*/  IMAD.MOV.U32 R32, RZ, RZ, 0x0 ;  /* 0x00000000ff207424 */ /* 0x000fe400078e00ff */
[----:B------:R-:W-:-:S06]  /*2050*/  IMAD.MOV.U32 R33, RZ, RZ, 0x3df00000 ;  /* 0x3df00000ff217424 */ /* 0x000fcc00078e00ff */
[----:B0-----:R-:W-:-:S08]  /*2060*/  DFMA R28, R28, R32, 2.3283064365386962891e-10 ;  /* 0x3df000001c1c742b */ /* 0x001fd00000000020 */
[----:B------:R-:W-:-:S14]  /*2070*/  DSETP.GEU.AND P0, PT, R28, R2, PT ;  /* 0x000000021c00722a */ /* 0x000fdc0003f0e000 */
[----:B------:R-:W-:Y:S05]  /*2080*/  @P0 BRA `(.L_x_22) ;  /* 0x0000001400040947 */ /* 0x000fea0003800000 */
[----:B------:R-:W-:Y:S01]  /*2090*/  ISETP.NE.AND P0, PT, R20, 0x1, PT ;  /* 0x000000011400780c */ /* 0x000fe20003f05270 */
[----:B------:R-:W-:Y:S01]  /*20a0*/  BSSY.RECONVERGENT B3, `(.L_x_28) ;  /* 0x0000119000037945 */ /* 0x000fe20003800200 */
[----:B------:R-:W-:Y:S01]  /*20b0*/  MOV R100, R80 ;  /* 0x0000005000647202 */ /* 0x000fe20000000f00 */
[----:B------:R-:W-:Y:S02]  /*20c0*/  IMAD.MOV.U32 R101, RZ, RZ, R81 ;  /* 0x000000ffff657224 */ /* 0x000fe400078e0051 */
[----:B------:R-:W-:-:S08]  /*20d0*/  IMAD.MOV.U32 R20, RZ, RZ, RZ ;  /* 0x000000ffff147224 */ /* 0x000fd000078e00ff */
[----:B------:R-:W-:Y:S05]  /*20e0*/  @!P0 BRA `(.L_x_29) ;  /* 0x0000001000508947 */ /* 0x000fea0003800000 */
[----:B------:R-:W-:Y:S01]  /*20f0*/  VIADD R4, R4, 0x1 ;  /* 0x0000000104047836 */ /* 0x000fe20000000000 */
[----:B------:R-:W-:Y:S03]  /*2100*/  BSSY.RECONVERGENT B1, `(.L_x_30) ;  /* 0x000000c000017945 */ /* 0x000fe60003800200 */
[C---:B------:R-:W-:Y:S01]  /*2110*/  IMAD.WIDE.U32 R28, R4.reuse, -0x2daee0ad, RZ ;  /* 0xd2511f53041c7825 */ /* 0x040fe200078e00ff */
[----:B------:R-:W-:-:S13]  /*2120*/  ISETP.NE.AND P0, PT, R4, RZ, PT ;  /* 0x000000ff0400720c */ /* 0x000fda0003f05270 */
[----:B------:R-:W-:Y:S05]  /*2130*/  @P0 BRA `(.L_x_31) ;  /* 0x0000000000200947 */ /* 0x000fea0003800000 */
[----:B------:R-:W-:-:S04]  /*2140*/  IADD3 R5, PT, PT, R5, 0x1, RZ ;  /* 0x0000000105057810 */ /* 0x000fc80007ffe0ff */
[----:B------:R-:W-:-:S13]  /*2150*/  ISETP.NE.AND P0, PT, R5, RZ, PT ;  /* 0x000000ff0500720c */ /* 0x000fda0003f05270 */
[----:B------:R-:W-:Y:S01]  /*2160*/  @!P0 VIADD R6, R6, 0x1 ;  /* 0x0000000106068836 */ /* 0x000fe20000000000 */
[----:B------:R-:W-:Y:S01]  /*2170*/  @!P0 MOV R5, RZ ;  /* 0x000000ff00058202 */ /* 0x000fe20000000f00 */
[----:B------:R-:W-:-:S03]  /*2180*/  @!P0 VIADD R14, R7, 0x1 ;  /* 0x00000001070e8836 */ /* 0x000fc60000000000 */
[----:B------:R-:W-:-:S13]  /*2190*/  ISETP.NE.AND P2, PT, R6, RZ, !P0 ;  /* 0x000000ff0600720c */ /* 0x000fda0004745270 */
[----:B------:R-:W-:-:S04]  /*21a0*/  @P2 IMAD.MOV R14, RZ, RZ, R7 ;  /* 0x000000ffff0e2224 */ /* 0x000fc800078e0207 */
[----:B------:R-:W-:-:S07]  /*21b0*/  @!P0 IMAD.MOV.U32 R7, RZ, RZ, R14 ;  /* 0x000000ffff078224 */ /* 0x000fce00078e000e */
.L_x_31:
[----:B------:R-:W-:Y:S05]  /*21c0*/  BSYNC.RECONVERGENT B1 ;  /* 0x0000000000017941 */ /* 0x000fea0003800200 */
.L_x_30:
[----:B------:R-:W-:Y:S01]  /*21d0*/  IMAD.WIDE.U32 R34, R6, -0x326172a9, RZ ;  /* 0xcd9e8d5706227825 */ /* 0x000fe200078e00ff */
[----:B------:R-:W-:Y:S01]  /*21e0*/  LOP3.LUT R32, R7, R29, R13, 0x96, !PT ;  /* 0x0000001d07207212 */ /* 0x000fe200078e960d */
[----:B------:R-:W-:Y:S01]  /*21f0*/  BSSY.RECONVERGENT B1, `(.L_x_32) ;  /* 0x000003d000017945 */ /* 0x000fe20003800200 */
[----:B------:R-:W-:Y:S01]  /*2200*/  ISETP.NE.AND P0, PT, R91, 0x1, PT ;  /* 0x000000015b00780c */ /* 0x000fe20003f05270 */
        /* <DEDUP_REMOVED lines=33> */
[----:B------:R-:W-:Y:S02]  /*2420*/  LOP3.LUT R80, R93, R32, R29, 0x96, !PT ;  /* 0x000000205d507212 */ /* 0x000fe400078e961d */
[----:B------:R-:W-:Y:S02]  /*2430*/  MOV R29, R11 ;  /* 0x0000000b001d7202 */ /* 0x000fe40000000f00 */
[----:B------:R-:W-:Y:S01]  /*2440*/  LOP3.LUT R14, R69, R30, R97, 0x96, !PT ;  /* 0x0000001e450e7212 */ /* 0x000fe200078e9661 */
[----:B------:R-:W-:-:S04]  /*2450*/  IMAD.WIDE.U32 R80, R80, -0x326172a9, RZ ;  /* 0xcd9e8d5750507825 */ /* 0x000fc800078e00ff */
[----:B------:R-:W-:Y:S01]  /*2460*/  IMAD.HI.U32 R97, R14, -0x2daee0ad, RZ ;  /* 0xd2511f530e617827 */ /* 0x000fe200078e00ff */
[----:B------:R-:W-:-:S04]  /*2470*/  LOP3.LUT R96, R27, R96, R81, 0x96, !PT ;  /* 0x000000601b607212 */ /* 0x000fc800078e9651 */
[----:B------:R-:W-:Y:S01]  /*2480*/  LOP3.LUT R97, R90, R28, R97, 0x96, !PT ;  /* 0x0000001c5a617212 */ /* 0x000fe200078e9661 */
        /* <DEDUP_REMOVED lines=15> */
.L_x_34:
[----:B------:R-:W-:Y:S01]  /*2580*/  IMAD.MOV.U32 R31, RZ, RZ, R11 ;  /* 0x000000ffff1f7224 */ /* 0x000fe200078e000b */
[----:B------:R-:W-:Y:S01]  /*2590*/  MOV R29, R80 ;  /* 0x00000050001d7202 */ /* 0x000fe20000000f00 */
[----:B------:R-:W-:Y:S02]  /*25a0*/  IMAD.MOV.U32 R20, RZ, RZ, R96 ;  /* 0x000000ffff147224 */ /* 0x000fe400078e0060 */
[----:B------:R-:W-:-:S07]  /*25b0*/  IMAD.MOV.U32 R24, RZ, RZ, R97 ;  /* 0x000000ffff187224 */ /* 0x000fce00078e0061 */
.L_x_33:
[----:B------:R-:W-:Y:S05]  /*25c0*/  BSYNC.RECONVERGENT B1 ;  /* 0x0000000000017941 */ /* 0x000fea0003800200 */
.L_x_32:
[----:B------:R-:W-:-:S04]  /*25d0*/  IMAD.WIDE.U32 R8, R20, 0x200000, RZ ;  /* 0x0020000014087825 */ /* 0x000fc800078e00ff */
[----:B------:R-:W-:Y:S01]  /*25e0*/  HFMA2 R11, -RZ, RZ, 1.15625, 0 ;  /* 0x3ca00000ff0b7431 */ /* 0x000fe200000001ff */
[----:B------:R-:W-:Y:S01]  /*25f0*/  BSSY.RECONVERGENT B1, `(.L_x_35) ;  /* 0x0000063000017945 */ /* 0x000fe20003800200 */
[----:B------:R-:W-:Y:S01]  /*2600*/  IMAD.MOV.U32 R10, RZ, RZ, 0x0 ;  /* 0x00000000ff0a7424 */ /* 0x000fe200078e00ff */
[----:B------:R-:W-:Y:S01]  /*2610*/  LOP3.LUT R30, R8, R31, RZ, 0x3c, !PT ;  /* 0x0000001f081e7212 */ /* 0x000fe200078e3cff */
[----:B------:R-:W-:Y:S02]  /*2620*/  IMAD.MOV.U32 R31, RZ, RZ, R9 ;  /* 0x000000ffff1f7224 */ /* 0x000fe400078e0009 */
[----:B------:R-:W-:Y:S02]  /*2630*/  IMAD.WIDE.U32 R8, R24, 0x200000, RZ ;  /* 0x0020000018087825 */ /* 0x000fe400078e00ff */
[----:B------:R-:W0:Y:S01]  /*2640*/  I2F.F64.U64 R32, R30 ;  /* 0x0000001e00207312 */ /* 0x000e220000301800 */
[----:B------:R-:W-:Y:S01]  /*2650*/  LOP3.LUT R28, R8, R29, RZ, 0x3c, !PT ;  /* 0x0000001d081c7212 */ /* 0x000fe200078e3cff */
[----:B------:R-:W-:-:S06]  /*2660*/  IMAD.MOV.U32 R29, RZ, RZ, R9 ;  /* 0x000000ffff1d7224 */ /* 0x000fcc00078e0009 */
[----:B------:R-:W1:Y:S01]  /*2670*/  I2F.F64.U64 R28, R28 ;  /* 0x0000001c001c7312 */ /* 0x000e620000301800 */
[----:B0-----:R-:W-:-:S10]  /*2680*/  DFMA R32, R32, R10, 5.5511151231257827021e-17 ;  /* 0x3c9000002020742b */ /* 0x001fd4000000000a */
[----:B------:R-:W-:Y:S01]  /*2690*/  ISETP.GT.AND P2, PT, R33, 0xfffff, PT ;  /* 0x000fffff2100780c */ /* 0x000fe20003f44270 */
[----:B------:R-:W-:Y:S01]  /*26a0*/  IMAD.MOV.U32 R8, RZ, RZ, R32 ;  /* 0x000000ffff087224 */ /* 0x000fe200078e0020 */
[----:B-1----:R-:W-:Y:S01]  /*26b0*/  DFMA R30, R28, 2.2204460492503130808e-16, R10 ;  /* 0x3cb000001c1e782b */ /* 0x002fe2000000000a */
[----:B------:R-:W-:-:S07]  /*26c0*/  IMAD.MOV.U32 R9, RZ, RZ, R33 ;  /* 0x000000ffff097224 */ /* 0x000fce00078e0021 */
[----:B------:R-:W-:Y:S02]  /*26d0*/  DMUL R10, RZ, R30 ;  /* 0x0000001eff0a7228 */ /* 0x000fe40000000000 */
[----:B------:R-:W-:Y:S01]  /*26e0*/  IMAD.SHL.U32 R24, R31, 0x2, RZ ;  /* 0x000000021f187824 */ /* 0x000fe200078e00ff */
[----:B------:R-:W-:-:S04]  /*26f0*/  @!P2 DMUL R8, R8, 1.80143985094819840000e+16 ;  /* 0x435000000808a828 */ /* 0x000fc80000000000 */
[----:B------:R-:W-:-:S04]  /*2700*/  ISETP.GT.U32.AND P3, PT, R24, -0x79800000, PT ;  /* 0x868000001800780c */ /* 0x000fc80003f64070 */
[----:B------:R-:W-:Y:S02]  /*2710*/  FSEL R87, R11, R31, P3 ;  /* 0x0000001f0b577208 */ /* 0x000fe40001800000 */
[----:B------:R-:W-:Y:S02]  /*2720*/  @!P2 MOV R33, R9 ;  /* 0x000000090021a202 */ /* 0x000fe40000000f00 */
[----:B------:R-:W-:Y:S01]  /*2730*/  FSEL R10, R10, R30, P3 ;  /* 0x0000001e0a0a7208 */ /* 0x000fe20001800000 */
[----:B------:R-:W-:Y:S01]  /*2740*/  VIADD R11, R87, 0x100000 ;  /* 0x00100000570b7836 */ /* 0x000fe20000000000 */
[----:B------:R-:W-:Y:S01]  /*2750*/  @!P2 MOV R32, R8 ;  /* 0x000000080020a202 */ /* 0x000fe20000000f00 */
[----:B------:R-:W-:Y:S02]  /*2760*/  VIADD R20, R33, 0xffffffff ;  /* 0xffffffff21147836 */ /* 0x000fe40000000000 */
[----:B------:R-:W0:Y:S01]  /*2770*/  FRND.F64 R30, R10 ;  /* 0x0000000a001e7313 */ /* 0x000e220000301800 */
[----:B------:R-:W-:-:S02]  /*2780*/  IMAD.MOV.U32 R86, RZ, RZ, R10 ;  /* 0x000000ffff567224 */ /* 0x000fc400078e000a */
[----:B------:R-:W-:Y:S01]  /*2790*/  ISETP.GE.U32.AND P0, PT, R20, 0x7fefffff, PT ;  /* 0x7fefffff1400780c */ /* 0x000fe20003f06070 */
[----:B------:R-:W-:Y:S02]  /*27a0*/  IMAD.MOV.U32 R20, RZ, RZ, -0x3ff ;  /* 0xfffffc01ff147424 */ /* 0x000fe400078e00ff */
[----:B------:R-:W-:Y:S01]  /*27b0*/  @!P2 IMAD.MOV.U32 R20, RZ, RZ, -0x435 ;  /* 0xfffffbcbff14a424 */ /* 0x000fe200078e00ff */
[----:B0-----:R-:W-:-:S09]  /*27c0*/  DFMA R30, R30, -0.5, R86 ;  /* 0xbfe000001e1e782b */ /* 0x001fd20000000056 */
[----:B------:R-:W-:Y:S01]  /*27d0*/  @P0 MOV R28, 0x0 ;  /* 0x00000000001c0802 */ /* 0x000fe20000000f00 */
[----:B------:R-:W-:Y:S01]  /*27e0*/  @P0 IMAD.MOV.U32 R29, RZ, RZ, 0x7ff00000 ;  /* 0x7ff00000ff1d0424 */ /* 0x000fe200078e00ff */
[----:B------:R-:W-:-:S05]  /*27f0*/  @P0 LOP3.LUT P3, RZ, R9, 0x7fffffff, RZ, 0xc0, !PT ;  /* 0x7fffffff09ff0812 */ /* 0x000fca000786c0ff */
[----:B------:R-:W-:-:S10]  /*2800*/  @P0 DFMA R28, R8, R28, +INF ;  /* 0x7ff00000081c042b */ /* 0x000fd4000000001c */
[----:B------:R-:W-:Y:S02]  /*2810*/  @P0 FSEL R28, R28, RZ, P3 ;  /* 0x000000ff1c1c0208 */ /* 0x000fe40001800000 */
[----:B------:R-:W-:Y:S01]  /*2820*/  @P0 FSEL R29, R29, -QNAN , P3 ;  /* 0xfff000001d1d0808 */ /* 0x000fe20001800000 */
[----:B------:R-:W-:Y:S06]  /*2830*/  @P0 BRA `(.L_x_36) ;  /* 0x0000000000f80947 */ /* 0x000fec0003800000 */
[C---:B------:R-:W-:Y:S01]  /*2840*/  LOP3.LUT R8, R33.reuse, 0xfffff, RZ, 0xc0, !PT ;  /* 0x000fffff21087812 */ /* 0x040fe200078ec0ff */
[----:B------:R-:W-:Y:S01]  /*2850*/  IMAD.MOV.U32 R104, RZ, RZ, RZ ;  /* 0x000000ffff687224 */ /* 0x000fe200078e00ff */
[----:B------:R-:W-:Y:S01]  /*2860*/  UMOV UR6, 0x3ae80f1e ;  /* 0x3ae80f1e00067882 */ /* 0x000fe20000000000 */
[----:B------:R-:W-:Y:S01]  /*2870*/  UMOV UR7, 0x3eb1380b ;  /* 0x3eb1380b00077882 */ /* 0x000fe20000000000 */
[----:B------:R-:W-:Y:S01]  /*2880*/  LOP3.LUT R9, R8, 0x3ff00000, RZ, 0xfc, !PT ;  /* 0x3ff0000008097812 */ /* 0x000fe200078efcff */
[----:B------:R-:W-:Y:S01]  /*2890*/  IMAD.MOV.U32 R8, RZ, RZ, R32 ;  /* 0x000000ffff087224 */ /* 0x000fe200078e0020 */
[----:B------:R-:W-:Y:S01]  /*28a0*/  LEA.HI R20, R33, R20, RZ, 0xc ;  /* 0x0000001421147211 */ /* 0x000fe200078f60ff */
[----:B------:R-:W-:Y:S01]  /*28b0*/  UMOV UR10, 0x80000000 ;  /* 0x80000000000a7882 */ /* 0x000fe20000000000 */
[----:B------:R-:W-:Y:S01]  /*28c0*/  ISETP.GE.U32.AND P0, PT, R9, 0x3ff6a09f, PT ;  /* 0x3ff6a09f0900780c */ /* 0x000fe20003f06070 */
[----:B------:R-:W-:-:S12]  /*28d0*/  UMOV UR11, 0x43300000 ;  /* 0x43300000000b7882 */ /* 0x000fd80000000000 */
[----:B------:R-:W-:Y:S01]  /*28e0*/  @P0 VIADD R29, R9, 0xfff00000 ;  /* 0xfff00000091d0836 */ /* 0x000fe20000000000 */
[----:B------:R-:W-:-:S04]  /*28f0*/  @P0 IADD3 R20, PT, PT, R20, 0x1, RZ ;  /* 0x0000000114140810 */ /* 0x000fc80007ffe0ff */
[----:B------:R-:W-:-:S06]  /*2900*/  @P0 MOV R9, R29 ;  /* 0x0000001d00090202 */ /* 0x000fcc0000000f00 */
[C---:B------:R-:W-:Y:S02]  /*2910*/  DADD R34, R8.reuse, 1 ;  /* 0x3ff0000008227429 */ /* 0x040fe40000000000 */
[----:B------:R-:W-:-:S04]  /*2920*/  DADD R8, R8, -1 ;  /* 0xbff0000008087429 */ /* 0x000fc80000000000 */
[----:B------:R-:W0:Y:S02]  /*2930*/  MUFU.RCP64H R105, R35 ;  /* 0x0000002300697308 */ /* 0x000e240000001800 */
[----:B0-----:R-:W-:-:S08]  /*2940*/  DFMA R28, -R34, R104, 1 ;  /* 0x3ff00000221c742b */ /* 0x001fd00000000168 */
[----:B------:R-:W-:-:S08]  /*2950*/  DFMA R28, R28, R28, R28 ;  /* 0x0000001c1c1c722b */ /* 0x000fd0000000001c */
[----:B------:R-:W-:Y:S01]  /*2960*/  DFMA R104, R104, R28, R104 ;  /* 0x0000001c6868722b */ /* 0x000fe20000000068 */
[----:B------:R-:W-:Y:S02]  /*2970*/  IMAD.MOV.U32 R28, RZ, RZ, -0x748574fc ;  /* 0x8b7a8b04ff1c7424 */ /* 0x000fe400078e00ff */
[----:B------:R-:W-:-:S05]  /*2980*/  IMAD.MOV.U32 R29, RZ, RZ, 0x3ed0ee25 ;  /* 0x3ed0ee25ff1d7424 */ /* 0x000fca00078e00ff */
[----:B------:R-:W-:-:S08]  /*2990*/  DMUL R102, R8, R104 ;  /* 0x0000006808667228 */ /* 0x000fd00000000000 */
[----:B------:R-:W-:-:S08]  /*29a0*/  DFMA R102, R8, R104, R102 ;  /* 0x000000680866722b */ /* 0x000fd00000000066 */
[----:B------:R-:W-:Y:S02]  /*29b0*/  DMUL R100, R102, R102 ;  /* 0x0000006666647228 */ /* 0x000fe40000000000 */
[----:B------:R-:W-:-:S06]  /*29c0*/  DADD R32, R8, -R102 ;  /* 0x0000000008207229 */ /* 0x000fcc0000000866 */
[----:B------:R-:W-:Y:S01]  /*29d0*/  DFMA R28, R100, UR6, R28 ;  /* 0x00000006641c7c2b */ /* 0x000fe2000800001c */
[----:B------:R-:W-:Y:S01]  /*29e0*/  UMOV UR6, 0x9f02676f ;  /* 0x9f02676f00067882 */ /* 0x000fe20000000000 */
[----:B------:R-:W-:Y:S01]  /*29f0*/  UMOV UR7, 0x3ef3b266 ;  /* 0x3ef3b26600077882 */ /* 0x000fe20000000000 */
[----:B------:R-:W-:-:S05]  /*2a00*/  DADD R32, R32, R32 ;  /* 0x0000000020207229 */ /* 0x000fca0000000020 */
[----:B------:R-:W-:Y:S01]  /*2a10*/  DFMA R98, R100, R28, UR6 ;  /* 0x0000000664627e2b */ /* 0x000fe2000800001c */
[----:B------:R-:W-:Y:S01]  /*2a20*/  UMOV UR6, 0xa9ab0956 ;  /* 0xa9ab095600067882 */ /* 0x000fe20000000000 */
[----:B------:R-:W-:Y:S01]  /*2a30*/  UMOV UR7, 0x3f1745cb ;  /* 0x3f1745cb00077882 */ /* 0x000fe20000000000 */
[----:B------:R-:W-:Y:S01]  /*2a40*/  LOP3.LUT R28, R20, 0x80000000, RZ, 0x3c, !PT ;  /* 0x80000000141c7812 */ /* 0x000fe200078e3cff */
[----:B------:R-:W-:Y:S01]  /*2a50*/  IMAD.MOV.U32 R29, RZ, RZ, 0x43300000 ;  /* 0x43300000ff1d7424 */ /* 0x000fe200078e00ff */
[----:B------:R-:W-:-:S03]  /*2a60*/  DFMA R32, R8, -R102, R32 ;  /* 0x800000660820722b */ /* 0x000fc60000000020 */
[----:B------:R-:W-:Y:S01]  /*2a70*/  DFMA R98, R100, R98, UR6 ;  /* 0x0000000664627e2b */ /* 0x000fe20008000062 */
[----:B------:R-:W-:Y:S01]  /*2a80*/  UMOV UR6, 0x2d1b5154 ;  /* 0x2d1b515400067882 */ /* 0x000fe20000000000 */
[----:B------:R-:W-:Y:S01]  /*2a90*/  UMOV UR7, 0x3f3c71c7 ;  /* 0x3f3c71c700077882 */ /* 0x000fe20000000000 */
[----:B------:R-:W-:Y:S01]  /*2aa0*/  DADD R28, R28, -UR10 ;  /* 0x8000000a1c1c7e29 */ /* 0x000fe20008000000 */
[----:B------:R-:W-:Y:S01]  /*2ab0*/  UMOV UR10, 0xfefa39ef ;  /* 0xfefa39ef000a7882 */ /* 0x000fe20000000000 */
[----:B------:R-:W-:Y:S01]  /*2ac0*/  UMOV UR11, 0x3fe62e42 ;  /* 0x3fe62e42000b7882 */ /* 0x000fe20000000000 */
[----:B------:R-:W-:Y:S02]  /*2ad0*/  DMUL R32, R104, R32 ;  /* 0x0000002068207228 */ /* 0x000fe40000000000 */
[----:B------:R-:W-:Y:S01]  /*2ae0*/  DFMA R98, R100, R98, UR6 ;  /* 0x0000000664627e2b */ /* 0x000fe20008000062 */
[----:B------:R-:W-:Y:S01]  /*2af0*/  UMOV UR6, 0x923be72d ;  /* 0x923be72d00067882 */ /* 0x000fe20000000000 */
[----:B------:R-:W-:Y:S01]  /*2b00*/  UMOV UR7, 0x3f624924 ;  /* 0x3f62492400077882 */ /* 0x000fe20000000000 */
[----:B------:R-:W-:-:S05]  /*2b10*/  DFMA R8, R28, UR10, R102 ;  /* 0x0000000a1c087c2b */ /* 0x000fca0008000066 */
[----:B------:R-:W-:Y:S01]  /*2b20*/  DFMA R98, R100, R98, UR6 ;  /* 0x0000000664627e2b */ /* 0x000fe20008000062 */
[----:B------:R-:W-:Y:S01]  /*2b30*/  UMOV UR6, 0x9999a3c4 ;  /* 0x9999a3c400067882 */ /* 0x000fe20000000000 */
[----:B------:R-:W-:Y:S01]  /*2b40*/  UMOV UR7, 0x3f899999 ;  /* 0x3f89999900077882 */ /* 0x000fe20000000000 */
[----:B------:R-:W-:-:S05]  /*2b50*/  DFMA R34, R28, -R40, R8 ;  /* 0x800000281c22722b */ /* 0x000fca0000000008 */
[----:B------:R-:W-:Y:S01]  /*2b60*/  DFMA R98, R100, R98, UR6 ;  /* 0x0000000664627e2b */ /* 0x000fe20008000062 */
[----:B------:R-:W-:Y:S01]  /*2b70*/  UMOV UR6, 0x55555554 ;  /* 0x5555555400067882 */ /* 0x000fe20000000000 */
[----:B------:R-:W-:Y:S01]  /*2b80*/  UMOV UR7, 0x3fb55555 ;  /* 0x3fb5555500077882 */ /* 0x000fe20000000000 */
[----:B------:R-:W-:-:S05]  /*2b90*/  DADD R34, -R102, R34 ;  /* 0x0000000066227229 */ /* 0x000fca0000000122 */
[----:B------:R-:W-:Y:S01]  /*2ba0*/  DFMA R98, R100, R98, UR6 ;  /* 0x0000000664627e2b */ /* 0x000fe20008000062 */
[----:B------:R-:W-:Y:S01]  /*2bb0*/  UMOV UR6, 0x3b39803f ;  /* 0x3b39803f00067882 */ /* 0x000fe20000000000 */
[----:B------:R-:W-:-:S06]  /*2bc0*/  UMOV UR7, 0x3c7abc9e ;  /* 0x3c7abc9e00077882 */ /* 0x000fcc0000000000 */
[----:B------:R-:W-:-:S08]  /*2bd0*/  DMUL R98, R100, R98 ;  /* 0x0000006264627228 */ /* 0x000fd00000000000 */
[----:B------:R-:W-:-:S08]  /*2be0*/  DFMA R32, R102, R98, R32 ;  /* 0x000000626620722b */ /* 0x000fd00000000020 */
[----:B------:R-:W-:-:S08]  /*2bf0*/  DADD R32, R32, -R34 ;  /* 0x0000000020207229 */ /* 0x000fd00000000822 */
[----:B------:R-:W-:-:S08]  /*2c00*/  DFMA R28, R28, UR6, R32 ;  /* 0x000000061c1c7c2b */ /* 0x000fd00008000020 */
[----:B------:R-:W-:-:S11]  /*2c10*/  DADD R28, R8, R28 ;  /* 0x00000000081c7229 */ /* 0x000fd6000000001c */
.L_x_36:
[----:B------:R-:W-:Y:S05]  /*2c20*/  BSYNC.RECONVERGENT B1 ;  /* 0x0000000000017941 */ /* 0x000fea0003800200 */
.L_x_35:
[----:B------:R-:W-:Y:S01]  /*2c30*/  UMOV UR6, 0x33145c07 ;  /* 0x33145c0700067882 */ /* 0x000fe20000000000 */
[----:B------:R-:W-:Y:S01]  /*2c40*/  UMOV UR7, 0x3ca1a626 ;  /* 0x3ca1a62600077882 */ /* 0x000fe20000000000 */
[----:B------:R-:W-:Y:S01]  /*2c50*/  IMAD.MOV.U32 R100, RZ, RZ, -0x3e107ad8 ;  /* 0xc1ef8528ff647424 */ /* 0x000fe200078e00ff */
[----:B------:R-:W-:Y:S01]  /*2c60*/  DMUL R8, R30, UR6 ;  /* 0x000000061e087c28 */ /* 0x000fe20008000000 */
[----:B------:R-:W-:Y:S01]  /*2c70*/  UMOV UR6, 0x54442d18 ;  /* 0x54442d1800067882 */ /* 0x000fe20000000000 */
[----:B------:R-:W-:Y:S01]  /*2c80*/  UMOV UR7, 0x400921fb ;  /* 0x400921fb00077882 */ /* 0x000fe20000000000 */
[----:B------:R-:W-:Y:S01]  /*2c90*/  IMAD.MOV.U32 R101, RZ, RZ, 0x3e21eea7 ;  /* 0x3e21eea7ff657424 */ /* 0x000fe200078e00ff */
[----:B------:R-:W-:Y:S01]  /*2ca0*/  UMOV UR10, 0xf9785eba ;  /* 0xf9785eba000a7882 */ /* 0x000fe20000000000 */
[----:B------:R-:W-:Y:S01]  /*2cb0*/  UMOV UR11, 0x3de5db65 ;  /* 0x3de5db65000b7882 */ /* 0x000fe20000000000 */
[----:B------:R-:W-:Y:S01]  /*2cc0*/  DMUL R28, R28, -2 ;  /* 0xc00000001c1c7828 */ /* 0x000fe20000000000 */
[----:B------:R-:W0:Y:S01]  /*2cd0*/  F2I.S64.F64 R10, R10 ;  /* 0x0000000a000a7311 */ /* 0x000e220000301900 */
[----:B------:R-:W-:Y:S01]  /*2ce0*/  DFMA R30, R30, UR6, R8 ;  /* 0x000000061e1e7c2b */ /* 0x000fe20008000008 */
[----:B------:R-:W-:Y:S01]  /*2cf0*/  UMOV UR6, 0x20fd8164 ;  /* 0x20fd816400067882 */ /* 0x000fe20000000000 */
[----:B------:R-:W-:Y:S01]  /*2d00*/  MOV R8, 0x2cb0d246 ;  /* 0x2cb0d24600087802 */ /* 0x000fe20000000f00 */
[----:B------:R-:W-:Y:S01]  /*2d10*/  IMAD.MOV.U32 R9, RZ, RZ, 0x3e5ae5f1 ;  /* 0x3e5ae5f1ff097424 */ /* 0x000fe200078e00ff */
[----:B------:R-:W-:Y:S01]  /*2d20*/  UMOV UR7, 0x3da8ff83 ;  /* 0x3da8ff8300077882 */ /* 0x000fe20000000000 */
[----:B------:R-:W-:Y:S01]  /*2d30*/  IMAD.MOV.U32 R34, RZ, RZ, 0x0 ;  /* 0x00000000ff227424 */ /* 0x000fe200078e00ff */
[----:B------:R-:W-:Y:S01]  /*2d40*/  MOV R35, 0x3fd80000 ;  /* 0x3fd8000000237802 */ /* 0x000fe20000000f00 */
[----:B------:R-:W1:Y:S01]  /*2d50*/  MUFU.RSQ64H R99, R29 ;  /* 0x0000001d00637308 */ /* 0x000e620000001c00 */
[----:B------:R-:W-:Y:S01]  /*2d60*/  DMUL R32, R30, R30 ;  /* 0x0000001e1e207228 */ /* 0x000fe20000000000 */
[----:B------:R-:W-:Y:S01]  /*2d70*/  VIADD R98, R29, 0xfcb00000 ;  /* 0xfcb000001d627836 */ /* 0x000fe20000000000 */
[----:B------:R-:W-:Y:S01]  /*2d80*/  BSSY.RECONVERGENT B4, `(.L_x_37) ;  /* 0x000003d000047945 */ /* 0x000fe20003800200 */
[----:B0-----:R-:W-:-:S05]  /*2d90*/  LOP3.LUT R20, R10, 0x1, RZ, 0xc0, !PT ;  /* 0x000000010a147812 */ /* 0x001fca00078ec0ff */
[C---:B------:R-:W-:Y:S01]  /*2da0*/  DFMA R8, R32.reuse, UR10, -R8 ;  /* 0x0000000a20087c2b */ /* 0x040fe20008000808 */
[----:B------:R-:W-:Y:S01]  /*2db0*/  UMOV UR10, 0x69ace392 ;  /* 0x69ace392000a7882 */ /* 0x000fe20000000000 */
[C---:B------:R-:W-:Y:S01]  /*2dc0*/  DFMA R100, R32.reuse, -UR6, R100 ;  /* 0x8000000620647c2b */ /* 0x040fe20008000064 */
[----:B------:R-:W-:Y:S01]  /*2dd0*/  UMOV UR11, 0x3ec71de3 ;  /* 0x3ec71de3000b7882 */ /* 0x000fe20000000000 */
[----:B------:R-:W-:Y:S01]  /*2de0*/  UMOV UR6, 0x8e06e6d9 ;  /* 0x8e06e6d900067882 */ /* 0x000fe20000000000 */
[----:B------:R-:W-:Y:S01]  /*2df0*/  UMOV UR7, 0x3e927e4f ;  /* 0x3e927e4f00077882 */ /* 0x000fe20000000000 */
[----:B------:R-:W-:Y:S02]  /*2e00*/  ISETP.NE.U32.AND P0, PT, R20, 0x1, PT ;  /* 0x000000011400780c */ /* 0x000fe40003f05070 */
[C---:B------:R-:W-:Y:S01]  /*2e10*/  DFMA R8, R32.reuse, R8, UR10 ;  /* 0x0000000a20087e2b */ /* 0x040fe20008000008 */
[----:B------:R-:W-:Y:S01]  /*2e20*/  UMOV UR10, 0x19db62a1 ;  /* 0x19db62a1000a7882 */ /* 0x000fe20000000000 */
[----:B------:R-:W-:Y:S01]  /*2e30*/  DFMA R100, R32, R100, -UR6 ;  /* 0x8000000620647e2b */ /* 0x000fe20008000064 */
[----:B------:R-:W-:Y:S01]  /*2e40*/  UMOV UR11, 0x3f2a01a0 ;  /* 0x3f2a01a0000b7882 */ /* 0x000fe20000000000 */
[----:B------:R-:W-:Y:S01]  /*2e50*/  UMOV UR6, 0x19ddbce9 ;  /* 0x19ddbce900067882 */ /* 0x000fe20000000000 */
[----:B------:R-:W-:Y:S01]  /*2e60*/  UMOV UR7, 0x3efa01a0 ;  /* 0x3efa01a000077882 */ /* 0x000fe20000000000 */
[----:B-1----:R-:W-:Y:S01]  /*2e70*/  DMUL R102, R98, R98 ;  /* 0x0000006262667228 */ /* 0x002fe20000000000 */
[----:B------:R-:W-:Y:S01]  /*2e80*/  ISETP.NE.U32.AND.EX P0, PT, RZ, RZ, PT, P0 ;  /* 0x000000ffff00720c */ /* 0x000fe20003f05100 */
[C---:B------:R-:W-:Y:S01]  /*2e90*/  DFMA R8, R32.reuse, R8, -UR10 ;  /* 0x8000000a20087e2b */ /* 0x040fe20008000008 */
[----:B------:R-:W-:Y:S01]  /*2ea0*/  UMOV UR10, 0x11110818 ;  /* 0x11110818000a7882 */ /* 0x000fe20000000000 */
[----:B------:R-:W-:Y:S01]  /*2eb0*/  DFMA R100, R32, R100, UR6 ;  /* 0x0000000620647e2b */ /* 0x000fe20008000064 */
[----:B------:R-:W-:Y:S01]  /*2ec0*/  UMOV UR11, 0x3f811111 ;  /* 0x3f811111000b7882 */ /* 0x000fe20000000000 */
[----:B------:R-:W-:Y:S01]  /*2ed0*/  UMOV UR6, 0x16c15d47 ;  /* 0x16c15d4700067882 */ /* 0x000fe20000000000 */
[----:B------:R-:W-:Y:S01]  /*2ee0*/  UMOV UR7, 0x3f56c16c ;  /* 0x3f56c16c00077882 */ /* 0x000fe20000000000 */
[----:B------:R-:W-:Y:S01]  /*2ef0*/  DFMA R102, R28, -R102, 1 ;  /* 0x3ff000001c66742b */ /* 0x000fe20000000866 */
[----:B------:R-:W-:Y:S01]  /*2f00*/  LOP3.LUT P2, RZ, R10, 0x2, RZ, 0xc0, !PT ;  /* 0x000000020aff7812 */ /* 0x000fe2000784c0ff */
[C---:B------:R-:W-:Y:S01]  /*2f10*/  DFMA R8, R32.reuse, R8, UR10 ;  /* 0x0000000a20087e2b */ /* 0x040fe20008000008 */
[----:B------:R-:W-:Y:S01]  /*2f20*/  UMOV UR10, 0x55555554 ;  /* 0x55555554000a7882 */ /* 0x000fe20000000000 */
[----:B------:R-:W-:Y:S01]  /*2f30*/  DFMA R100, R32, R100, -UR6 ;  /* 0x8000000620647e2b */ /* 0x000fe20008000064 */
[----:B------:R-:W-:Y:S01]  /*2f40*/  UMOV UR11, 0x3fc55555 ;  /* 0x3fc55555000b7882 */ /* 0x000fe20000000000 */
[----:B------:R-:W-:Y:S01]  /*2f50*/  UMOV UR6, 0x55555551 ;  /* 0x5555555100067882 */ /* 0x000fe20000000000 */
[----:B------:R-:W-:Y:S01]  /*2f60*/  UMOV UR7, 0x3fa55555 ;  /* 0x3fa5555500077882 */ /* 0x000fe20000000000 */
[----:B------:R-:W-:-:S02]  /*2f70*/  DFMA R34, R102, R34, 0.5 ;  /* 0x3fe000006622742b */ /* 0x000fc40000000022 */
[C---:B------:R-:W-:Y:S02]  /*2f80*/  DFMA R8, R32.reuse, R8, -UR10 ;  /* 0x8000000a20087e2b */ /* 0x040fe40008000008 */
[----:B------:R-:W-:Y:S02]  /*2f90*/  DFMA R100, R32, R100, UR6 ;  /* 0x0000000620647e2b */ /* 0x000fe40008000064 */
[----:B------:R-:W-:-:S04]  /*2fa0*/  DMUL R102, R98, R102 ;  /* 0x0000006662667228 */ /* 0x000fc80000000000 */
[C---:B------:R-:W-:Y:S02]  /*2fb0*/  DFMA R8, R32.reuse, R8, RZ ;  /* 0x000000082008722b */ /* 0x040fe400000000ff */
[----:B------:R-:W-:Y:S02]  /*2fc0*/  DFMA R100, R32, R100, -0.5 ;  /* 0xbfe000002064742b */ /* 0x000fe40000000064 */
[----:B------:R-:W-:-:S04]  /*2fd0*/  DFMA R102, R34, R102, R98 ;  /* 0x000000662266722b */ /* 0x000fc80000000062 */
[----:B------:R-:W-:Y:S02]  /*2fe0*/  DFMA R8, R30, R8, R30 ;  /* 0x000000081e08722b */ /* 0x000fe4000000001e */
[----:B------:R-:W-:Y:S02]  /*2ff0*/  DFMA R100, R32, R100, 1 ;  /* 0x3ff000002064742b */ /* 0x000fe40000000064 */
[----:B------:R-:W-:Y:S02]  /*3000*/  DMUL R34, R28, R102 ;  /* 0x000000661c227228 */ /* 0x000fe40000000000 */
[----:B------:R-:W-:Y:S02]  /*3010*/  VIADD R33, R103, 0xfff00000 ;  /* 0xfff0000067217836 */ /* 0x000fe40000000000 */
[----:B------:R-:W-:Y:S02]  /*3020*/  IMAD.MOV.U32 R32, RZ, RZ, R102 ;  /* 0x000000ffff207224 */ /* 0x000fe400078e0066 */
[----:B------:R-:W-:-:S02]  /*3030*/  LOP3.LUT R105, R9, 0x80000000, RZ, 0x3c, !PT ;  /* 0x8000000009697812 */ /* 0x000fc400078e3cff */
[----:B------:R-:W-:Y:S01]  /*3040*/  FSEL R10, R100, R8, !P0 ;  /* 0x00000008640a7208 */ /* 0x000fe20004000000 */
[----:B------:R-:W-:Y:S01]  /*3050*/  DFMA R30, R34, -R34, R28 ;  /* 0x80000022221e722b */ /* 0x000fe2000000001c */
[----:B------:R-:W-:Y:S02]  /*3060*/  FSEL R11, R101, R9, !P0 ;  /* 0x00000009650b7208 */ /* 0x000fe40004000000 */
[----:B------:R-:W-:Y:S02]  /*3070*/  FSEL R8, R8, R100, !P0 ;  /* 0x0000006408087208 */ /* 0x000fe40004000000 */
[----:B------:R-:W-:Y:S02]  /*3080*/  FSEL R9, R105, R101, !P0 ;  /* 0x0000006569097208 */ /* 0x000fe40004000000 */
[----:B------:R-:W-:Y:S01]  /*3090*/  ISETP.GE.U32.AND P0, PT, R98, 0x7ca00000, PT ;  /* 0x7ca000006200780c */ /* 0x000fe20003f06070 */
[----:B------:R-:W-:Y:S01]  /*30a0*/  DFMA R100, R30, R32, R34 ;  /* 0x000000201e64722b */ /* 0x000fe20000000022 */
[----:B------:R-:W-:-:S02]  /*30b0*/  @P2 LOP3.LUT R105, R11, 0x80000000, RZ, 0x3c, !PT ;  /* 0x800000000b692812 */ /* 0x000fc400078e3cff */
[----:B------:R-:W-:-:S03]  /*30c0*/  @P2 LOP3.LUT R107, R9, 0x80000000, RZ, 0x3c, !PT ;  /* 0x80000000096b2812 */ /* 0x000fc600078e3cff */
[----:B------:R-:W-:Y:S01]  /*30d0*/  @P2 IMAD.MOV.U32 R11, RZ, RZ, R105 ;  /* 0x000000ffff0b2224 */ /* 0x000fe200078e0069 */
[----:B------:R-:W-:-:S05]  /*30e0*/  @P2 MOV R9, R107 ;  /* 0x0000006b00092202 */ /* 0x000fca0000000f00 */
[----:B------:R-:W-:Y:S05]  /*30f0*/  @!P0 BRA `(.L_x_38) ;  /* 0x0000000000148947 */ /* 0x000fea0003800000 */
[----:B------:R-:W-:Y:S01]  /*3100*/  IMAD.MOV.U32 R32, RZ, RZ, R102 ;  /* 0x000000ffff207224 */ /* 0x000fe200078e0066 */
[----:B------:R-:W-:-:S07]  /*3110*/  MOV R24, 0x3130 ;  /* 0x0000313000187802 */ /* 0x000fce0000000f00 */
[----:B------:R-:W-:Y:S05]  /*3120*/  CALL.REL.NOINC `($__internal_1_$__cuda_sm20_dsqrt_rn_f64_mediumpath_v1) ;  /* 0x000000e0006c7944 */ /* 0x000fea0003c00000 */
[----:B------:R-:W-:Y:S02]  /*3130*/  IMAD.MOV.U32 R100, RZ, RZ, R28 ;  /* 0x000000ffff647224 */ /* 0x000fe400078e001c */
[----:B------:R-:W-:-:S07]  /*3140*/  IMAD.MOV.U32 R101, RZ, RZ, R29 ;  /* 0x000000ffff657224 */ /* 0x000fce00078e001d */
.L_x_38:
[----:B------:R-:W-:Y:S05]  /*3150*/  BSYNC.RECONVERGENT B4 ;  /* 0x0000000000047941 */ /* 0x000fea0003800200 */
.L_x_37:
[----:B------:R-:W0:Y:S01]  /*3160*/  FRND.F64.TRUNC R28, R86 ;  /* 0x00000056001c7313 */ /* 0x000e22000030d800 */
[----:B------:R-:W-:Y:S01]  /*3170*/  DMUL R30, RZ, R86 ;  /* 0x00000056ff1e7228 */ /* 0x000fe20000000000 */
[----:B------:R-:W-:Y:S01]  /*3180*/  IMAD.MOV.U32 R20, RZ, RZ, 0x1 ;  /* 0x00000001ff147424 */ /* 0x000fe200078e00ff */
[----:B0-----:R-:W-:Y:S02]  /*3190*/  DSETP.NEU.AND P0, PT, R86, R28, PT ;  /* 0x0000001c5600722a */ /* 0x001fe40003f0d000 */
[----:B------:R-:W-:Y:S01]  /*31a0*/  DADD R28, RZ, R8 ;  /* 0x00000000ff1c7229 */ /* 0x000fe20000000008 */
[----:B------:R-:W-:Y:S01]  /*31b0*/  MOV R9, R80 ;  /* 0x0000005000097202 */ /* 0x000fe20000000f00 */
[----:B------:R-:W-:-:S04]  /*31c0*/  IMAD.MOV.U32 R8, RZ, RZ, R96 ;  /* 0x000000ffff087224 */ /* 0x000fc800078e0060 */
[----:B------:R-:W-:Y:S02]  /*31d0*/  FSEL R10, R30, R10, !P0 ;  /* 0x0000000a1e0a7208 */ /* 0x000fe40004000000 */
[----:B------:R-:W-:Y:S01]  /*31e0*/  FSEL R11, R31, R11, !P0 ;  /* 0x0000000b1f0b7208 */ /* 0x000fe20004000000 */
[----:B------:R-:W-:-:S05]  /*31f0*/  DMUL R80, R28, R100 ;  /* 0x000000641c507228 */ /* 0x000fca0000000000 */
[----:B------:R-:W-:Y:S01]  /*3200*/  DMUL R100, R100, R10 ;  /* 0x0000000a64647228 */ /* 0x000fe20000000000 */
[----:B------:R-:W-:Y:S02]  /*3210*/  IMAD R11, R14, -0x2daee0ad, RZ ;  /* 0xd2511f530e0b7824 */ /* 0x000fe400078e02ff */
[----:B------:R-:W-:-:S08]  /*3220*/  IMAD.MOV.U32 R10, RZ, RZ, R97 ;  /* 0x000000ffff0a7224 */ /* 0x000fd000078e0061 */
.L_x_29:
[----:B------:R-:W-:Y:S05]  /*3230*/  BSYNC.RECONVERGENT B3 ;  /* 0x0000000000037941 */ /* 0x000fea0003800200 */
.L_x_28:
[----:B------:R-:W0:Y:S01]  /*3240*/  LDC.64 R30, c[0x0][0x3c0] ;  /* 0x0000f000ff1e7b82 */ /* 0x000e220000000a00 */
[----:B------:R-:W-:Y:S07]  /*3250*/  BSSY.RECONVERGENT B1, `(.L_x_39) ;  /* 0x0000023000017945 */ /* 0x000fee0003800200 */
[----:B------:R-:W0:Y:S02]  /*3260*/  LDC.64 R28, c[0x0][0x3c8] ;  /* 0x0000f200ff1c7b82 */ /* 0x000e240000000a00 */
[----:B0-----:R-:W-:-:S08]  /*3270*/  DFMA R28, R100, R28, R30 ;  /* 0x0000001c641c722b */ /* 0x001fd0000000001e */
[----:B------:R-:W-:Y:S02]  /*3280*/  DFMA R30, R28, R38, 6.75539944105574400000e+15 ;  /* 0x433800001c1e742b */ /* 0x000fe40000000026 */
[----:B------:R-:W-:-:S06]  /*3290*/  FSETP.GEU.AND P0, PT, |R29|, 4.1917929649353027344, PT ;  /* 0x4086232b1d00780b */ /* 0x000fcc0003f0e200 */
[----:B------:R-:W-:-:S08]  /*32a0*/  DADD R32, R30, -6.75539944105574400000e+15 ;  /* 0xc33800001e207429 */ /* 0x000fd00000000000 */
[----:B------:R-:W-:-:S08]  /*32b0*/  DFMA R34, R32, -R40, R28 ;  /* 0x800000282022722b */ /* 0x000fd0000000001c */
[----:B------:R-:W-:-:S08]  /*32c0*/  DFMA R32, R32, -R42, R34 ;  /* 0x8000002a2020722b */ /* 0x000fd00000000022 */
[----:B------:R-:W-:-:S08]  /*32d0*/  DFMA R34, R32, R44, R46 ;  /* 0x0000002c2022722b */ /* 0x000fd0000000002e */
        /* <DEDUP_REMOVED lines=8> */
[----:B------:R-:W-:-:S08]  /*3360*/  DFMA R34, R32, R34, 1 ;  /* 0x3ff000002022742b */ /* 0x000fd00000000022 */
[----:B------:R-:W-:-:S10]  /*3370*/  DFMA R34, R32, R34, 1 ;  /* 0x3ff000002022742b */ /* 0x000fd40000000022 */
[----:B------:R-:W-:Y:S01]  /*3380*/  LEA R33, R30, R35, 0x14 ;  /* 0x000000231e217211 */ /* 0x000fe200078ea0ff */
[----:B------:R-:W-:Y:S01]  /*3390*/  IMAD.MOV.U32 R32, RZ, RZ, R34 ;  /* 0x000000ffff207224 */ /* 0x000fe200078e0022 */
[----:B------:R-:W-:Y:S06]  /*33a0*/  @!P0 BRA `(.L_x_40) ;  /* 0x0000000000348947 */ /* 0x000fec0003800000 */
[----:B------:R-:W-:Y:S01]  /*33b0*/  FSETP.GEU.AND P2, PT, |R29|, 4.2275390625, PT ;  /* 0x408748001d00780b */ /* 0x000fe20003f4e200 */
[C---:B------:R-:W-:Y:S02]  /*33c0*/  DADD R32, R28.reuse, +INF ;  /* 0x7ff000001c207429 */ /* 0x040fe40000000000 */
[----:B------:R-:W-:-:S08]  /*33d0*/  DSETP.GEU.AND P0, PT, R28, RZ, PT ;  /* 0x000000ff1c00722a */ /* 0x000fd00003f0e000 */
[----:B------:R-:W-:Y:S02]  /*33e0*/  FSEL R32, R32, RZ, P0 ;  /* 0x000000ff20207208 */ /* 0x000fe40000000000 */
[----:B------:R-:W-:Y:S02]  /*33f0*/  @!P2 LEA.HI R14, R30, R30, RZ, 0x1 ;  /* 0x0000001e1e0ea211 */ /* 0x000fe400078f08ff */
[----:B------:R-:W-:Y:S02]  /*3400*/  @!P2 MOV R28, R34 ;  /* 0x00000022001ca202 */ /* 0x000fe40000000f00 */
[----:B------:R-:W-:Y:S02]  /*3410*/  @!P2 SHF.R.S32.HI R29, RZ, 0x1, R14 ;  /* 0x00000001ff1da819 */ /* 0x000fe4000001140e */
[----:B------:R-:W-:-:S03]  /*3420*/  FSEL R33, R33, RZ, P0 ;  /* 0x000000ff21217208 */ /* 0x000fc60000000000 */
[----:B------:R-:W-:Y:S02]  /*3430*/  @!P2 IMAD.IADD R30, R30, 0x1, -R29 ;  /* 0x000000011e1ea824 */ /* 0x000fe400078e0a1d */
[----:B------:R-:W-:-:S03]  /*3440*/  @!P2 IMAD R29, R29, 0x100000, R35 ;  /* 0x001000001d1da824 */ /* 0x000fc600078e0223 */
[----:B------:R-:W-:Y:S01]  /*3450*/  @!P2 LEA R31, R30, 0x3ff00000, 0x14 ;  /* 0x3ff000001e1fa811 */ /* 0x000fe200078ea0ff */
[----:B------:R-:W-:-:S06]  /*3460*/  @!P2 IMAD.MOV.U32 R30, RZ, RZ, RZ ;  /* 0x000000ffff1ea224 */ /* 0x000fcc00078e00ff */
[----:B------:R-:W-:-:S11]  /*3470*/  @!P2 DMUL R32, R28, R30 ;  /* 0x0000001e1c20a228 */ /* 0x000fd60000000000 */
.L_x_40:
[----:B------:R-:W-:Y:S05]  /*3480*/  BSYNC.RECONVERGENT B1 ;  /* 0x0000000000017941 */ /* 0x000fea0003800200 */
.L_x_39:
[----:B------:R-:W-:-:S11]  /*3490*/  DMUL R88, R88, R32 ;  /* 0x0000002058587228 */ /* 0x000fd60000000000 */
.L_x_22:
[----:B------:R-:W-:Y:S05]  /*34a0*/  BSYNC.RECONVERGENT B2 ;  /* 0x0000000000027941 */ /* 0x000fea0003800200 */
.L_x_21:
[----:B------:R-:W0:Y:S01]  /*34b0*/  F2F.F64.F32 R28, R95 ;  /* 0x0000005f001c7310 */ /* 0x000e220000201800 */
[----:B------:R-:W-:Y:S01]  /*34c0*/  BSSY.RECONVERGENT B1, `(.L_x_41) ;  /* 0x0000022000017945 */ /* 0x000fe20003800200 */
        /* <DEDUP_REMOVED lines=24> */
[----:B------:R-:W-:Y:S01]  /*3650*/  @!P2 LEA.HI R14, R30, R30, RZ, 0x1 ;  /* 0x0000001e1e0ea211 */ /* 0x000fe200078f08ff */
[----:B------:R-:W-:Y:S01]  /*3660*/  @!P2 IMAD.MOV.U32 R28, RZ, RZ, R34 ;  /* 0x000000ffff1ca224 */ /* 0x000fe200078e0022 */
[----:B------:R-:W-:Y:S02]  /*3670*/  FSEL R87, R33, RZ, P0 ;  /* 0x000000ff21577208 */ /* 0x000fe40000000000 */
[----:B------:R-:W-:-:S04]  /*3680*/  @!P2 SHF.R.S32.HI R29, RZ, 0x1, R14 ;  /* 0x00000001ff1da819 */ /* 0x000fc8000001140e */
[----:B------:R-:W-:Y:S01]  /*3690*/  @!P2 IADD3 R30, PT, PT, R30, -R29, RZ ;  /* 0x8000001d1e1ea210 */ /* 0x000fe20007ffe0ff */
[----:B------:R-:W-:-:S03]  /*36a0*/  @!P2 IMAD R29, R29, 0x100000, R35 ;  /* 0x001000001d1da824 */ /* 0x000fc600078e0223 */
[----:B------:R-:W-:Y:S01]  /*36b0*/  @!P2 LEA R31, R30, 0x3ff00000, 0x14 ;  /* 0x3ff000001e1fa811 */ /* 0x000fe200078ea0ff */
[----:B------:R-:W-:-:S06]  /*36c0*/  @!P2 IMAD.MOV.U32 R30, RZ, RZ, RZ ;  /* 0x000000ffff1ea224 */ /* 0x000fcc00078e00ff */
[----:B------:R-:W-:-:S11]  /*36d0*/  @!P2 DMUL R86, R28, R30 ;  /* 0x0000001e1c56a228 */ /* 0x000fd60000000000 */
.L_x_42:
[----:B------:R-:W-:Y:S05]  /*36e0*/  BSYNC.RECONVERGENT B1 ;  /* 0x0000000000017941 */ /* 0x000fea0003800200 */
.L_x_41:
[----:B------:R-:W-:Y:S01]  /*36f0*/  BSSY.RECONVERGENT B2, `(.L_x_43) ;  /* 0x0000195000027945 */ /* 0x000fe20003800200 */
[----:B------:R-:W-:Y:S01]  /*3700*/  DMUL R86, R86, R88 ;  /* 0x0000005856567228 */ /* 0x000fe20000000000 */
[----:B------:R-:W-:Y:S02]  /*3710*/  MOV R14, R91 ;  /* 0x0000005b000e7202 */ /* 0x000fe40000000f00 */
[----:B------:R-:W-:Y:S08]  /*3720*/  @!P1 BRA `(.L_x_44) ;  /* 0x0000001800449947 */ /* 0x000ff00003800000 */
[----:B------:R-:W-:Y:S01]  /*3730*/  ISETP.NE.AND P0, PT, R91, 0x1, PT ;  /* 0x000000015b00780c */ /* 0x000fe20003f05270 */
[----:B------:R-:W-:Y:S01]  /*3740*/  BSSY.RECONVERGENT B1, `(.L_x_45) ;  /* 0x0000046000017945 */ /* 0x000fe20003800200 */
[----:B------:R-:W-:Y:S02]  /*3750*/  VIADD R24, R12, 0x3c6ef372 ;  /* 0x3c6ef3720c187836 */ /* 0x000fe40000000000 */
[----:B------:R-:W-:Y:S02]  /*3760*/  IMAD.MOV.U32 R14, RZ, RZ, 0x2 ;  /* 0x00000002ff0e7424 */ /* 0x000fe400078e00ff */
[----:B------:R-:W-:-:S07]  /*3770*/  IMAD.MOV.U32 R32, RZ, RZ, R9 ;  /* 0x000000ffff207224 */ /* 0x000fce00078e0009 */
[----:B------:R-:W-:Y:S05]  /*3780*/  @!P0 BRA `(.L_x_46) ;  /* 0x0000000400048947 */ /* 0x000fea0003800000 */
[----:B------:R-:W-:-:S13]  /*3790*/  ISETP.NE.AND P0, PT, R91, 0x3, PT ;  /* 0x000000035b00780c */ /* 0x000fda0003f05270 */
[----:B------:R-:W-:Y:S05]  /*37a0*/  @!P0 BRA `(.L_x_47) ;  /* 0x0000000000188947 */ /* 0x000fea0003800000 */
[----:B------:R-:W-:-:S13]  /*37b0*/  ISETP.NE.AND P0, PT, R91, 0x2, PT ;  /* 0x000000025b00780c */ /* 0x000fda0003f05270 */
[----:B------:R-:W-:Y:S01]  /*37c0*/  @!P0 MOV R14, 0x3 ;  /* 0x00000003000e8802 */ /* 0x000fe20000000f00 */
[----:B------:R-:W-:Y:S02]  /*37d0*/  @!P0 IMAD.MOV.U32 R32, RZ, RZ, R10 ;  /* 0x000000ffff208224 */ /* 0x000fe400078e000a */
[----:B------:R-:W-:Y:S02]  /*37e0*/  @P0 VIADD R14, R91, 0x1 ;  /* 0x000000015b0e0836 */ /* 0x000fe40000000000 */
[----:B------:R-:W-:Y:S01]  /*37f0*/  @P0 IMAD.MOV.U32 R32, RZ, RZ, R8 ;  /* 0x000000ffff200224 */ /* 0x000fe200078e0008 */
[----:B------:R-:W-:Y:S06]  /*3800*/  BRA `(.L_x_46) ;  /* 0x0000000000e47947 */ /* 0x000fec0003800000 */
.L_x_47:
[----:B------:R-:W-:Y:S01]  /*3810*/  IADD3 R4, PT, PT, R4, 0x1, RZ ;  /* 0x0000000104047810 */ /* 0x000fe20007ffe0ff */
[----:B------:R-:W-:Y:S03]  /*3820*/  BSSY.RECONVERGENT B3, `(.L_x_48) ;  /* 0x000000c000037945 */ /* 0x000fe60003800200 */
[C---:B------:R-:W-:Y:S01]  /*3830*/  ISETP.NE.AND P0, PT, R4.reuse, RZ, PT ;  /* 0x000000ff0400720c */ /* 0x040fe20003f05270 */
[----:B------:R-:W-:-:S12]  /*3840*/  IMAD.WIDE.U32 R28, R4, -0x2daee0ad, RZ ;  /* 0xd2511f53041c7825 */ /* 0x000fd800078e00ff */
[----:B------:R-:W-:Y:S05]  /*3850*/  @P0 BRA `(.L_x_49) ;  /* 0x0000000000200947 */ /* 0x000fea0003800000 */
[----:B------:R-:W-:-:S05]  /*3860*/  VIADD R5, R5, 0x1 ;  /* 0x0000000105057836 */ /* 0x000fca0000000000 */
[----:B------:R-:W-:-:S13]  /*3870*/  ISETP.NE.AND P0, PT, R5, RZ, PT ;  /* 0x000000ff0500720c */ /* 0x000fda0003f05270 */
[----:B------:R-:W-:Y:S02]  /*3880*/  @!P0 VIADD R6, R6, 0x1 ;  /* 0x0000000106068836 */ /* 0x000fe40000000000 */
[----:B------:R-:W-:Y:S02]  /*3890*/  @!P0 VIADD R8, R7, 0x1 ;  /* 0x0000000107088836 */ /* 0x000fe40000000000 */
[----:B------:R-:W-:Y:S01]  /*38a0*/  @!P0 IMAD.MOV.U32 R5, RZ, RZ, RZ ;  /* 0x000000ffff058224 */ /* 0x000fe200078e00ff */
[----:B------:R-:W-:-:S13]  /*38b0*/  ISETP.NE.AND P2, PT, R6, RZ, !P0 ;  /* 0x000000ff0600720c */ /* 0x000fda0004745270 */
[----:B------:R-:W-:-:S05]  /*38c0*/  @P2 IADD3 R8, PT, PT, R7, RZ, RZ ;  /* 0x000000ff07082210 */ /* 0x000fca0007ffe0ff */
[----:B------:R-:W-:-:S07]  /*38d0*/  @!P0 IMAD.MOV.U32 R7, RZ, RZ, R8 ;  /* 0x000000ffff078224 */ /* 0x000fce00078e0008 */
.L_x_49:
[----:B------:R-:W-:Y:S05]  /*38e0*/  BSYNC.RECONVERGENT B3 ;  /* 0x0000000000037941 */ /* 0x000fea0003800200 */
.L_x_48:
        /* <DEDUP_REMOVED lines=40> */
[----:B------:R-:W-:Y:S01]  /*3b70*/  MOV R32, R11 ;  /* 0x0000000b00207202 */ /* 0x000fe20000000f00 */
[----:B------:R-:W-:Y:S01]  /*3b80*/  IMAD.MOV.U32 R11, RZ, RZ, R30 ;  /* 0x000000ffff0b7224 */ /* 0x000fe200078e001e */
[----:B------:R-:W-:-:S07]  /*3b90*/  LOP3.LUT R10, R90, R28, R31, 0x96, !PT ;  /* 0x0000001c5a0a7212 */ /* 0x000fce00078e961f */
.L_x_46:
[----:B------:R-:W-:Y:S05]  /*3ba0*/  BSYNC.RECONVERGENT B1 ;  /* 0x0000000000017941 */ /* 0x000fea0003800200 */
.L_x_45:
[----:B------:R-:W0:Y:S01]  /*3bb0*/  I2F.F64.U32 R28, R32 ;  /* 0x00000020001c7312 */ /* 0x000e220000201800 */
[----:B------:R-:W-:Y:S02]  /*3bc0*/  HFMA2 R31, -RZ, RZ, 1.484375, 0 ;  /* 0x3df00000ff1f7431 */ /* 0x000fe400000001ff */
[----:B------:R-:W-:-:S06]  /*3bd0*/  IMAD.MOV.U32 R30, RZ, RZ, 0x0 ;  /* 0x00000000ff1e7424 */ /* 0x000fcc00078e00ff */
[----:B0-----:R-:W-:-:S08]  /*3be0*/  DFMA R28, R28, R30, 2.3283064365386962891e-10 ;  /* 0x3df000001c1c742b */ /* 0x001fd0000000001e */
[----:B------:R-:W-:-:S14]  /*3bf0*/  DSETP.GEU.AND P0, PT, R28, R2, PT ;  /* 0x000000021c00722a */ /* 0x000fdc0003f0e000 */
[----:B------:R-:W-:Y:S05]  /*3c00*/  @P0 BRA `(.L_x_44) ;  /* 0x00000014000c0947 */ /* 0x000fea0003800000 */
[----:B------:R-:W-:Y:S01]  /*3c10*/  ISETP.NE.AND P0, PT, R20, 0x1, PT ;  /* 0x000000011400780c */ /* 0x000fe20003f05270 */
[----:B------:R-:W-:Y:S01]  /*3c20*/  BSSY.RECONVERGENT B3, `(.L_x_50) ;  /* 0x000011b000037945 */ /* 0x000fe20003800200 */
[----:B------:R-:W-:Y:S02]  /*3c30*/  IMAD.MOV.U32 R100, RZ, RZ, R80 ;  /* 0x000000ffff647224 */ /* 0x000fe400078e0050 */
[----:B------:R-:W-:Y:S02]  /*3c40*/  IMAD.MOV.U32 R101, RZ, RZ, R81 ;  /* 0x000000ffff657224 */ /* 0x000fe400078e0051 */
[----:B------:R-:W-:-:S07]  /*3c50*/  IMAD.MOV.U32 R20, RZ, RZ, RZ ;  /* 0x000000ffff147224 */ /* 0x000fce00078e00ff */
[----:B------:R-:W-:Y:S05]  /*3c60*/  @!P0 BRA `(.L_x_51) ;  /* 0x0000001000588947 */ /* 0x000fea0003800000 */
        /* <DEDUP_REMOVED lines=13> */
.L_x_53:
[----:B------:R-:W-:Y:S05]  /*3d40*/  BSYNC.RECONVERGENT B1 ;  /* 0x0000000000017941 */ /* 0x000fea0003800200 */
.L_x_52:
[----:B------:R-:W-:Y:S01]  /*3d50*/  IMAD.WIDE.U32 R32, R6, -0x326172a9, RZ ;  /* 0xcd9e8d5706207825 */ /* 0x000fe200078e00ff */
[----:B------:R-:W-:Y:S01]  /*3d60*/  LOP3.LUT R28, R7, R31, R13, 0x96, !PT ;  /* 0x0000001f071c7212 */ /* 0x000fe200078e960d */
[----:B------:R-:W-:Y:S01]  /*3d70*/  BSSY.RECONVERGENT B1, `(.L_x_54) ;  /* 0x000003d000017945 */ /* 0x000fe20003800200 */
[----:B------:R-:W-:Y:S02]  /*3d80*/  ISETP.NE.AND P0, PT, R14, 0x1, PT ;  /* 0x000000010e00780c */ /* 0x000fe40003f05270 */
[----:B------:R-:W-:Y:S01]  /*3d90*/  LOP3.LUT R34, R5, R12, R33, 0x96, !PT ;  /* 0x0000000c05227212 */ /* 0x000fe200078e9621 */
[----:B------:R-:W-:Y:S01]  /*3da0*/  IMAD.WIDE.U32 R28, R28, -0x326172a9, RZ ;  /* 0xcd9e8d571c1c7825 */ /* 0x000fe200078e00ff */
[----:B------:R-:W-:-:S03]  /*3db0*/  MOV R20, R10 ;  /* 0x0000000a00147202 */ /* 0x000fc60000000f00 */
        /* <DEDUP_REMOVED lines=33> */
[----:B------:R-:W-:Y:S01]  /*3fd0*/  IMAD.HI.U32 R29, R91, -0x2daee0ad, RZ ;  /* 0xd2511f535b1d7827 */ /* 0x000fe200078e00ff */
[----:B------:R-:W-:-:S03]  /*3fe0*/  LOP3.LUT R95, R27, R30, R81, 0x96, !PT ;  /* 0x0000001e1b5f7212 */ /* 0x000fc600078e9651 */
[----:B------:R-:W-:Y:S01]  /*3ff0*/  IMAD.MOV.U32 R31, RZ, RZ, R11 ;  /* 0x000000ffff1f7224 */ /* 0x000fe200078e000b */
        /* <DEDUP_REMOVED lines=11> */
[----:B------:R-:W-:Y:S01]  /*40b0*/  MOV R33, R10 ;  /* 0x0000000a00217202 */ /* 0x000fe20000000f00 */
[----:B------:R-:W-:Y:S01]  /*40c0*/  IMAD.MOV.U32 R20, RZ, RZ, R11 ;  /* 0x000000ffff147224 */ /* 0x000fe200078e000b */
[----:B------:R-:W-:Y:S01]  /*40d0*/  MOV R24, R80 ;  /* 0x0000005000187202 */ /* 0x000fe20000000f00 */
[----:B------:R-:W-:Y:S01]  /*40e0*/  IMAD.MOV.U32 R31, RZ, RZ, R95 ;  /* 0x000000ffff1f7224 */ /* 0x000fe200078e005f */
[----:B------:R-:W-:Y:S06]  /*40f0*/  BRA `(.L_x_55) ;  /* 0x0000000000107947 */ /* 0x000fec0003800000 */
.L_x_56:
[----:B------:R-:W-:Y:S01]  /*4100*/  IMAD.MOV.U32 R33, RZ, RZ, R11 ;  /* 0x000000ffff217224 */ /* 0x000fe200078e000b */
[----:B------:R-:W-:Y:S01]  /*4110*/  MOV R31, R80 ;  /* 0x00000050001f7202 */ /* 0x000fe20000000f00 */
[----:B------:R-:W-:Y:S02]  /*4120*/  IMAD.MOV.U32 R20, RZ, RZ, R95 ;  /* 0x000000ffff147224 */ /* 0x000fe400078e005f */
[----:B------:R-:W-:-:S07]  /*4130*/  IMAD.MOV.U32 R24, RZ, RZ, R90 ;  /* 0x000000ffff187224 */ /* 0x000fce00078e005a */
.L_x_55:
[----:B------:R-:W-:Y:S05]  /*4140*/  BSYNC.RECONVERGENT B1 ;  /* 0x0000000000017941 */ /* 0x000fea0003800200 */
.L_x_54:
[----:B------:R-:W-:Y:S01]  /*4150*/  IMAD.WIDE.U32 R8, R20, 0x200000, RZ ;  /* 0x0020000014087825 */ /* 0x000fe200078e00ff */
[----:B------:R-:W-:Y:S03]  /*4160*/  BSSY.RECONVERGENT B1, `(.L_x_57) ;  /* 0x0000066000017945 */ /* 0x000fe60003800200 */
[----:B------:R-:W-:Y:S01]  /*4170*/  IMAD.WIDE.U32 R10, R24, 0x200000, RZ ;  /* 0x00200000180a7825 */ /* 0x000fe200078e00ff */
[----:B------:R-:W-:-:S03]  /*4180*/  LOP3.LUT R32, R8, R33, RZ, 0x3c, !PT ;  /* 0x0000002108207212 */ /* 0x000fc600078e3cff */
[----:B------:R-:W-:Y:S02]  /*4190*/  HFMA2 R8, -RZ, RZ, 0, 0 ;  /* 0x00000000ff087431 */ /* 0x000fe400000001ff */
[----:B------:R-:W-:Y:S01]  /*41a0*/  IMAD.MOV.U32 R33, RZ, RZ, R9 ;  /* 0x000000ffff217224 */ /* 0x000fe200078e0009 */
[----:B------:R-:W-:Y:S01]  /*41b0*/  LOP3.LUT R34, R10, R31, RZ, 0x3c, !PT ;  /* 0x0000001f0a227212 */ /* 0x000fe200078e3cff */
[----:B------:R-:W-:Y:S02]  /*41c0*/  IMAD.MOV.U32 R9, RZ, RZ, 0x3ca00000 ;  /* 0x3ca00000ff097424 */ /* 0x000fe400078e00ff */
[----:B------:R-:W0:Y:S01]  /*41d0*/  I2F.F64.U64 R28, R32 ;  /* 0x00000020001c7312 */ /* 0x000e220000301800 */
[----:B------:R-:W-:-:S07]  /*41e0*/  IMAD.MOV.U32 R35, RZ, RZ, R11 ;  /* 0x000000ffff237224 */ /* 0x000fce00078e000b */
[----:B------:R-:W1:Y:S01]  /*41f0*/  I2F.F64.U64 R10, R34 ;  /* 0x00000022000a7312 */ /* 0x000e620000301800 */
[----:B0-----:R-:W-:Y:S02]  /*4200*/  DFMA R28, R28, R8, 5.5511151231257827021e-17 ;  /* 0x3c9000001c1c742b */ /* 0x001fe40000000008 */
[----:B-1----:R-:W-:-:S08]  /*4210*/  DFMA R8, R10, 2.2204460492503130808e-16, R8 ;  /* 0x3cb000000a08782b */ /* 0x002fd00000000008 */
[----:B------:R-:W-:Y:S01]  /*4220*/  ISETP.GT.AND P2, PT, R29, 0xfffff, PT ;  /* 0x000fffff1d00780c */ /* 0x000fe20003f44270 */
[--C-:B------:R-:W-:Y:S01]  /*4230*/  IMAD.MOV.U32 R31, RZ, RZ, R29.reuse ;  /* 0x000000ffff1f7224 */ /* 0x100fe200078e001d */
[----:B------:R-:W-:Y:S01]  /*4240*/  MOV R30, R28 ;  /* 0x0000001c001e7202 */ /* 0x000fe20000000f00 */
[----:B------:R-:W-:Y:S01]  /*4250*/  IMAD.MOV.U32 R20, RZ, RZ, R29 ;  /* 0x000000ffff147224 */ /* 0x000fe200078e001d */
[----:B------:R-:W-:Y:S01]  /*4260*/  DMUL R10, RZ, R8 ;  /* 0x00000008ff0a7228 */ /* 0x000fe20000000000 */
[----:B------:R-:W-:-:S08]  /*4270*/  IMAD.SHL.U32 R29, R9, 0x2, RZ ;  /* 0x00000002091d7824 */ /* 0x000fd000078e00ff */
[----:B------:R-:W-:Y:S01]  /*4280*/  @!P2 DMUL R30, R30, 1.80143985094819840000e+16 ;  /* 0x435000001e1ea828 */ /* 0x000fe20000000000 */
[----:B------:R-:W-:-:S04]  /*4290*/  ISETP.GT.U32.AND P3, PT, R29, -0x79800000, PT ;  /* 0x868000001d00780c */ /* 0x000fc80003f64070 */
[----:B------:R-:W-:Y:S02]  /*42a0*/  FSEL R97, R11, R9, P3 ;  /* 0x000000090b617208 */ /* 0x000fe40001800000 */
[----:B------:R-:W-:Y:S02]  /*42b0*/  FSEL R10, R10, R8, P3 ;  /* 0x000000080a0a7208 */ /* 0x000fe40001800000 */
[----:B------:R-:W-:Y:S02]  /*42c0*/  IADD3 R11, PT, PT, R97, 0x100000, RZ ;  /* 0x00100000610b7810 */ /* 0x000fe40007ffe0ff */
[----:B------:R-:W-:Y:S01]  /*42d0*/  @!P2 MOV R20, R31 ;  /* 0x0000001f0014a202 */ /* 0x000fe20000000f00 */
[----:B------:R-:W-:Y:S01]  /*42e0*/  IMAD.MOV.U32 R96, RZ, RZ, R10 ;  /* 0x000000ffff607224 */ /* 0x000fe200078e000a */
[----:B------:R-:W0:Y:S03]  /*42f0*/  FRND.F64 R8, R10 ;  /* 0x0000000a00087313 */ /* 0x000e260000301800 */
[----:B------:R-:W-:-:S05]  /*4300*/  VIADD R24, R20, 0xffffffff ;  /* 0xffffffff14187836 */ /* 0x000fca0000000000 */
[----:B------:R-:W-:Y:S02]  /*4310*/  ISETP.GE.U32.AND P0, PT, R24, 0x7fefffff, PT ;  /* 0x7fefffff1800780c */ /* 0x000fe40003f06070 */
[----:B------:R-:W-:Y:S02]  /*4320*/  MOV R24, R28 ;  /* 0x0000001c00187202 */ /* 0x000fe40000000f00 */
[----:B------:R-:W-:Y:S01]  /*4330*/  @!P2 MOV R24, R30 ;  /* 0x0000001e0018a202 */ /* 0x000fe20000000f00 */
[----:B0-----:R-:W-:-:S08]  /*4340*/  DFMA R8, R8, -0.5, R96 ;  /* 0xbfe000000808782b */ /* 0x001fd00000000060 */
[----:B------:R-:W-:Y:S01]  /*4350*/  @P0 IMAD.MOV.U32 R32, RZ, RZ, 0x0 ;  /* 0x00000000ff200424 */ /* 0x000fe200078e00ff */
[----:B------:R-:W-:Y:S01]  /*4360*/  @P0 LOP3.LUT P3, RZ, R31, 0x7fffffff, RZ, 0xc0, !PT ;  /* 0x7fffffff1fff0812 */ /* 0x000fe2000786c0ff */
[----:B------:R-:W-:-:S06]  /*4370*/  @P0 IMAD.MOV.U32 R33, RZ, RZ, 0x7ff00000 ;  /* 0x7ff00000ff210424 */ /* 0x000fcc00078e00ff */
[----:B------:R-:W-:Y:S01]  /*4380*/  @P0 DFMA R32, R30, R32, +INF ;  /* 0x7ff000001e20042b */ /* 0x000fe20000000020 */
[----:B------:R-:W-:Y:S02]  /*4390*/  IMAD.MOV.U32 R31, RZ, RZ, -0x3ff ;  /* 0xfffffc01ff1f7424 */ /* 0x000fe400078e00ff */
[----:B------:R-:W-:-:S07]  /*43a0*/  @!P2 IMAD.MOV.U32 R31, RZ, RZ, -0x435 ;  /* 0xfffffbcbff1fa424 */ /* 0x000fce00078e00ff */
[----:B------:R-:W-:Y:S02]  /*43b0*/  @P0 FSEL R28, R32, RZ, P3 ;  /* 0x000000ff201c0208 */ /* 0x000fe40001800000 */
[----:B------:R-:W-:Y:S01]  /*43c0*/  @P0 FSEL R29, R33, -QNAN , P3 ;  /* 0xfff00000211d0808 */ /* 0x000fe20001800000 */
[----:B------:R-:W-:Y:S06]  /*43d0*/  @P0 BRA `(.L_x_58) ;  /* 0x0000000000f80947 */ /* 0x000fec0003800000 */
[----:B------:R-:W-:Y:S01]  /*43e0*/  LOP3.LUT R28, R20, 0xfffff, RZ, 0xc0, !PT ;  /* 0x000fffff141c7812 */ /* 0x000fe200078ec0ff */
[----:B------:R-:W-:Y:S01]  /*43f0*/  IMAD.MOV.U32 R32, RZ, RZ, R24 ;  /* 0x000000ffff207224 */ /* 0x000fe200078e0018 */
[----:B------:R-:W-:Y:S01]  /*4400*/  UMOV UR6, 0x3ae80f1e ;  /* 0x3ae80f1e00067882 */ /* 0x000fe20000000000 */
[----:B------:R-:W-:Y:S01]  /*4410*/  IMAD.MOV.U32 R104, RZ, RZ, RZ ;  /* 0x000000ffff687224 */ /* 0x000fe200078e00ff */
[----:B------:R-:W-:Y:S01]  /*4420*/  LOP3.LUT R33, R28, 0x3ff00000, RZ, 0xfc, !PT ;  /* 0x3ff000001c217812 */ /* 0x000fe200078efcff */
[----:B------:R-:W-:Y:S01]  /*4430*/  UMOV UR7, 0x3eb1380b ;  /* 0x3eb1380b00077882 */ /* 0x000fe20000000000 */
[----:B------:R-:W-:Y:S01]  /*4440*/  LEA.HI R20, R20, R31, RZ, 0xc ;  /* 0x0000001f14147211 */ /* 0x000fe200078f60ff */
[----:B------:R-:W-:Y:S01]  /*4450*/  UMOV UR10, 0x80000000 ;  /* 0x80000000000a7882 */ /* 0x000fe20000000000 */
[----:B------:R-:W-:Y:S01]  /*4460*/  ISETP.GE.U32.AND P0, PT, R33, 0x3ff6a09f, PT ;  /* 0x3ff6a09f2100780c */ /* 0x000fe20003f06070 */
[----:B------:R-:W-:-:S12]  /*4470*/  UMOV UR11, 0x43300000 ;  /* 0x43300000000b7882 */ /* 0x000fd80000000000 */
[----:B------:R-:W-:Y:S01]  /*4480*/  @P0 IADD3 R29, PT, PT, R33, -0x100000, RZ ;  /* 0xfff00000211d0810 */ /* 0x000fe20007ffe0ff */
[----:B------:R-:W-:-:S04]  /*4490*/  @P0 VIADD R20, R20, 0x1 ;  /* 0x0000000114140836 */ /* 0x000fc80000000000 */
[----:B------:R-:W-:-:S06]  /*44a0*/  @P0 IMAD.MOV.U32 R33, RZ, RZ, R29 ;  /* 0x000000ffff210224 */ /* 0x000fcc00078e001d */
[C---:B------:R-:W-:Y:S02]  /*44b0*/  DADD R34, R32.reuse, 1 ;  /* 0x3ff0000020227429 */ /* 0x040fe40000000000 */
[----:B------:R-:W-:-:S04]  /*44c0*/  DADD R32, R32, -1 ;  /* 0xbff0000020207429 */ /* 0x000fc80000000000 */
[----:B------:R-:W0:Y:S02]  /*44d0*/  MUFU.RCP64H R105, R35 ;  /* 0x0000002300697308 */ /* 0x000e240000001800 */
[----:B0-----:R-:W-:-:S08]  /*44e0*/  DFMA R28, -R34, R104, 1 ;  /* 0x3ff00000221c742b */ /* 0x001fd00000000168 */
[----:B------:R-:W-:-:S08]  /*44f0*/  DFMA R28, R28, R28, R28 ;  /* 0x0000001c1c1c722b */ /* 0x000fd0000000001c */
[----:B------:R-:W-:Y:S01]  /*4500*/  DFMA R104, R104, R28, R104 ;  /* 0x0000001c6868722b */ /* 0x000fe20000000068 */
[----:B------:R-:W-:Y:S01]  /*4510*/  MOV R28, 0x8b7a8b04 ;  /* 0x8b7a8b04001c7802 */ /* 0x000fe20000000f00 */
[----:B------:R-:W-:-:S06]  /*4520*/  IMAD.MOV.U32 R29, RZ, RZ, 0x3ed0ee25 ;  /* 0x3ed0ee25ff1d7424 */ /* 0x000fcc00078e00ff */
        /* <DEDUP_REMOVED lines=11> */
[----:B------:R-:W-:-:S05]  /*45e0*/  DFMA R30, R32, -R102, R30 ;  /* 0x80000066201e722b */ /* 0x000fca000000001e */
[----:B------:R-:W-:Y:S01]  /*45f0*/  DFMA R28, R100, R28, UR6 ;  /* 0x00000006641c7e2b */ /* 0x000fe2000800001c */
[----:B------:R-:W-:Y:S01]  /*4600*/  UMOV UR6, 0x2d1b5154 ;  /* 0x2d1b515400067882 */ /* 0x000fe20000000000 */
[----:B------:R-:W-:Y:S01]  /*4610*/  UMOV UR7, 0x3f3c71c7 ;  /* 0x3f3c71c700077882 */ /* 0x000fe20000000000 */
[----:B------:R-:W-:-:S05]  /*4620*/  DMUL R30, R104, R30 ;  /* 0x0000001e681e7228 */ /* 0x000fca0000000000 */
[----:B------:R-:W-:Y:S01]  /*4630*/  DFMA R34, R100, R28, UR6 ;  /* 0x0000000664227e2b */ /* 0x000fe2000800001c */
[----:B------:R-:W-:Y:S01]  /*4640*/  UMOV UR6, 0x923be72d ;  /* 0x923be72d00067882 */ /* 0x000fe20000000000 */
[----:B------:R-:W-:Y:S01]  /*4650*/  UMOV UR7, 0x3f624924 ;  /* 0x3f62492400077882 */ /* 0x000fe20000000000 */
[----:B------:R-:W-:Y:S02]  /*4660*/  LOP3.LUT R28, R20, 0x80000000, RZ, 0x3c, !PT ;  /* 0x80000000141c7812 */ /* 0x000fe400078e3cff */
[----:B------:R-:W-:-:S03]  /*4670*/  MOV R29, 0x43300000 ;  /* 0x43300000001d7802 */ /* 0x000fc60000000f00 */
[----:B------:R-:W-:Y:S01]  /*4680*/  DFMA R34, R100, R34, UR6 ;  /* 0x0000000664227e2b */ /* 0x000fe20008000022 */
[----:B------:R-:W-:Y:S01]  /*4690*/  UMOV UR6, 0x9999a3c4 ;  /* 0x9999a3c400067882 */ /* 0x000fe20000000000 */
[----:B------:R-:W-:Y:S01]  /*46a0*/  UMOV UR7, 0x3f899999 ;  /* 0x3f89999900077882 */ /* 0x000fe20000000000 */
[----:B------:R-:W-:Y:S01]  /*46b0*/  DADD R28, R28, -UR10 ;  /* 0x8000000a1c1c7e29 */ /* 0x000fe20008000000 */
[----:B------:R-:W-:Y:S01]  /*46c0*/  UMOV UR10, 0xfefa39ef ;  /* 0xfefa39ef000a7882 */ /* 0x000fe20000000000 */
[----:B------:R-:W-:-:S03]  /*46d0*/  UMOV UR11, 0x3fe62e42 ;  /* 0x3fe62e42000b7882 */ /* 0x000fc60000000000 */
        /* <DEDUP_REMOVED lines=8> */
[----:B------:R-:W-:-:S03]  /*4760*/  DMUL R34, R100, R34 ;  /* 0x0000002264227228 */ /* 0x000fc60000000000 */
[----:B------:R-:W-:-:S05]  /*4770*/  DADD R98, -R102, R98 ;  /* 0x0000000066627229 */ /* 0x000fca0000000162 */
[----:B------:R-:W-:-:S08]  /*4780*/  DFMA R30, R102, R34, R30 ;  /* 0x00000022661e722b */ /* 0x000fd0000000001e */
[----:B------:R-:W-:-:S08]  /*4790*/  DADD R30, R30, -R98 ;  /* 0x000000001e1e7229 */ /* 0x000fd00000000862 */
[----:B------:R-:W-:-:S08]  /*47a0*/  DFMA R28, R28, UR6, R30 ;  /* 0x000000061c1c7c2b */ /* 0x000fd0000800001e */
[----:B------:R-:W-:-:S11]  /*47b0*/  DADD R28, R32, R28 ;  /* 0x00000000201c7229 */ /* 0x000fd6000000001c */
.L_x_58:
[----:B------:R-:W-:Y:S05]  /*47c0*/  BSYNC.RECONVERGENT B1 ;  /* 0x0000000000017941 */ /* 0x000fea0003800200 */
.L_x_57:
        /* <DEDUP_REMOVED lines=16> */
[----:B------:R-:W-:Y:S01]  /*48d0*/  MOV R34, 0x0 ;  /* 0x0000000000227802 */ /* 0x000fe20000000f00 */
[----:B------:R-:W-:Y:S01]  /*48e0*/  IMAD.MOV.U32 R35, RZ, RZ, 0x3fd80000 ;  /* 0x3fd80000ff237424 */ /* 0x000fe200078e00ff */
        /* <DEDUP_REMOVED lines=44> */
[----:B------:R-:W-:Y:S01]  /*4bb0*/  VIADD R33, R103, 0xfff00000 ;  /* 0xfff0000067217836 */ /* 0x000fe20000000000 */
[----:B------:R-:W-:-:S03]  /*4bc0*/  MOV R32, R102 ;  /* 0x0000006600207202 */ /* 0x000fc60000000f00 */
[----:B------:R-:W-:Y:S02]  /*4bd0*/  LOP3.LUT R105, R9, 0x80000000, RZ, 0x3c, !PT ;  /* 0x8000000009697812 */ /* 0x000fe400078e3cff */
        /* <DEDUP_REMOVED lines=9> */
[----:B------:R-:W-:Y:S02]  /*4c70*/  @P2 IMAD.MOV.U32 R11, RZ, RZ, R105 ;  /* 0x000000ffff0b2224 */ /* 0x000fe400078e0069 */
[----:B------:R-:W-:-:S04]  /*4c80*/  @P2 IMAD.MOV.U32 R9, RZ, RZ, R107 ;  /* 0x000000ffff092224 */ /* 0x000fc800078e006b */
[----:B------:R-:W-:Y:S05]  /*4c90*/  @!P0 BRA `(.L_x_60) ;  /* 0x0000000000148947 */ /* 0x000fea0003800000 */
[----:B------:R-:W-:Y:S02]  /*4ca0*/  MOV R32, R102 ;  /* 0x0000006600207202 */ /* 0x000fe40000000f00 */
[----:B------:R-:W-:-:S07]  /*4cb0*/  MOV R24, 0x4cd0 ;  /* 0x00004cd000187802 */ /* 0x000fce0000000f00 */
[----:B------:R-:W-:Y:S05]  /*4cc0*/  CALL.REL.NOINC `($__internal_1_$__cuda_sm20_dsqrt_rn_f64_mediumpath_v1) ;  /* 0x000000c400847944 */ /* 0x000fea0003c00000 */
[----:B------:R-:W-:Y:S02]  /*4cd0*/  IMAD.MOV.U32 R100, RZ, RZ, R28 ;  /* 0x000000ffff647224 */ /* 0x000fe400078e001c */
[----:B------:R-:W-:-:S07]  /*4ce0*/  IMAD.MOV.U32 R101, RZ, RZ, R29 ;  /* 0x000000ffff657224 */ /* 0x000fce00078e001d */
.L_x_60:
[----:B------:R-:W-:Y:S05]  /*4cf0*/  BSYNC.RECONVERGENT B4 ;  /* 0x0000000000047941 */ /* 0x000fea0003800200 */
.L_x_59:
[----:B------:R-:W0:Y:S01]  /*4d00*/  FRND.F64.TRUNC R28, R96 ;  /* 0x00000060001c7313 */ /* 0x000e22000030d800 */
[----:B------:R-:W-:Y:S01]  /*4d10*/  DMUL R30, RZ, R96 ;  /* 0x00000060ff1e7228 */ /* 0x000fe20000000000 */
[----:B------:R-:W-:Y:S01]  /*4d20*/  IMAD.MOV.U32 R20, RZ, RZ, 0x1 ;  /* 0x00000001ff147424 */ /* 0x000fe200078e00ff */
[----:B0-----:R-:W-:Y:S02]  /*4d30*/  DSETP.NEU.AND P0, PT, R96, R28, PT ;  /* 0x0000001c6000722a */ /* 0x001fe40003f0d000 */
[----:B------:R-:W-:Y:S01]  /*4d40*/  DADD R28, RZ, R8 ;  /* 0x00000000ff1c7229 */ /* 0x000fe20000000008 */
[----:B------:R-:W-:-:S05]  /*4d50*/  MOV R9, R80 ;  /* 0x0000005000097202 */ /* 0x000fca0000000f00 */
[----:B------:R-:W-:Y:S02]  /*4d60*/  FSEL R10, R30, R10, !P0 ;  /* 0x0000000a1e0a7208 */ /* 0x000fe40004000000 */
[----:B------:R-:W-:Y:S01]  /*4d70*/  FSEL R11, R31, R11, !P0 ;  /* 0x0000000b1f0b7208 */ /* 0x000fe20004000000 */
[----:B------:R-:W-:Y:S01]  /*4d80*/  DMUL R80, R28, R100 ;  /* 0x000000641c507228 */ /* 0x000fe20000000000 */
[----:B------:R-:W-:-:S04]  /*4d90*/  MOV R8, R95 ;  /* 0x0000005f00087202 */ /* 0x000fc80000000f00 */
[----:B------:R-:W-:Y:S01]  /*4da0*/  DMUL R100, R100, R10 ;  /* 0x0000000a64647228 */ /* 0x000fe20000000000 */
[----:B------:R-:W-:Y:S02]  /*4db0*/  IMAD R11, R91, -0x2daee0ad, RZ ;  /* 0xd2511f535b0b7824 */ /* 0x000fe400078e02ff */
[----:B------:R-:W-:-:S08]  /*4dc0*/  IMAD.MOV.U32 R10, RZ, RZ, R90 ;  /* 0x000000ffff0a7224 */ /* 0x000fd000078e005a */
.L_x_51:
[----:B------:R-:W-:Y:S05]  /*4dd0*/  BSYNC.RECONVERGENT B3 ;  /* 0x0000000000037941 */ /* 0x000fea0003800200 */
.L_x_50:
        /* <DEDUP_REMOVED lines=33> */
[----:B------:R-:W-:Y:S02]  /*4ff0*/  @!P2 LEA R31, R30, 0x3ff00000, 0x14 ;  /* 0x3ff000001e1fa811 */ /* 0x000fe400078ea0ff */
[----:B------:R-:W-:-:S06]  /*5000*/  @!P2 MOV R30, RZ ;  /* 0x000000ff001ea202 */ /* 0x000fcc0000000f00 */
[----:B------:R-:W-:-:S11]  /*5010*/  @!P2 DMUL R32, R28, R30 ;  /* 0x0000001e1c20a228 */ /* 0x000fd60000000000 */
.L_x_62:
[----:B------:R-:W-:Y:S05]  /*5020*/  BSYNC.RECONVERGENT B1 ;  /* 0x0000000000017941 */ /* 0x000fea0003800200 */
.L_x_61:
[----:B------:R-:W-:-:S11]  /*5030*/  DMUL R86, R86, R32 ;  /* 0x0000002056567228 */ /* 0x000fd60000000000 */
.L_x_44:
[----:B------:R-:W-:Y:S05]  /*5040*/  BSYNC.RECONVERGENT B2 ;  /* 0x0000000000027941 */ /* 0x000fea0003800200 */
.L_x_43:
[----:B------:R-:W-:Y:S01]  /*5050*/  FMUL.RZ R90, R26, 0.15915493667125701904 ;  /* 0x3e22f9831a5a7820 */ /* 0x000fe2000040c000 */
[----:B------:R-:W-:Y:S01]  /*5060*/  BSSY.RECONVERGENT B1, `(.L_x_63) ;  /* 0x0000026000017945 */ /* 0x000fe20003800200 */
[----:B------:R-:W-:Y:S02]  /*5070*/  DADD R88, R88, R36 ;  /* 0x0000000058587229 */ /* 0x000fe40000000024 */
[----:B------:R-:W0:Y:S02]  /*5080*/  MUFU.SIN R24, R90 ;  /* 0x0000005a00187308 */ /* 0x000e240000000400 */
[----:B0-----:R-:W-:-:S06]  /*5090*/  FMUL R24, R24, R25 ;  /* 0x0000001918187220 */ /* 0x001fcc0000400000 */
[----:B------:R-:W0:Y:S02]  /*50a0*/  F2F.F64.F32 R28, R24 ;  /* 0x00000018001c7310 */ /* 0x000e240000201800 */
        /* <DEDUP_REMOVED lines=33> */
.L_x_64:
[----:B------:R-:W-:Y:S05]  /*52c0*/  BSYNC.RECONVERGENT B1 ;  /* 0x0000000000017941 */ /* 0x000fea0003800200 */
.L_x_63:
[----:B------:R-:W-:Y:S01]  /*52d0*/  BSSY.RECONVERGENT B2, `(.L_x_65) ;  /* 0x0000194000027945 */ /* 0x000fe20003800200 */
[----:B------:R-:W-:Y:S01]  /*52e0*/  DMUL R90, R90, R86 ;  /* 0x000000565a5a7228 */ /* 0x000fe20000000000 */
[----:B------:R-:W-:Y:S02]  /*52f0*/  IMAD.MOV.U32 R95, RZ, RZ, R14 ;  /* 0x000000ffff5f7224 */ /* 0x000fe400078e000e */
[----:B------:R-:W-:Y:S08]  /*5300*/  @!P1 BRA `(.L_x_66) ;  /* 0x0000001800409947 */ /* 0x000ff00003800000 */
[----:B------:R-:W-:Y:S01]  /*5310*/  ISETP.NE.AND P0, PT, R14, 0x1, PT ;  /* 0x000000010e00780c */ /* 0x000fe20003f05270 */
[----:B------:R-:W-:Y:S01]  /*5320*/  BSSY.RECONVERGENT B1, `(.L_x_67) ;  /* 0x0000047000017945 */ /* 0x000fe20003800200 */
[----:B------:R-:W-:Y:S01]  /*5330*/  VIADD R24, R13, 0x96a522ad ;  /* 0x96a522ad0d187836 */ /* 0x000fe20000000000 */
[----:B------:R-:W-:Y:S01]  /*5340*/  IADD3 R28, PT, PT, R12, 0x3c6ef372, RZ ;  /* 0x3c6ef3720c1c7810 */ /* 0x000fe20007ffe0ff */
[----:B------:R-:W-:Y:S02]  /*5350*/  IMAD.MOV.U32 R95, RZ, RZ, 0x2 ;  /* 0x00000002ff5f7424 */ /* 0x000fe400078e00ff */
[----:B------:R-:W-:-:S07]  /*5360*/  IMAD.MOV.U32 R29, RZ, RZ, R9 ;  /* 0x000000ffff1d7224 */ /* 0x000fce00078e0009 */
[----:B------:R-:W-:Y:S05]  /*5370*/  @!P0 BRA `(.L_x_68) ;  /* 0x0000000400048947 */ /* 0x000fea0003800000 */
[----:B------:R-:W-:-:S13]  /*5380*/  ISETP.NE.AND P0, PT, R14, 0x3, PT ;  /* 0x000000030e00780c */ /* 0x000fda0003f05270 */
[----:B------:R-:W-:Y:S05]  /*5390*/  @!P0 BRA `(.L_x_69) ;  /* 0x0000000000188947 */ /* 0x000fea0003800000 */
[----:B------:R-:W-:-:S13]  /*53a0*/  ISETP.NE.AND P0, PT, R14, 0x2, PT ;  /* 0x000000020e00780c */ /* 0x000fda0003f05270 */
[----:B------:R-:W-:Y:S01]  /*53b0*/  @!P0 MOV R95, 0x3 ;  /* 0x00000003005f8802 */ /* 0x000fe20000000f00 */
[----:B------:R-:W-:Y:S01]  /*53c0*/  @!P0 IMAD.MOV.U32 R29, RZ, RZ, R10 ;  /* 0x000000ffff1d8224 */ /* 0x000fe200078e000a */
[----:B------:R-:W-:Y:S01]  /*53d0*/  @P0 MOV R29, R8 ;  /* 0x00000008001d0202 */ /* 0x000fe20000000f00 */
[----:B------:R-:W-:Y:S01]  /*53e0*/  @P0 VIADD R95, R14, 0x1 ;  /* 0x000000010e5f0836 */ /* 0x000fe20000000000 */
[----:B------:R-:W-:Y:S06]  /*53f0*/  BRA `(.L_x_68) ;  /* 0x0000000000e47947 */ /* 0x000fec0003800000 */
.L_x_69:
[----:B------:R-:W-:Y:S01]  /*5400*/  VIADD R4, R4, 0x1 ;  /* 0x0000000104047836 */ /* 0x000fe20000000000 */
[----:B------:R-:W-:Y:S03]  /*5410*/  BSSY.RECONVERGENT B3, `(.L_x_70) ;  /* 0x000000c000037945 */ /* 0x000fe60003800200 */
[C---:B------:R-:W-:Y:S01]  /*5420*/  IMAD.WIDE.U32 R30, R4.reuse, -0x2daee0ad, RZ ;  /* 0xd2511f53041e7825 */ /* 0x040fe200078e00ff */
[----:B------:R-:W-:-:S13]  /*5430*/  ISETP.NE.AND P0, PT, R4, RZ, PT ;  /* 0x000000ff0400720c */ /* 0x000fda0003f05270 */
[----:B------:R-:W-:Y:S05]  /*5440*/  @P0 BRA `(.L_x_71) ;  /* 0x0000000000200947 */ /* 0x000fea0003800000 */
[----:B------:R-:W-:-:S05]  /*5450*/  VIADD R5, R5, 0x1 ;  /* 0x0000000105057836 */ /* 0x000fca0000000000 */
[----:B------:R-:W-:-:S13]  /*5460*/  ISETP.NE.AND P0, PT, R5, RZ, PT ;  /* 0x000000ff0500720c */ /* 0x000fda0003f05270 */
[----:B------:R-:W-:Y:S01]  /*5470*/  @!P0 IADD3 R6, PT, PT, R6, 0x1, RZ ;  /* 0x0000000106068810 */ /* 0x000fe20007ffe0ff */
[----:B------:R-:W-:Y:S01]  /*5480*/  @!P0 VIADD R8, R7, 0x1 ;  /* 0x0000000107088836 */ /* 0x000fe20000000000 */
[----:B------:R-:W-:Y:S02]  /*5490*/  @!P0 MOV R5, RZ ;  /* 0x000000ff00058202 */ /* 0x000fe40000000f00 */
[----:B------:R-:W-:-:S13]  /*54a0*/  ISETP.NE.AND P2, PT, R6, RZ, !P0 ;  /* 0x000000ff0600720c */ /* 0x000fda0004745270 */
[----:B------:R-:W-:-:S04]  /*54b0*/  @P2 IMAD.MOV R8, RZ, RZ, R7 ;  /* 0x000000ffff082224 */ /* 0x000fc800078e0207 */
[----:B------:R-:W-:-:S07]  /*54c0*/  @!P0 IMAD.MOV.U32 R7, RZ, RZ, R8 ;  /* 0x000000ffff078224 */ /* 0x000fce00078e0008 */
.L_x_71:
[----:B------:R-:W-:Y:S05]  /*54d0*/  BSYNC.RECONVERGENT B3 ;  /* 0x0000000000037941 */ /* 0x000fea0003800200 */
.L_x_70:
[----:B------:R-:W-:Y:S01]  /*54e0*/  IMAD.WIDE.U32 R32, R6, -0x326172a9, RZ ;  /* 0xcd9e8d5706207825 */ /* 0x000fe200078e00ff */
[----:B------:R-:W-:Y:S02]  /*54f0*/  LOP3.LUT R8, R7, R31, R13, 0x96, !PT ;  /* 0x0000001f07087212 */ /* 0x000fe400078e960d */
[----:B------:R-:W-:Y:S01]  /*5500*/  MOV R29, R11 ;  /* 0x0000000b001d7202 */ /* 0x000fe20000000f00 */
        /* <DEDUP_REMOVED lines=39> */
[----:B------:R-:W-:-:S07]  /*5780*/  IMAD.MOV.U32 R11, RZ, RZ, R30 ;  /* 0x000000ffff0b7224 */ /* 0x000fce00078e001e */
.L_x_68:
[----:B------:R-:W-:Y:S05]  /*5790*/  BSYNC.RECONVERGENT B1 ;  /* 0x0000000000017941 */ /* 0x000fea0003800200 */
.L_x_67:
[----:B------:R-:W0:Y:S01]  /*57a0*/  I2F.F64.U32 R30, R29 ;  /* 0x0000001d001e7312 */ /* 0x000e220000201800 */
[----:B------:R-:W-:Y:S02]  /*57b0*/  HFMA2 R32, -RZ, RZ, 0, 0 ;  /* 0x00000000ff207431 */ /* 0x000fe400000001ff */
[----:B------:R-:W-:-:S06]  /*57c0*/  IMAD.MOV.U32 R33, RZ, RZ, 0x3df00000 ;  /* 0x3df00000ff217424 */ /* 0x000fcc00078e00ff */
[----:B0-----:R-:W-:-:S08]  /*57d0*/  DFMA R30, R30, R32, 2.3283064365386962891e-10 ;  /* 0x3df000001e1e742b */ /* 0x001fd00000000020 */
[----:B------:R-:W-:-:S14]  /*57e0*/  DSETP.GEU.AND P0, PT, R30, R2, PT ;  /* 0x000000021e00722a */ /* 0x000fdc0003f0e000 */
[----:B------:R-:W-:Y:S05]  /*57f0*/  @P0 BRA `(.L_x_66) ;  /* 0x0000001400040947 */ /* 0x000fea0003800000 */
[----:B------:R-:W-:Y:S01]  /*5800*/  ISETP.NE.AND P0, PT, R20, 0x1, PT ;  /* 0x000000011400780c */ /* 0x000fe20003f05270 */
[----:B------:R-:W-:Y:S01]  /*5810*/  BSSY.RECONVERGENT B3, `(.L_x_72) ;  /* 0x0000119000037945 */ /* 0x000fe20003800200 */
[----:B------:R-:W-:Y:S01]  /*5820*/  IMAD.MOV.U32 R100, RZ, RZ, R80 ;  /* 0x000000ffff647224 */ /* 0x000fe200078e0050 */
[----:B------:R-:W-:Y:S01]  /*5830*/  MOV R101, R81 ;  /* 0x0000005100657202 */ /* 0x000fe20000000f00 */
[----:B------:R-:W-:-:S09]  /*5840*/  IMAD.MOV.U32 R20, RZ, RZ, RZ ;  /* 0x000000ffff147224 */ /* 0x000fd200078e00ff */
        /* <DEDUP_REMOVED lines=8> */
[----:B------:R-:W-:Y:S02]  /*58d0*/  @!P0 VIADD R6, R6, 0x1 ;  /* 0x0000000106068836 */ /* 0x000fe40000000000 */
[----:B------:R-:W-:Y:S02]  /*58e0*/  @!P0 VIADD R14, R7, 0x1 ;  /* 0x00000001070e8836 */ /* 0x000fe40000000000 */
[----:B------:R-:W-:Y:S01]  /*58f0*/  @!P0 IMAD.MOV.U32 R5, RZ, RZ, RZ ;  /* 0x000000ffff058224 */ /* 0x000fe200078e00ff */
[----:B------:R-:W-:-:S13]  /*5900*/  ISETP.NE.AND P2, PT, R6, RZ, !P0 ;  /* 0x000000ff0600720c */ /* 0x000fda0004745270 */
[----:B------:R-:W-:-:S05]  /*5910*/  @P2 IADD3 R14, PT, PT, R7, RZ, RZ ;  /* 0x000000ff070e2210 */ /* 0x000fca0007ffe0ff */
[----:B------:R-:W-:-:S07]  /*5920*/  @!P0 IMAD.MOV.U32 R7, RZ, RZ, R14 ;  /* 0x000000ffff078224 */ /* 0x000fce00078e000e */
.L_x_75:
[----:B------:R-:W-:Y:S05]  /*5930*/  BSYNC.RECONVERGENT B1 ;  /* 0x0000000000017941 */ /* 0x000fea0003800200 */
.L_x_74:
        /* <DEDUP_REMOVED lines=42> */
[----:B------:R-:W-:Y:S02]  /*5be0*/  LOP3.LUT R92, R24, R28, R29, 0x96, !PT ;  /* 0x0000001c185c7212 */ /* 0x000fe400078e961d */
[----:B------:R-:W-:Y:S02]  /*5bf0*/  MOV R29, R9 ;  /* 0x00000009001d7202 */ /* 0x000fe40000000f00 */
[----:B------:R-:W-:Y:S01]  /*5c00*/  MOV R24, R27 ;  /* 0x0000001b00187202 */ /* 0x000fe20000000f00 */
        /* <DEDUP_REMOVED lines=14> */
.L_x_78:
[----:B------:R-:W-:Y:S01]  /*5cf0*/  MOV R29, R11 ;  /* 0x0000000b001d7202 */ /* 0x000fe20000000f00 */
[----:B------:R-:W-:Y:S01]  /*5d00*/  IMAD.MOV.U32 R20, RZ, RZ, R27 ;  /* 0x000000ffff147224 */ /* 0x000fe200078e001b */
[----:B------:R-:W-:Y:S01]  /*5d10*/  MOV R24, R92 ;  /* 0x0000005c00187202 */ /* 0x000fe20000000f00 */
[----:B------:R-:W-:-:S07]  /*5d20*/  IMAD.MOV.U32 R31, RZ, RZ, R80 ;  /* 0x000000ffff1f7224 */ /* 0x000fce00078e0050 */
.L_x_77:
[----:B------:R-:W-:Y:S05]  /*5d30*/  BSYNC.RECONVERGENT B1 ;  /* 0x0000000000017941 */ /* 0x000fea0003800200 */
.L_x_76:
[----:B------:R-:W-:Y:S01]  /*5d40*/  IMAD.WIDE.U32 R8, R20, 0x200000, RZ ;  /* 0x0020000014087825 */ /* 0x000fe200078e00ff */
[----:B------:R-:W-:Y:S03]  /*5d50*/  BSSY.RECONVERGENT B1, `(.L_x_79) ;  /* 0x0000064000017945 */ /* 0x000fe60003800200 */
[----:B------:R-:W-:Y:S01]  /*5d60*/  IMAD.WIDE.U32 R10, R24, 0x200000, RZ ;  /* 0x00200000180a7825 */ /* 0x000fe200078e00ff */
[----:B------:R-:W-:-:S03]  /*5d70*/  LOP3.LUT R28, R8, R29, RZ, 0x3c, !PT ;  /* 0x0000001d081c7212 */ /* 0x000fc600078e3cff */
[----:B------:R-:W-:Y:S02]  /*5d80*/  IMAD.MOV.U32 R29, RZ, RZ, R9 ;  /* 0x000000ffff1d7224 */ /* 0x000fe400078e0009 */
[----:B------:R-:W-:Y:S02]  /*5d90*/  HFMA2 R9, -RZ, RZ, 1.15625, 0 ;  /* 0x3ca00000ff097431 */ /* 0x000fe400000001ff */
[----:B------:R-:W-:Y:S01]  /*5da0*/  IMAD.MOV.U32 R8, RZ, RZ, 0x0 ;  /* 0x00000000ff087424 */ /* 0x000fe200078e00ff */
[----:B------:R-:W-:Y:S01]  /*5db0*/  LOP3.LUT R34, R10, R31, RZ, 0x3c, !PT ;  /* 0x0000001f0a227212 */ /* 0x000fe200078e3cff */
        /* <DEDUP_REMOVED lines=10> */
[----:B------:R-:W-:-:S04]  /*5e60*/  SHF.L.U32 R24, R9, 0x1, RZ ;  /* 0x0000000109187819 */ /* 0x000fc800000006ff */
[----:B------:R-:W-:-:S04]  /*5e70*/  ISETP.GT.U32.AND P3, PT, R24, -0x79800000, PT ;  /* 0x868000001800780c */ /* 0x000fc80003f64070 */
[----:B------:R-:W-:Y:S01]  /*5e80*/  @!P2 DMUL R30, R30, 1.80143985094819840000e+16 ;  /* 0x435000001e1ea828 */ /* 0x000fe20000000000 */
[----:B------:R-:W-:Y:S02]  /*5e90*/  FSEL R97, R11, R9, P3 ;  /* 0x000000090b617208 */ /* 0x000fe40001800000 */
[----:B------:R-:W-:-:S03]  /*5ea0*/  FSEL R10, R10, R8, P3 ;  /* 0x000000080a0a7208 */ /* 0x000fc60001800000 */
[----:B------:R-:W-:Y:S01]  /*5eb0*/  VIADD R11, R97, 0x100000 ;  /* 0x00100000610b7836 */ /* 0x000fe20000000000 */
[----:B------:R-:W-:-:S03]  /*5ec0*/  MOV R96, R10 ;  /* 0x0000000a00607202 */ /* 0x000fc60000000f00 */
[----:B------:R-:W-:Y:S01]  /*5ed0*/  @!P2 IMAD.MOV.U32 R33, RZ, RZ, R31 ;  /* 0x000000ffff21a224 */ /* 0x000fe200078e001f */
[----:B------:R-:W0:Y:S01]  /*5ee0*/  FRND.F64 R8, R10 ;  /* 0x0000000a00087313 */ /* 0x000e220000301800 */
[----:B------:R-:W-:Y:S02]  /*5ef0*/  @!P2 IMAD.MOV.U32 R34, RZ, RZ, R30 ;  /* 0x000000ffff22a224 */ /* 0x000fe400078e001e */
[----:B------:R-:W-:-:S05]  /*5f00*/  VIADD R20, R33, 0xffffffff ;  /* 0xffffffff21147836 */ /* 0x000fca0000000000 */
[----:B------:R-:W-:Y:S01]  /*5f10*/  ISETP.GE.U32.AND P0, PT, R20, 0x7fefffff, PT ;  /* 0x7fefffff1400780c */ /* 0x000fe20003f06070 */
[----:B------:R-:W-:Y:S02]  /*5f20*/  IMAD.MOV.U32 R20, RZ, RZ, -0x3ff ;  /* 0xfffffc01ff147424 */ /* 0x000fe400078e00ff */
[----:B------:R-:W-:Y:S01]  /*5f30*/  @!P2 IMAD.MOV.U32 R20, RZ, RZ, -0x435 ;  /* 0xfffffbcbff14a424 */ /* 0x000fe200078e00ff */
[----:B0-----:R-:W-:-:S09]  /*5f40*/  DFMA R8, R8, -0.5, R96 ;  /* 0xbfe000000808782b */ /* 0x001fd20000000060 */
[----:B------:R-:W-:Y:S01]  /*5f50*/  @P0 IMAD.MOV.U32 R28, RZ, RZ, 0x0 ;  /* 0x00000000ff1c0424 */ /* 0x000fe200078e00ff */
[----:B------:R-:W-:Y:S02]  /*5f60*/  @P0 MOV R29, 0x7ff00000 ;  /* 0x7ff00000001d0802 */ /* 0x000fe40000000f00 */
[----:B------:R-:W-:-:S04]  /*5f70*/  @P0 LOP3.LUT P3, RZ, R31, 0x7fffffff, RZ, 0xc0, !PT ;  /* 0x7fffffff1fff0812 */ /* 0x000fc8000786c0ff */
[----:B------:R-:W-:-:S10]  /*5f80*/  @P0 DFMA R28, R30, R28, +INF ;  /* 0x7ff000001e1c042b */ /* 0x000fd4000000001c */
[----:B------:R-:W-:Y:S02]  /*5f90*/  @P0 FSEL R28, R28, RZ, P3 ;  /* 0x000000ff1c1c0208 */ /* 0x000fe40001800000 */
[----:B------:R-:W-:Y:S01]  /*5fa0*/  @P0 FSEL R29, R29, -QNAN , P3 ;  /* 0xfff000001d1d0808 */ /* 0x000fe20001800000 */
[----:B------:R-:W-:Y:S06]  /*5fb0*/  @P0 BRA `(.L_x_80) ;  /* 0x0000000000f40947 */ /* 0x000fec0003800000 */
[C---:B------:R-:W-:Y:S01]  /*5fc0*/  LOP3.LUT R24, R33.reuse, 0xfffff, RZ, 0xc0, !PT ;  /* 0x000fffff21187812 */ /* 0x040fe200078ec0ff */
[----:B------:R-:W-:Y:S01]  /*5fd0*/  IMAD.MOV.U32 R104, RZ, RZ, RZ ;  /* 0x000000ffff687224 */ /* 0x000fe200078e00ff */
[----:B------:R-:W-:Y:S01]  /*5fe0*/  MOV R30, 0x8b7a8b04 ;  /* 0x8b7a8b04001e7802 */ /* 0x000fe20000000f00 */
[----:B------:R-:W-:Y:S01]  /*5ff0*/  IMAD.MOV.U32 R31, RZ, RZ, 0x3ed0ee25 ;  /* 0x3ed0ee25ff1f7424 */ /* 0x000fe200078e00ff */
[----:B------:R-:W-:Y:S01]  /*6000*/  LOP3.LUT R35, R24, 0x3ff00000, RZ, 0xfc, !PT ;  /* 0x3ff0000018237812 */ /* 0x000fe200078efcff */
[----:B------:R-:W-:Y:S01]  /*6010*/  UMOV UR6, 0x3ae80f1e ;  /* 0x3ae80f1e00067882 */ /* 0x000fe20000000000 */
        /* <DEDUP_REMOVED lines=13> */
[----:B------:R-:W-:-:S08]  /*60f0*/  DFMA R104, R104, R28, R104 ;  /* 0x0000001c6868722b */ /* 0x000fd00000000068 */
        /* <DEDUP_REMOVED lines=41> */
.L_x_80:
[----:B------:R-:W-:Y:S05]  /*6390*/  BSYNC.RECONVERGENT B1 ;  /* 0x0000000000017941 */ /* 0x000fea0003800200 */
.L_x_79:
[----:B------:R-:W-:Y:S01]  /*63a0*/  UMOV UR6, 0x33145c07 ;  /* 0x33145c0700067882 */ /* 0x000fe20000000000 */
[----:B------:R-:W-:Y:S01]  /*63b0*/  UMOV UR7, 0x3ca1a626 ;  /* 0x3ca1a62600077882 */ /* 0x000fe20000000000 */
[----:B------:R-:W-:Y:S01]  /*63c0*/  MOV R32, 0x2cb0d246 ;  /* 0x2cb0d24600207802 */ /* 0x000fe20000000f00 */
        /* <DEDUP_REMOVED lines=10> */
[----:B------:R-:W-:Y:S01]  /*6470*/  IMAD.MOV.U32 R30, RZ, RZ, -0x3e107ad8 ;  /* 0xc1ef8528ff1e7424 */ /* 0x000fe200078e00ff */
[----:B------:R-:W-:Y:S01]  /*6480*/  UMOV UR7, 0x3da8ff83 ;  /* 0x3da8ff8300077882 */ /* 0x000fe20000000000 */
[----:B------:R-:W-:Y:S01]  /*6490*/  IMAD.MOV.U32 R31, RZ, RZ, 0x3e21eea7 ;  /* 0x3e21eea7ff1f7424 */ /* 0x000fe200078e00ff */
[----:B------:R-:W-:Y:S02]  /*64a0*/  BSSY.RECONVERGENT B4, `(.L_x_81) ;  /* 0x0000042000047945 */ /* 0x000fe40003800200 */
[----:B------:R-:W1:Y:S01]  /*64b0*/  MUFU.RSQ64H R99, R29 ;  /* 0x0000001d00637308 */ /* 0x000e620000001c00 */
[----:B------:R-:W-:Y:S01]  /*64c0*/  DMUL R100, R8, R8 ;  /* 0x0000000808647228 */ /* 0x000fe20000000000 */
[----:B------:R-:W-:Y:S01]  /*64d0*/  VIADD R98, R29, 0xfcb00000 ;  /* 0xfcb000001d627836 */ /* 0x000fe20000000000 */
[----:B0-----:R-:W-:-:S06]  /*64e0*/  LOP3.LUT R20, R10, 0x1, RZ, 0xc0, !PT ;  /* 0x000000010a147812 */ /* 0x001fcc00078ec0ff */
[C---:B------:R-:W-:Y:S01]  /*64f0*/  DFMA R30, R100.reuse, -UR6, R30 ;  /* 0x80000006641e7c2b */ /* 0x040fe2000800001e */
[----:B------:R-:W-:Y:S01]  /*6500*/  UMOV UR6, 0x8e06e6d9 ;  /* 0x8e06e6d900067882 */ /* 0x000fe20000000000 */
[C---:B------:R-:W-:Y:S01]  /*6510*/  DFMA R32, R100.reuse, UR10, -R32 ;  /* 0x0000000a64207c2b */ /* 0x040fe20008000820 */
[----:B------:R-:W-:Y:S01]  /*6520*/  UMOV UR7, 0x3e927e4f ;  /* 0x3e927e4f00077882 */ /* 0x000fe20000000000 */
[----:B------:R-:W-:Y:S01]  /*6530*/  UMOV UR10, 0x69ace392 ;  /* 0x69ace392000a7882 */ /* 0x000fe20000000000 */
[----:B------:R-:W-:Y:S01]  /*6540*/  UMOV UR11, 0x3ec71de3 ;  /* 0x3ec71de3000b7882 */ /* 0x000fe20000000000 */
[----:B------:R-:W-:Y:S02]  /*6550*/  ISETP.NE.U32.AND P0, PT, R20, 0x1, PT ;  /* 0x000000011400780c */ /* 0x000fe40003f05070 */
[C---:B------:R-:W-:Y:S01]  /*6560*/  DFMA R30, R100.reuse, R30, -UR6 ;  /* 0x80000006641e7e2b */ /* 0x040fe2000800001e */
[----:B------:R-:W-:Y:S01]  /*6570*/  UMOV UR6, 0x19ddbce9 ;  /* 0x19ddbce900067882 */ /* 0x000fe20000000000 */
[----:B------:R-:W-:Y:S01]  /*6580*/  DFMA R34, R100, R32, UR10 ;  /* 0x0000000a64227e2b */ /* 0x000fe20008000020 */
[----:B------:R-:W-:Y:S01]  /*6590*/  UMOV UR7, 0x3efa01a0 ;  /* 0x3efa01a000077882 */ /* 0x000fe20000000000 */
[----:B------:R-:W-:Y:S01]  /*65a0*/  UMOV UR10, 0x19db62a1 ;  /* 0x19db62a1000a7882 */ /* 0x000fe20000000000 */
[----:B------:R-:W-:Y:S01]  /*65b0*/  UMOV UR11, 0x3f2a01a0 ;  /* 0x3f2a01a0000b7882 */ /* 0x000fe20000000000 */
[----:B-1----:R-:W-:Y:S01]  /*65c0*/  DMUL R102, R98, R98 ;  /* 0x0000006262667228 */ /* 0x002fe20000000000 */
[----:B------:R-:W-:Y:S01]  /*65d0*/  ISETP.NE.U32.AND.EX P0, PT, RZ, RZ, PT, P0 ;  /* 0x000000ffff00720c */ /* 0x000fe20003f05100 */
[C---:B------:R-:W-:Y:S01]  /*65e0*/  DFMA R32, R100.reuse, R30, UR6 ;  /* 0x0000000664207e2b */ /* 0x040fe2000800001e */
[----:B------:R-:W-:Y:S01]  /*65f0*/  UMOV UR6, 0x16c15d47 ;  /* 0x16c15d4700067882 */ /* 0x000fe20000000000 */
[----:B------:R-:W-:Y:S01]  /*6600*/  DFMA R30, R100, R34, -UR10 ;  /* 0x8000000a641e7e2b */ /* 0x000fe20008000022 */
[----:B------:R-:W-:Y:S01]  /*6610*/  UMOV UR10, 0x11110818 ;  /* 0x11110818000a7882 */ /* 0x000fe20000000000 */
[----:B------:R-:W-:Y:S01]  /*6620*/  UMOV UR11, 0x3f811111 ;  /* 0x3f811111000b7882 */ /* 0x000fe20000000000 */
[----:B------:R-:W-:Y:S01]  /*6630*/  UMOV UR7, 0x3f56c16c ;  /* 0x3f56c16c00077882 */ /* 0x000fe20000000000 */
[----:B------:R-:W-:Y:S01]  /*6640*/  DFMA R102, R28, -R102, 1 ;  /* 0x3ff000001c66742b */ /* 0x000fe20000000866 */
[----:B------:R-:W-:Y:S01]  /*6650*/  MOV R34, 0x0 ;  /* 0x0000000000227802 */ /* 0x000fe20000000f00 */
[C---:B------:R-:W-:Y:S01]  /*6660*/  DFMA R32, R100.reuse, R32, -UR6 ;  /* 0x8000000664207e2b */ /* 0x040fe20008000020 */
[----:B------:R-:W-:Y:S01]  /*6670*/  UMOV UR6, 0x55555551 ;  /* 0x5555555100067882 */ /* 0x000fe20000000000 */
[C---:B------:R-:W-:Y:S01]  /*6680*/  DFMA R30, R100.reuse, R30, UR10 ;  /* 0x0000000a641e7e2b */ /* 0x040fe2000800001e */
[----:B------:R-:W-:Y:S01]  /*6690*/  UMOV UR10, 0x55555554 ;  /* 0x55555554000a7882 */ /* 0x000fe20000000000 */
[----:B------:R-:W-:Y:S01]  /*66a0*/  UMOV UR11, 0x3fc55555 ;  /* 0x3fc55555000b7882 */ /* 0x000fe20000000000 */
[----:B------:R-:W-:Y:S01]  /*66b0*/  UMOV UR7, 0x3fa55555 ;  /* 0x3fa5555500077882 */ /* 0x000fe20000000000 */
[----:B------:R-:W-:Y:S01]  /*66c0*/  IMAD.MOV.U32 R35, RZ, RZ, 0x3fd80000 ;  /* 0x3fd80000ff237424 */ /* 0x000fe200078e00ff */
[----:B------:R-:W-:Y:S01]  /*66d0*/  LOP3.LUT P2, RZ, R10, 0x2, RZ, 0xc0, !PT ;  /* 0x000000020aff7812 */ /* 0x000fe2000784c0ff */
[----:B------:R-:W-:-:S02]  /*66e0*/  DFMA R32, R100, R32, UR6 ;  /* 0x0000000664207e2b */ /* 0x000fc40008000020 */
[----:B------:R-:W-:Y:S02]  /*66f0*/  DFMA R30, R100, R30, -UR10 ;  /* 0x8000000a641e7e2b */ /* 0x000fe4000800001e */
[----:B------:R-:W-:Y:S02]  /*6700*/  DFMA R34, R102, R34, 0.5 ;  /* 0x3fe000006622742b */ /* 0x000fe40000000022 */
[----:B------:R-:W-:Y:S02]  /*6710*/  DMUL R102, R98, R102 ;  /* 0x0000006662667228 */ /* 0x000fe40000000000 */
[C---:B------:R-:W-:Y:S02]  /*6720*/  DFMA R32, R100.reuse, R32, -0.5 ;  /* 0xbfe000006420742b */ /* 0x040fe40000000020 */
[----:B------:R-:W-:-:S04]  /*6730*/  DFMA R30, R100, R30, RZ ;  /* 0x0000001e641e722b */ /* 0x000fc800000000ff */
[----:B------:R-:W-:Y:S02]  /*6740*/  DFMA R102, R34, R102, R98 ;  /* 0x000000662266722b */ /* 0x000fe40000000062 */
[----:B------:R-:W-:Y:S02]  /*6750*/  DFMA R100, R100, R32, 1 ;  /* 0x3ff000006464742b */ /* 0x000fe40000000020 */
[----:B------:R-:W-:-:S04]  /*6760*/  DFMA R8, R8, R30, R8 ;  /* 0x0000001e0808722b */ /* 0x000fc80000000008 */
        /* <DEDUP_REMOVED lines=21> */
.L_x_82:
[----:B------:R-:W-:Y:S05]  /*68c0*/  BSYNC.RECONVERGENT B4 ;  /* 0x0000000000047941 */ /* 0x000fea0003800200 */
.L_x_81:
        /* <DEDUP_REMOVED lines=13> */
.L_x_73:
[----:B------:R-:W-:Y:S05]  /*69a0*/  BSYNC.RECONVERGENT B3 ;  /* 0x0000000000037941 */ /* 0x000fea0003800200 */
.L_x_72:
        /* <DEDUP_REMOVED lines=36> */
.L_x_84:
[----:B------:R-:W-:Y:S05]  /*6bf0*/  BSYNC.RECONVERGENT B1 ;  /* 0x0000000000017941 */ /* 0x000fea0003800200 */
.L_x_83:
[----:B------:R-:W-:-:S11]  /*6c00*/  DMUL R90, R90, R32 ;  /* 0x000000205a5a7228 */ /* 0x000fd60000000000 */
.L_x_66:
[----:B------:R-:W-:Y:S05]  /*6c10*/  BSYNC.RECONVERGENT B2 ;  /* 0x0000000000027941 */ /* 0x000fea0003800200 */
.L_x_65:
[----:B------:R-:W-:Y:S01]  /*6c20*/  FMUL.RZ R30, R26, 0.15915493667125701904 ;  /* 0x3e22f9831a1e7820 */ /* 0x000fe2000040c000 */
[----:B------:R-:W-:Y:S01]  /*6c30*/  BSSY.RECONVERGENT B1, `(.L_x_85) ;  /* 0x0000026000017945 */ /* 0x000fe20003800200 */
[----:B------:R-:W-:Y:S02]  /*6c40*/  DADD R86, R88, R86 ;  /* 0x0000000058567229 */ /* 0x000fe40000000056 */
[----:B------:R-:W0:Y:S02]  /*6c50*/  MUFU.COS R14, R30 ;  /* 0x0000001e000e7308 */ /* 0x000e240000000000 */
        /* <DEDUP_REMOVED lines=35> */
.L_x_86:
[----:B------:R-:W-:Y:S05]  /*6e90*/  BSYNC.RECONVERGENT B1 ;  /* 0x0000000000017941 */ /* 0x000fea0003800200 */
.L_x_85:
[----:B------:R-:W-:Y:S01]  /*6ea0*/  BSSY.RECONVERGENT B2, `(.L_x_87) ;  /* 0x00001b6000027945 */ /* 0x000fe20003800200 */
[----:B------:R-:W-:Y:S01]  /*6eb0*/  DMUL R88, R88, R90 ;  /* 0x0000005a58587228 */ /* 0x000fe20000000000 */
[----:B------:R-:W-:Y:S02]  /*6ec0*/  IMAD.MOV.U32 R14, RZ, RZ, R95 ;  /* 0x000000ffff0e7224 */ /* 0x000fe400078e005f */
[----:B------:R-:W-:Y:S08]  /*6ed0*/  @!P1 BRA `(.L_x_88) ;  /* 0x0000001800c89947 */ /* 0x000ff00003800000 */
[----:B------:R-:W-:Y:S01]  /*6ee0*/  ISETP.NE.AND P0, PT, R95, 0x1, PT ;  /* 0x000000015f00780c */ /* 0x000fe20003f05270 */
[----:B------:R-:W-:Y:S01]  /*6ef0*/  BSSY.RECONVERGENT B1, `(.L_x_89) ;  /* 0x0000049000017945 */ /* 0x000fe20003800200 */
[C---:B------:R-:W-:Y:S01]  /*6f00*/  VIADD R29, R12.reuse, 0x8ff34781 ;  /* 0x8ff347810c1d7836 */ /* 0x040fe20000000000 */
[C---:B------:R-:W-:Y:S01]  /*6f10*/  IADD3 R26, PT, PT, R13.reuse, -0x4498517b, RZ ;  /* 0xbb67ae850d1a7810 */ /* 0x040fe20007ffe0ff */
[----:B------:R-:W-:Y:S01]  /*6f20*/  VIADD R25, R13, 0x96a522ad ;  /* 0x96a522ad0d197836 */ /* 0x000fe20000000000 */
[----:B------:R-:W-:Y:S01]  /*6f30*/  MOV R27, R9 ;  /* 0x00000009001b7202 */ /* 0x000fe20000000f00 */
[----:B------:R-:W-:Y:S02]  /*6f40*/  VIADD R24, R12, 0x3c6ef372 ;  /* 0x3c6ef3720c187836 */ /* 0x000fe40000000000 */
[----:B------:R-:W-:-:S05]  /*6f50*/  IMAD.MOV.U32 R14, RZ, RZ, 0x2 ;  /* 0x00000002ff0e7424 */ /* 0x000fca00078e00ff */
[----:B------:R-:W-:Y:S05]  /*6f60*/  @!P0 BRA `(.L_x_90) ;  /* 0x0000000400048947 */ /* 0x000fea0003800000 */
[----:B------:R-:W-:-:S13]  /*6f70*/  ISETP.NE.AND P0, PT, R95, 0x3, PT ;  /* 0x000000035f00780c */ /* 0x000fda0003f05270 */
[----:B------:R-:W-:Y:S05]  /*6f80*/  @!P0 BRA `(.L_x_91) ;  /* 0x0000000000188947 */ /* 0x000fea0003800000 */
[----:B------:R-:W-:-:S13]  /*6f90*/  ISETP.NE.AND P0, PT, R95, 0x2, PT ;  /* 0x000000025f00780c */ /* 0x000fda0003f05270 */
[----:B------:R-:W-:Y:S01]  /*6fa0*/  @!P0 IMAD.MOV.U32 R14, RZ, RZ, 0x3 ;  /* 0x00000003ff0e8424 */ /* 0x000fe200078e00ff */
[----:B------:R-:W-:Y:S01]  /*6fb0*/  @!P0 MOV R27, R10 ;  /* 0x0000000a001b8202 */ /* 0x000fe20000000f00 */
[----:B------:R-:W-:Y:S02]  /*6fc0*/  @P0 VIADD R14, R95, 0x1 ;  /* 0x000000015f0e0836 */ /* 0x000fe40000000000 */
[----:B------:R-:W-:Y:S01]  /*6fd0*/  @P0 IMAD.MOV.U32 R27, RZ, RZ, R8 ;  /* 0x000000ffff1b0224 */ /* 0x000fe200078e0008 */
[----:B------:R-:W-:Y:S06]  /*6fe0*/  BRA `(.L_x_90) ;  /* 0x0000000000e47947 */ /* 0x000fec0003800000 */
.L_x_91:
[----:B------:R-:W-:Y:S01]  /*6ff0*/  IADD3 R4, PT, PT, R4, 0x1, RZ ;  /* 0x0000000104047810 */ /* 0x000fe20007ffe0ff */
[----:B------:R-:W-:Y:S03]  /*7000*/  BSSY.RECONVERGENT B3, `(.L_x_92) ;  /* 0x000000c000037945 */ /* 0x000fe60003800200 */
[C---:B------:R-:W-:Y:S01]  /*7010*/  ISETP.NE.AND P0, PT, R4.reuse, RZ, PT ;  /* 0x000000ff0400720c */ /* 0x040fe20003f05270 */
[----:B------:R-:W-:-:S12]  /*7020*/  IMAD.WIDE.U32 R8, R4, -0x2daee0ad, RZ ;  /* 0xd2511f5304087825 */ /* 0x000fd800078e00ff */
[----:B------:R-:W-:Y:S05]  /*7030*/  @P0 BRA `(.L_x_93) ;  /* 0x0000000000200947 */ /* 0x000fea0003800000 */
[----:B------:R-:W-:-:S05]  /*7040*/  VIADD R5, R5, 0x1 ;  /* 0x0000000105057836 */ /* 0x000fca0000000000 */
[----:B------:R-:W-:-:S13]  /*7050*/  ISETP.NE.AND P0, PT, R5, RZ, PT ;  /* 0x000000ff0500720c */ /* 0x000fda0003f05270 */
[----:B------:R-:W-:Y:S01]  /*7060*/  @!P0 VIADD R6, R6, 0x1 ;  /* 0x0000000106068836 */ /* 0x000fe20000000000 */
[----:B------:R-:W-:Y:S01]  /*7070*/  @!P0 IADD3 R10, PT, PT, R7, 0x1, RZ ;  /* 0x00000001070a8810 */ /* 0x000fe20007ffe0ff */
[----:B------:R-:W-:-:S03]  /*7080*/  @!P0 IMAD.MOV.U32 R5, RZ, RZ, RZ ;  /* 0x000000ffff058224 */ /* 0x000fc600078e00ff */
[----:B------:R-:W-:-:S13]  /*7090*/  ISETP.NE.AND P1, PT, R6, RZ, !P0 ;  /* 0x000000ff0600720c */ /* 0x000fda0004725270 */
[----:B------:R-:W-:-:S05]  /*70a0*/  @P1 IMAD.MOV R10, RZ, RZ, R7 ;  /* 0x000000ffff0a1224 */ /* 0x000fca00078e0207 */
[----:B------:R-:W-:-:S07]  /*70b0*/  @!P0 MOV R7, R10 ;  /* 0x0000000a00078202 */ /* 0x000fce0000000f00 */
.L_x_93:
[----:B------:R-:W-:Y:S05]  /*70c0*/  BSYNC.RECONVERGENT B3 ;  /* 0x0000000000037941 */ /* 0x000fea0003800200 */
.L_x_92:
        /* <DEDUP_REMOVED lines=43> */
.L_x_90:
[----:B------:R-:W-:Y:S05]  /*7380*/  BSYNC.RECONVERGENT B1 ;  /* 0x0000000000017941 */ /* 0x000fea0003800200 */
.L_x_89:
        /* <DEDUP_REMOVED lines=8> */
[----:B------:R-:W-:Y:S01]  /*7410*/  IMAD.MOV.U32 R30, RZ, RZ, R80 ;  /* 0x000000ffff1e7224 */ /* 0x000fe200078e0050 */
[----:B------:R-:W-:Y:S01]  /*7420*/  MOV R20, RZ ;  /* 0x000000ff00147202 */ /* 0x000fe20000000f00 */
[----:B------:R-:W-:-:S09]  /*7430*/  IMAD.MOV.U32 R31, RZ, RZ, R81 ;  /* 0x000000ffff1f7224 */ /* 0x000fd200078e0051 */
[----:B------:R-:W-:Y:S05]  /*7440*/  @!P0 BRA `(.L_x_95) ;  /* 0x00000010006c8947 */ /* 0x000fea0003800000 */
        /* <DEDUP_REMOVED lines=13> */
.L_x_97:
[----:B------:R-:W-:Y:S05]  /*7520*/  BSYNC.RECONVERGENT B1 ;  /* 0x0000000000017941 */ /* 0x000fea0003800200 */
.L_x_96:
[----:B------:R-:W-:Y:S01]  /*7530*/  IMAD.WIDE.U32 R32, R6, -0x326172a9, RZ ;  /* 0xcd9e8d5706207825 */ /* 0x000fe200078e00ff */
[----:B------:R-:W-:Y:S01]  /*7540*/  LOP3.LUT R38, R7, R31, R13, 0x96, !PT ;  /* 0x0000001f07267212 */ /* 0x000fe200078e960d */
[----:B------:R-:W-:Y:S01]  /*7550*/  BSSY.RECONVERGENT B1, `(.L_x_98) ;  /* 0x000003d000017945 */ /* 0x000fe20003800200 */
[----:B------:R-:W-:Y:S02]  /*7560*/  ISETP.NE.AND P0, PT, R14, 0x1, PT ;  /* 0x000000010e00780c */ /* 0x000fe40003f05270 */
        /* <DEDUP_REMOVED lines=35> */
[----:B------:R-:W-:Y:S01]  /*77a0*/  IMAD.HI.U32 R20, R43, -0x2daee0ad, RZ ;  /* 0xd2511f532b147827 */ /* 0x000fe200078e00ff */
[----:B------:R-:W-:-:S03]  /*77b0*/  LOP3.LUT R42, R29, R42, R27, 0x96, !PT ;  /* 0x0000002a1d2a7212 */ /* 0x000fc600078e961b */
[----:B------:R-:W-:Y:S01]  /*77c0*/  IMAD.MOV.U32 R29, RZ, RZ, R11 ;  /* 0x000000ffff1d7224 */ /* 0x000fe200078e000b */
[----:B------:R-:W-:Y:S01]  /*77d0*/  LOP3.LUT R25, R25, R30, R20, 0x96, !PT ;  /* 0x0000001e19197212 */ /* 0x000fe200078e9614 */
[----:B------:R-:W-:Y:S01]  /*77e0*/  IMAD.MOV.U32 R24, RZ, RZ, R42 ;  /* 0x000000ffff187224 */ /* 0x000fe200078e002a */
[----:B------:R-:W-:Y:S01]  /*77f0*/  MOV R20, R10 ;  /* 0x0000000a00147202 */ /* 0x000fe20000000f00 */
[----:B------:R-:W-:Y:S06]  /*7800*/  @!P0 BRA `(.L_x_99) ;  /* 0x0000000000448947 */ /* 0x000fec0003800000 */
[----:B------:R-:W-:-:S13]  /*7810*/  ISETP.NE.AND P0, PT, R14, 0x3, PT ;  /* 0x000000030e00780c */ /* 0x000fda0003f05270 */
[----:B------:R-:W-:Y:S05]  /*7820*/  @!P0 BRA `(.L_x_100) ;  /* 0x00000000002c8947 */ /* 0x000fea0003800000 */
[----:B------:R-:W-:Y:S01]  /*7830*/  ISETP.NE.AND P0, PT, R14, 0x2, PT ;  /* 0x000000020e00780c */ /* 0x000fe20003f05270 */
[----:B------:R-:W-:Y:S01]  /*7840*/  IMAD.MOV.U32 R20, RZ, RZ, R9 ;  /* 0x000000ffff147224 */ /* 0x000fe200078e0009 */
[----:B------:R-:W-:Y:S01]  /*7850*/  MOV R31, R8 ;  /* 0x00000008001f7202 */ /* 0x000fe20000000f00 */
[----:B------:R-:W-:Y:S01]  /*7860*/  IMAD.MOV.U32 R29, RZ, RZ, R10 ;  /* 0x000000ffff1d7224 */ /* 0x000fe200078e000a */
[----:B------:R-:W-:-:S09]  /*7870*/  MOV R24, R11 ;  /* 0x0000000b00187202 */ /* 0x000fd20000000f00 */
[----:B------:R-:W-:Y:S05]  /*7880*/  @P0 BRA `(.L_x_99) ;  /* 0x0000000000240947 */ /* 0x000fea0003800000 */
[----:B------:R-:W-:Y:S01]  /*7890*/  IMAD.MOV.U32 R31, RZ, RZ, R10 ;  /* 0x000000ffff1f7224 */ /* 0x000fe200078e000a */
[----:B------:R-:W-:Y:S01]  /*78a0*/  MOV R29, R42 ;  /* 0x0000002a001d7202 */ /* 0x000fe20000000f00 */
[----:B------:R-:W-:Y:S02]  /*78b0*/  IMAD.MOV.U32 R20, RZ, RZ, R11 ;  /* 0x000000ffff147224 */ /* 0x000fe400078e000b */
[----:B------:R-:W-:Y:S01]  /*78c0*/  IMAD.MOV.U32 R24, RZ, RZ, R26 ;  /* 0x000000ffff187224 */ /* 0x000fe200078e001a */
[----:B------:R-:W-:Y:S06]  /*78d0*/  BRA `(.L_x_99) ;  /* 0x0000000000107947 */ /* 0x000fec0003800000 */
.L_x_100:
[----:B------:R-:W-:Y:S01]  /*78e0*/  IMAD.MOV.U32 R31, RZ, RZ, R11 ;  /* 0x000000ffff1f7224 */ /* 0x000fe200078e000b */
[----:B------:R-:W-:Y:S01]  /*78f0*/  MOV R20, R42 ;  /* 0x0000002a00147202 */ /* 0x000fe20000000f00 */
[----:B------:R-:W-:Y:S02]  /*7900*/  IMAD.MOV.U32 R29, RZ, RZ, R26 ;  /* 0x000000ffff1d7224 */ /* 0x000fe400078e001a */
[----:B------:R-:W-:-:S07]  /*7910*/  IMAD.MOV.U32 R24, RZ, RZ, R25 ;  /* 0x000000ffff187224 */ /* 0x000fce00078e0019 */
.L_x_99:
[----:B------:R-:W-:Y:S05]  /*7920*/  BSYNC.RECONVERGENT B1 ;  /* 0x0000000000017941 */ /* 0x000fea0003800200 */
.L_x_98:
[----:B------:R-:W-:Y:S01]  /*7930*/  IMAD.WIDE.U32 R8, R20, 0x200000, RZ ;  /* 0x0020000014087825 */ /* 0x000fe200078e00ff */
[----:B------:R-:W-:Y:S03]  /*7940*/  BSSY.RECONVERGENT B1, `(.L_x_101) ;  /* 0x0000066000017945 */ /* 0x000fe60003800200 */
[----:B------:R-:W-:Y:S01]  /*7950*/  IMAD.MOV.U32 R34, RZ, RZ, 0x0 ;  /* 0x00000000ff227424 */ /* 0x000fe200078e00ff */
[----:B------:R-:W-:Y:S01]  /*7960*/  LOP3.LUT R30, R8, R31, RZ, 0x3c, !PT ;  /* 0x0000001f081e7212 */ /* 0x000fe200078e3cff */
[----:B------:R-:W-:Y:S01]  /*7970*/  IMAD.MOV.U32 R35, RZ, RZ, 0x3ca00000 ;  /* 0x3ca00000ff237424 */ /* 0x000fe200078e00ff */
[----:B------:R-:W-:Y:S01]  /*7980*/  MOV R31, R9 ;  /* 0x00000009001f7202 */ /* 0x000fe20000000f00 */
[----:B------:R-:W-:-:S03]  /*7990*/  IMAD.MOV.U32 R49, RZ, RZ, -0x3ff ;  /* 0xfffffc01ff317424 */ /* 0x000fc600078e00ff */
[----:B------:R-:W0:Y:S02]  /*79a0*/  I2F.F64.U64 R8, R30 ;  /* 0x0000001e00087312 */ /* 0x000e240000301800 */
[----:B0-----:R-:W-:Y:S01]  /*79b0*/  DFMA R10, R8, R34, 5.5511151231257827021e-17 ;  /* 0x3c900000080a742b */ /* 0x001fe20000000022 */
[----:B------:R-:W-:-:S03]  /*79c0*/  IMAD.WIDE.U32 R8, R24, 0x200000, RZ ;  /* 0x0020000018087825 */ /* 0x000fc600078e00ff */
[----:B------:R-:W-:Y:S02]  /*79d0*/  LOP3.LUT R32, R8, R29, RZ, 0x3c, !PT ;  /* 0x0000001d08207212 */ /* 0x000fe400078e3cff */
[----:B------:R-:W-:-:S04]  /*79e0*/  MOV R33, R9 ;  /* 0x0000000900217202 */ /* 0x000fc80000000f00 */
[----:B------:R-:W-:Y:S01]  /*79f0*/  IMAD.MOV.U32 R28, RZ, RZ, R10 ;  /* 0x000000ffff1c7224 */ /* 0x000fe200078e000a */
[----:B------:R-:W-:Y:S01]  /*7a00*/  ISETP.GT.AND P1, PT, R11, 0xfffff, PT ;  /* 0x000fffff0b00780c */ /* 0x000fe20003f24270 */
[----:B------:R-:W-:Y:S01]  /*7a10*/  IMAD.MOV.U32 R29, RZ, RZ, R11 ;  /* 0x000000ffff1d7224 */ /* 0x000fe200078e000b */
[----:B------:R-:W0:Y:S01]  /*7a20*/  I2F.F64.U64 R8, R32 ;  /* 0x0000002000087312 */ /* 0x000e220000301800 */
[----:B------:R-:W-:-:S10]  /*7a30*/  MOV R20, R11 ;  /* 0x0000000b00147202 */ /* 0x000fd40000000f00 */
[----:B------:R-:W-:Y:S01]  /*7a40*/  @!P1 DMUL R28, R28, 1.80143985094819840000e+16 ;  /* 0x435000001c1c9828 */ /* 0x000fe20000000000 */
[----:B------:R-:W-:Y:S01]  /*7a50*/  @!P1 IMAD.MOV.U32 R49, RZ, RZ, -0x435 ;  /* 0xfffffbcbff319424 */ /* 0x000fe200078e00ff */
[----:B0-----:R-:W-:-:S08]  /*7a60*/  DFMA R30, R8, 2.2204460492503130808e-16, R34 ;  /* 0x3cb00000081e782b */ /* 0x001fd00000000022 */
[----:B------:R-:W-:Y:S01]  /*7a70*/  @!P1 IMAD.MOV.U32 R20, RZ, RZ, R29 ;  /* 0x000000ffff149224 */ /* 0x000fe200078e001d */
[----:B------:R-:W-:-:S03]  /*7a80*/  DMUL R8, RZ, R30 ;  /* 0x0000001eff087228 */ /* 0x000fc60000000000 */
[----:B------:R-:W-:Y:S01]  /*7a90*/  VIADD R11, R20, 0xffffffff ;  /* 0xffffffff140b7836 */ /* 0x000fe20000000000 */
[----:B------:R-:W-:-:S04]  /*7aa0*/  SHF.L.U32 R24, R31, 0x1, RZ ;  /* 0x000000011f187819 */ /* 0x000fc800000006ff */
[----:B------:R-:W-:Y:S01]  /*7ab0*/  ISETP.GT.U32.AND P0, PT, R24, -0x79800000, PT ;  /* 0x868000001800780c */ /* 0x000fe20003f04070 */
[----:B------:R-:W-:Y:S01]  /*7ac0*/  IMAD.MOV.U32 R24, RZ, RZ, R10 ;  /* 0x000000ffff187224 */ /* 0x000fe200078e000a */
[----:B------:R-:W-:Y:S01]  /*7ad0*/  ISETP.GE.U32.AND P2, PT, R11, 0x7fefffff, PT ;  /* 0x7fefffff0b00780c */ /* 0x000fe20003f46070 */
[----:B------:R-:W-:Y:S01]  /*7ae0*/  @!P1 IMAD.MOV.U32 R24, RZ, RZ, R28 ;  /* 0x000000ffff189224 */ /* 0x000fe200078e001c */
[----:B------:R-:W-:Y:S02]  /*7af0*/  FSEL R39, R9, R31, P0 ;  /* 0x0000001f09277208 */ /* 0x000fe40000000000 */
[----:B------:R-:W-:-:S03]  /*7b00*/  FSEL R8, R8, R30, P0 ;  /* 0x0000001e08087208 */ /* 0x000fc60000000000 */
[----:B------:R-:W-:Y:S01]  /*7b10*/  VIADD R9, R39, 0x100000 ;  /* 0x0010000027097836 */ /* 0x000fe20000000000 */
[----:B------:R-:W-:-:S03]  /*7b20*/  MOV R38, R8 ;  /* 0x0000000800267202 */ /* 0x000fc60000000f00 */
[----:B------:R-:W0:Y:S02]  /*7b30*/  FRND.F64 R34, R8 ;  /* 0x0000000800227313 */ /* 0x000e240000301800 */
[----:B------:R-:W-:Y:S01]  /*7b40*/  @P2 IMAD.MOV.U32 R30, RZ, RZ, 0x0 ;  /* 0x00000000ff1e2424 */ /* 0x000fe200078e00ff */
[----:B------:R-:W-:Y:S02]  /*7b50*/  @P2 MOV R31, 0x7ff00000 ;  /* 0x7ff00000001f2802 */ /* 0x000fe40000000f00 */
[----:B------:R-:W-:-:S04]  /*7b60*/  @P2 LOP3.LUT P0, RZ, R29, 0x7fffffff, RZ, 0xc0, !PT ;  /* 0x7fffffff1dff2812 */ /* 0x000fc8000780c0ff */
[----:B------:R-:W-:Y:S02]  /*7b70*/  @P2 DFMA R30, R28, R30, +INF ;  /* 0x7ff000001c1e242b */ /* 0x000fe4000000001e */
[----:B0-----:R-:W-:-:S08]  /*7b80*/  DFMA R10, R34, -0.5, R38 ;  /* 0xbfe00000220a782b */ /* 0x001fd00000000026 */
[----:B------:R-:W-:Y:S02]  /*7b90*/  @P2 FSEL R32, R30, RZ, P0 ;  /* 0x000000ff1e202208 */ /* 0x000fe40000000000 */
[----:B------:R-:W-:Y:S01]  /*7ba0*/  @P2 FSEL R33, R31, -QNAN , P0 ;  /* 0xfff000001f212808 */ /* 0x000fe20000000000 */
[----:B------:R-:W-:Y:S06]  /*7bb0*/  @P2 BRA `(.L_x_102) ;  /* 0x0000000000f82947 */ /* 0x000fec0003800000 */
[----:B------:R-:W-:Y:S01]  /*7bc0*/  LOP3.LUT R28, R20, 0xfffff, RZ, 0xc0, !PT ;  /* 0x000fffff141c7812 */ /* 0x000fe200078ec0ff */
[----:B------:R-:W-:Y:S01]  /*7bd0*/  IMAD.MOV.U32 R46, RZ, RZ, -0x748574fc ;  /* 0x8b7a8b04ff2e7424 */ /* 0x000fe200078e00ff */
[----:B------:R-:W-:Y:S01]  /*7be0*/  MOV R30, RZ ;  /* 0x000000ff001e7202 */ /* 0x000fe20000000f00 */
[----:B------:R-:W-:Y:S01]  /*7bf0*/  IMAD.MOV.U32 R47, RZ, RZ, 0x3ed0ee25 ;  /* 0x3ed0ee25ff2f7424 */ /* 0x000fe200078e00ff */
[----:B------:R-:W-:Y:S01]  /*7c00*/  LOP3.LUT R29, R28, 0x3ff00000, RZ, 0xfc, !PT ;  /* 0x3ff000001c1d7812 */ /* 0x000fe200078efcff */
[----:B------:R-:W-:Y:S01]  /*7c10*/  UMOV UR6, 0x3ae80f1e ;  /* 0x3ae80f1e00067882 */ /* 0x000fe20000000000 */
[----:B------:R-:W-:Y:S01]  /*7c20*/  MOV R28, R24 ;  /* 0x00000018001c7202 */ /* 0x000fe20000000f00 */
[----:B------:R-:W-:Y:S01]  /*7c30*/  UMOV UR7, 0x3eb1380b ;  /* 0x3eb1380b00077882 */ /* 0x000fe20000000000 */
[----:B------:R-:W-:Y:S01]  /*7c40*/  ISETP.GE.U32.AND P0, PT, R29, 0x3ff6a09f, PT ;  /* 0x3ff6a09f1d00780c */ /* 0x000fe20003f06070 */
[----:B------:R-:W-:Y:S01]  /*7c50*/  UMOV UR10, 0x80000000 ;  /* 0x80000000000a7882 */ /* 0x000fe20000000000 */
[----:B------:R-:W-:Y:S01]  /*7c60*/  LEA.HI R49, R20, R49, RZ, 0xc ;  /* 0x0000003114317211 */ /* 0x000fe200078f60ff */
[----:B------:R-:W-:-:S10]  /*7c70*/  UMOV UR11, 0x43300000 ;  /* 0x43300000000b7882 */ /* 0x000fd40000000000 */
[----:B------:R-:W-:Y:S01]  /*7c80*/  @P0 VIADD R31, R29, 0xfff00000 ;  /* 0xfff000001d1f0836 */ /* 0x000fe20000000000 */
[----:B------:R-:W-:-:S03]  /*7c90*/  @P0 IADD3 R49, PT, PT, R49, 0x1, RZ ;  /* 0x0000000131310810 */ /* 0x000fc60007ffe0ff */
[----:B------:R-:W-:Y:S01]  /*7ca0*/  @P0 IMAD.MOV.U32 R29, RZ, RZ, R31 ;  /* 0x000000ffff1d0224 */ /* 0x000fe200078e001f */
[----:B------:R-:W-:Y:S01]  /*7cb0*/  LOP3.LUT R48, R49, 0x80000000, RZ, 0x3c, !PT ;  /* 0x8000000031307812 */ /* 0x000fe200078e3cff */
[----:B------:R-:W-:-:S04]  /*7cc0*/  IMAD.MOV.U32 R49, RZ, RZ, 0x43300000 ;  /* 0x43300000ff317424 */ /* 0x000fc800078e00ff */
[C---:B------:R-:W-:Y:S02]  /*7cd0*/  DADD R44, R28.reuse, 1 ;  /* 0x3ff000001c2c7429 */ /* 0x040fe40000000000 */
[----:B------:R-:W-:Y:S02]  /*7ce0*/  DADD R34, R28, -1 ;  /* 0xbff000001c227429 */ /* 0x000fe40000000000 */
[----:B------:R-:W-:Y:S01]  /*7cf0*/  DADD R48, R48, -UR10 ;  /* 0x8000000a30307e29 */ /* 0x000fe20008000000 */
[----:B------:R-:W-:Y:S01]  /*7d00*/  UMOV UR10, 0xfefa39ef ;  /* 0xfefa39ef000a7882 */ /* 0x000fe20000000000 */
[----:B------:R-:W0:Y:S01]  /*7d10*/  MUFU.RCP64H R31, R45 ;  /* 0x0000002d001f7308 */ /* 0x000e220000001800 */
[----:B------:R-:W-:Y:S01]  /*7d20*/  UMOV UR11, 0x3fe62e42 ;  /* 0x3fe62e42000b7882 */ /* 0x000fe20000000000 */
[----:B0-----:R-:W-:-:S08]  /*7d30*/  DFMA R32, -R44, R30, 1 ;  /* 0x3ff000002c20742b */ /* 0x001fd0000000011e */
[----:B------:R-:W-:-:S08]  /*7d40*/  DFMA R32, R32, R32, R32 ;  /* 0x000000202020722b */ /* 0x000fd00000000020 */
[----:B------:R-:W-:-:S08]  /*7d50*/  DFMA R30, R30, R32, R30 ;  /* 0x000000201e1e722b */ /* 0x000fd0000000001e */
[----:B------:R-:W-:-:S08]  /*7d60*/  DMUL R28, R34, R30 ;  /* 0x0000001e221c7228 */ /* 0x000fd00000000000 */
[----:B------:R-:W-:-:S08]  /*7d70*/  DFMA R28, R34, R30, R28 ;  /* 0x0000001e221c722b */ /* 0x000fd0000000001c */
[----:B------:R-:W-:-:S08]  /*7d80*/  DMUL R32, R28, R28 ;  /* 0x0000001c1c207228 */ /* 0x000fd00000000000 */
[----:B------:R-:W-:Y:S01]  /*7d90*/  DFMA R44, R32, UR6, R46 ;  /* 0x00000006202c7c2b */ /* 0x000fe2000800002e */
[----:B------:R-:W-:Y:S01]  /*7da0*/  UMOV UR6, 0x9f02676f ;  /* 0x9f02676f00067882 */ /* 0x000fe20000000000 */
[----:B------:R-:W-:Y:S01]  /*7db0*/  UMOV UR7, 0x3ef3b266 ;  /* 0x3ef3b26600077882 */ /* 0x000fe20000000000 */
[----:B------:R-:W-:-:S05]  /*7dc0*/  DADD R46, R34, -R28 ;  /* 0x00000000222e7229 */ /* 0x000fca000000081c */
[----:B------:R-:W-:Y:S01]  /*7dd0*/  DFMA R44, R32, R44, UR6 ;  /* 0x00000006202c7e2b */ /* 0x000fe2000800002c */
[----:B------:R-:W-:Y:S01]  /*7de0*/  UMOV UR6, 0xa9ab0956 ;  /* 0xa9ab095600067882 */ /* 0x000fe20000000000 */
[----:B------:R-:W-:Y:S01]  /*7df0*/  UMOV UR7, 0x3f1745cb ;  /* 0x3f1745cb00077882 */ /* 0x000fe20000000000 */
[----:B------:R-:W-:-:S05]  /*7e00*/  DADD R46, R46, R46 ;  /* 0x000000002e2e7229 */ /* 0x000fca000000002e */
[----:B------:R-:W-:Y:S01]  /*7e10*/  DFMA R44, R32, R44, UR6 ;  /* 0x00000006202c7e2b */ /* 0x000fe2000800002c */
[----:B------:R-:W-:Y:S01]  /*7e20*/  UMOV UR6, 0x2d1b5154 ;  /* 0x2d1b515400067882 */ /* 0x000fe20000000000 */
[----:B------:R-:W-:Y:S01]  /*7e30*/  UMOV UR7, 0x3f3c71c7 ;  /* 0x3f3c71c700077882 */ /* 0x000fe20000000000 */
[----:B------:R-:W-:Y:S02]  /*7e40*/  DFMA R46, R34, -R28, R46 ;  /* 0x8000001c222e722b */ /* 0x000fe4000000002e */
[----:B------:R-:W-:-:S03]  /*7e50*/  DFMA R34, R48, UR10, R28 ;  /* 0x0000000a30227c2b */ /* 0x000fc6000800001c */
[----:B------:R-:W-:Y:S01]  /*7e60*/  DFMA R44, R32, R44, UR6 ;  /* 0x00000006202c7e2b */ /* 0x000fe2000800002c */
[----:B------:R-:W-:Y:S01]  /*7e70*/  UMOV UR6, 0x923be72d ;  /* 0x923be72d00067882 */ /* 0x000fe20000000000 */
[----:B------:R-:W-:Y:S01]  /*7e80*/  UMOV UR7, 0x3f624924 ;  /* 0x3f62492400077882 */ /* 0x000fe20000000000 */
[----:B------:R-:W-:Y:S02]  /*7e90*/  DMUL R46, R30, R46 ;  /* 0x0000002e1e2e7228 */ /* 0x000fe40000000000 */
[----:B------:R-:W-:-:S03]  /*7ea0*/  DFMA R40, R48, -R40, R34 ;  /* 0x800000283028722b */ /* 0x000fc60000000022 */
[----:B------:R-:W-:Y:S01]  /*7eb0*/  DFMA R44, R32, R44, UR6 ;  /* 0x00000006202c7e2b */ /* 0x000fe2000800002c */
[----:B------:R-:W-:Y:S01]  /*7ec0*/  UMOV UR6, 0x9999a3c4 ;  /* 0x9999a3c400067882 */ /* 0x000fe20000000000 */
[----:B------:R-:W-:-:S03]  /*7ed0*/  UMOV UR7, 0x3f899999 ;  /* 0x3f89999900077882 */ /* 0x000fc60000000000 */
[----:B------:R-:W-:-:S03]  /*7ee0*/  DADD R40, -R28, R40 ;  /* 0x000000001c287229 */ /* 0x000fc60000000128 */
[----:B------:R-:W-:Y:S01]  /*7ef0*/  DFMA R44, R32, R44, UR6 ;  /* 0x00000006202c7e2b */ /* 0x000fe2000800002c */
[----:B------:R-:W-:Y:S01]  /*7f00*/  UMOV UR6, 0x55555554 ;  /* 0x5555555400067882 */ /* 0x000fe20000000000 */
[----:B------:R-:W-:-:S06]  /*7f10*/  UMOV UR7, 0x3fb55555 ;  /* 0x3fb5555500077882 */ /* 0x000fcc0000000000 */
        /* <DEDUP_REMOVED lines=8> */
.L_x_102:
[----:B------:R-:W-:Y:S05]  /*7fa0*/  BSYNC.RECONVERGENT B1 ;  /* 0x0000000000017941 */ /* 0x000fea0003800200 */
.L_x_101:
[----:B------:R-:W-:Y:S01]  /*7fb0*/  UMOV UR6, 0x33145c07 ;  /* 0x33145c0700067882 */ /* 0x000fe20000000000 */
[----:B------:R-:W-:Y:S01]  /*7fc0*/  UMOV UR7, 0x3ca1a626 ;  /* 0x3ca1a62600077882 */ /* 0x000fe20000000000 */
[----:B------:R-:W-:Y:S01]  /*7fd0*/  IMAD.MOV.U32 R34, RZ, RZ, -0x3e107ad8 ;  /* 0xc1ef8528ff227424 */ /* 0x000fe200078e00ff */
[C---:B------:R-:W-:Y:S01]  /*7fe0*/  DMUL R28, R10.reuse, UR6 ;  /* 0x000000060a1c7c28 */ /* 0x040fe20008000000 */
[----:B------:R-:W-:Y:S01]  /*7ff0*/  UMOV UR6, 0x54442d18 ;  /* 0x54442d1800067882 */ /* 0x000fe20000000000 */
[----:B------:R-:W-:Y:S01]  /*8000*/  UMOV UR7, 0x400921fb ;  /* 0x400921fb00077882 */ /* 0x000fe20000000000 */
[----:B------:R-:W-:Y:S01]  /*8010*/  MOV R35, 0x3e21eea7 ;  /* 0x3e21eea700237802 */ /* 0x000fe20000000f00 */
[----:B------:R-:W-:Y:S01]  /*8020*/  IMAD.MOV.U32 R40, RZ, RZ, 0x2cb0d246 ;  /* 0x2cb0d246ff287424 */ /* 0x000fe200078e00ff */
[----:B------:R-:W-:Y:S01]  /*8030*/  UMOV UR10, 0xf9785eba ;  /* 0xf9785eba000a7882 */ /* 0x000fe20000000000 */
[----:B------:R-:W-:Y:S01]  /*8040*/  IMAD.MOV.U32 R41, RZ, RZ, 0x3e5ae5f1 ;  /* 0x3e5ae5f1ff297424 */ /* 0x000fe200078e00ff */
[----:B------:R-:W-:Y:S01]  /*8050*/  UMOV UR11, 0x3de5db65 ;  /* 0x3de5db65000b7882 */ /* 0x000fe20000000000 */
[----:B------:R-:W-:Y:S01]  /*8060*/  DFMA R10, R10, UR6, R28 ;  /* 0x000000060a0a7c2b */ /* 0x000fe2000800001c */
[----:B------:R-:W-:Y:S01]  /*8070*/  UMOV UR6, 0x20fd8164 ;  /* 0x20fd816400067882 */ /* 0x000fe20000000000 */
[----:B------:R-:W-:Y:S01]  /*8080*/  UMOV UR7, 0x3da8ff83 ;  /* 0x3da8ff8300077882 */ /* 0x000fe20000000000 */
[----:B------:R-:W-:Y:S01]  /*8090*/  DMUL R28, R32, -2 ;  /* 0xc0000000201c7828 */ /* 0x000fe20000000000 */
[----:B------:R-:W0:Y:S01]  /*80a0*/  F2I.S64.F64 R8, R8 ;  /* 0x0000000800087311 */ /* 0x000e220000301900 */
[----:B------:R-:W-:Y:S01]  /*80b0*/  IMAD.MOV.U32 R44, RZ, RZ, 0x0 ;  /* 0x00000000ff2c7424 */ /* 0x000fe200078e00ff */
[----:B------:R-:W-:Y:S01]  /*80c0*/  BSSY.RECONVERGENT B4, `(.L_x_103) ;  /* 0x0000046000047945 */ /* 0x000fe20003800200 */
[----:B------:R-:W-:Y:S01]  /*80d0*/  IMAD.MOV.U32 R45, RZ, RZ, 0x3fd80000 ;  /* 0x3fd80000ff2d7424 */ /* 0x000fe200078e00ff */
[----:B------:R-:W-:-:S04]  /*80e0*/  DMUL R30, R10, R10 ;  /* 0x0000000a0a1e7228 */ /* 0x000fc80000000000 */
[----:B------:R-:W1:Y:S01]  /*80f0*/  MUFU.RSQ64H R99, R29 ;  /* 0x0000001d00637308 */ /* 0x000e620000001c00 */
[----:B------:R-:W-:-:S03]  /*8100*/  IADD3 R98, PT, PT, R29, -0x3500000, RZ ;  /* 0xfcb000001d627810 */ /* 0x000fc60007ffe0ff */
[C---:B------:R-:W-:Y:S01]  /*8110*/  DFMA R32, R30.reuse, -UR6, R34 ;  /* 0x800000061e207c2b */ /* 0x040fe20008000022 */
[----:B------:R-:W-:Y:S01]  /*8120*/  UMOV UR6, 0x8e06e6d9 ;  /* 0x8e06e6d900067882 */ /* 0x000fe20000000000 */
[C---:B------:R-:W-:Y:S01]  /*8130*/  DFMA R34, R30.reuse, UR10, -R40 ;  /* 0x0000000a1e227c2b */ /* 0x040fe20008000828 */
[----:B------:R-:W-:Y:S01]  /*8140*/  UMOV UR10, 0x69ace392 ;  /* 0x69ace392000a7882 */ /* 0x000fe20000000000 */
[----:B------:R-:W-:Y:S01]  /*8150*/  UMOV UR11, 0x3ec71de3 ;  /* 0x3ec71de3000b7882 */ /* 0x000fe20000000000 */
[----:B------:R-:W-:Y:S01]  /*8160*/  UMOV UR7, 0x3e927e4f ;  /* 0x3e927e4f00077882 */ /* 0x000fe20000000000 */
[----:B0-----:R-:W-:Y:S02]  /*8170*/  LOP3.LUT P1, RZ, R8, 0x2, RZ, 0xc0, !PT ;  /* 0x0000000208ff7812 */ /* 0x001fe4000782c0ff */
[C---:B------:R-:W-:Y:S01]  /*8180*/  DFMA R32, R30.reuse, R32, -UR6 ;  /* 0x800000061e207e2b */ /* 0x040fe20008000020 */
[----:B------:R-:W-:Y:S01]  /*8190*/  UMOV UR6, 0x19ddbce9 ;  /* 0x19ddbce900067882 */ /* 0x000fe20000000000 */
[----:B------:R-:W-:Y:S01]  /*81a0*/  DFMA R34, R30, R34, UR10 ;  /* 0x0000000a1e227e2b */ /* 0x000fe20008000022 */
[----:B------:R-:W-:Y:S01]  /*81b0*/  UMOV UR10, 0x19db62a1 ;  /* 0x19db62a1000a7882 */ /* 0x000fe20000000000 */
[----:B------:R-:W-:Y:S01]  /*81c0*/  UMOV UR11, 0x3f2a01a0 ;  /* 0x3f2a01a0000b7882 */ /* 0x000fe20000000000 */
[----:B------:R-:W-:Y:S01]  /*81d0*/  UMOV UR7, 0x3efa01a0 ;  /* 0x3efa01a000077882 */ /* 0x000fe20000000000 */
[----:B-1----:R-:W-:-:S02]  /*81e0*/  DMUL R40, R98, R98 ;  /* 0x0000006262287228 */ /* 0x002fc40000000000 */
[C---:B------:R-:W-:Y:S01]  /*81f0*/  DFMA R32, R30.reuse, R32, UR6 ;  /* 0x000000061e207e2b */ /* 0x040fe20008000020 */
[----:B------:R-:W-:Y:S01]  /*8200*/  UMOV UR6, 0x16c15d47 ;  /* 0x16c15d4700067882 */ /* 0x000fe20000000000 */
[----:B------:R-:W-:Y:S01]  /*8210*/  DFMA R34, R30, R34, -UR10 ;  /* 0x8000000a1e227e2b */ /* 0x000fe20008000022 */
[----:B------:R-:W-:Y:S01]  /*8220*/  UMOV UR10, 0x11110818 ;  /* 0x11110818000a7882 */ /* 0x000fe20000000000 */
[----:B------:R-:W-:Y:S01]  /*8230*/  UMOV UR11, 0x3f811111 ;  /* 0x3f811111000b7882 */ /* 0x000fe20000000000 */
[----:B------:R-:W-:Y:S01]  /*8240*/  UMOV UR7, 0x3f56c16c ;  /* 0x3f56c16c00077882 */ /* 0x000fe20000000000 */
[----:B------:R-:W-:Y:S02]  /*8250*/  DFMA R40, R28, -R40, 1 ;  /* 0x3ff000001c28742b */ /* 0x000fe40000000828 */
[C---:B------:R-:W-:Y:S01]  /*8260*/  DFMA R32, R30.reuse, R32, -UR6 ;  /* 0x800000061e207e2b */ /* 0x040fe20008000020 */
[----:B------:R-:W-:Y:S01]  /*8270*/  UMOV UR6, 0x55555551 ;  /* 0x5555555100067882 */ /* 0x000fe20000000000 */
[----:B------:R-:W-:Y:S01]  /*8280*/  DFMA R34, R30, R34, UR10 ;  /* 0x0000000a1e227e2b */ /* 0x000fe20008000022 */
[----:B------:R-:W-:Y:S01]  /*8290*/  UMOV UR10, 0x55555554 ;  /* 0x55555554000a7882 */ /* 0x000fe20000000000 */
[----:B------:R-:W-:Y:S01]  /*82a0*/  UMOV UR11, 0x3fc55555 ;  /* 0x3fc55555000b7882 */ /* 0x000fe20000000000 */
[----:B------:R-:W-:Y:S01]  /*82b0*/  UMOV UR7, 0x3fa55555 ;  /* 0x3fa5555500077882 */ /* 0x000fe20000000000 */
[----:B------:R-:W-:-:S02]  /*82c0*/  DFMA R44, R40, R44, 0.5 ;  /* 0x3fe00000282c742b */ /* 0x000fc4000000002c */
[C---:B------:R-:W-:Y:S02]  /*82d0*/  DFMA R32, R30.reuse, R32, UR6 ;  /* 0x000000061e207e2b */ /* 0x040fe40008000020 */
[----:B------:R-:W-:Y:S02]  /*82e0*/  DFMA R34, R30, R34, -UR10 ;  /* 0x8000000a1e227e2b */ /* 0x000fe40008000022 */
[----:B------:R-:W-:-:S04]  /*82f0*/  DMUL R40, R98, R40 ;  /* 0x0000002862287228 */ /* 0x000fc80000000000 */
[C---:B------:R-:W-:Y:S02]  /*8300*/  DFMA R32, R30.reuse, R32, -0.5 ;  /* 0xbfe000001e20742b */ /* 0x040fe40000000020 */
[----:B------:R-:W-:Y:S02]  /*8310*/  DFMA R34, R30, R34, RZ ;  /* 0x000000221e22722b */ /* 0x000fe400000000ff */
[----:B------:R-:W-:-:S04]  /*8320*/  DFMA R44, R44, R40, R98 ;  /* 0x000000282c2c722b */ /* 0x000fc80000000062 */
[----:B------:R-:W-:Y:S02]  /*8330*/  DFMA R32, R30, R32, 1 ;  /* 0x3ff000001e20742b */ /* 0x000fe40000000020 */
[----:B------:R-:W-:Y:S01]  /*8340*/  DFMA R34, R10, R34, R10 ;  /* 0x000000220a22722b */ /* 0x000fe2000000000a */
[----:B------:R-:W-:Y:S01]  /*8350*/  LOP3.LUT R10, R8, 0x1, RZ, 0xc0, !PT ;  /* 0x00000001080a7812 */ /* 0x000fe200078ec0ff */
[----:B------:R-:W-:Y:S02]  /*8360*/  DMUL R46, R28, R44 ;  /* 0x0000002c1c2e7228 */ /* 0x000fe40000000000 */
[----:B------:R-:W-:Y:S01]  /*8370*/  IADD3 R41, PT, PT, R45, -0x100000, RZ ;  /* 0xfff000002d297810 */ /* 0x000fe20007ffe0ff */
[----:B------:R-:W-:Y:S01]  /*8380*/  IMAD.MOV.U32 R40, RZ, RZ, R44 ;  /* 0x000000ffff287224 */ /* 0x000fe200078e002c */
[----:B------:R-:W-:-:S04]  /*8390*/  ISETP.NE.U32.AND P0, PT, R10, 0x1, PT ;  /* 0x000000010a00780c */ /* 0x000fc80003f05070 */
[----:B------:R-:W-:Y:S01]  /*83a0*/  ISETP.NE.U32.AND.EX P0, PT, RZ, RZ, PT, P0 ;  /* 0x000000ffff00720c */ /* 0x000fe20003f05100 */
[----:B------:R-:W-:Y:S01]  /*83b0*/  DFMA R48, R46, -R46, R28 ;  /* 0x8000002e2e30722b */ /* 0x000fe2000000001c */
[----:B------:R-:W-:Y:S02]  /*83c0*/  LOP3.LUT R9, R35, 0x80000000, RZ, 0x3c, !PT ;  /* 0x8000000023097812 */ /* 0x000fe400078e3cff */
[----:B------:R-:W-:Y:S02]  /*83d0*/  FSEL R10, R32, R34, !P0 ;  /* 0x00000022200a7208 */ /* 0x000fe40004000000 */
[----:B------:R-:W-:Y:S02]  /*83e0*/  FSEL R11, R33, R35, !P0 ;  /* 0x00000023210b7208 */ /* 0x000fe40004000000 */
[----:B------:R-:W-:Y:S01]  /*83f0*/  FSEL R8, R34, R32, !P0 ;  /* 0x0000002022087208 */ /* 0x000fe20004000000 */
[----:B------:R-:W-:Y:S01]  /*8400*/  DFMA R30, R48, R40, R46 ;  /* 0x00000028301e722b */ /* 0x000fe2000000002e */
[----:B------:R-:W-:-:S02]  /*8410*/  FSEL R9, R9, R33, !P0 ;  /* 0x0000002109097208 */ /* 0x000fc40004000000 */
[----:B------:R-:W-:Y:S02]  /*8420*/  ISETP.GE.U32.AND P0, PT, R98, 0x7ca00000, PT ;  /* 0x7ca000006200780c */ /* 0x000fe40003f06070 */
[----:B------:R-:W-:Y:S02]  /*8430*/  @P1 LOP3.LUT R33, R11, 0x80000000, RZ, 0x3c, !PT ;  /* 0x800000000b211812 */ /* 0x000fe400078e3cff */
[----:B------:R-:W-:-:S03]  /*8440*/  @P1 LOP3.LUT R35, R9, 0x80000000, RZ, 0x3c, !PT ;  /* 0x8000000009231812 */ /* 0x000fc600078e3cff */
[----:B------:R-:W-:Y:S01]  /*8450*/  @P1 IMAD.MOV.U32 R11, RZ, RZ, R33 ;  /* 0x000000ffff0b1224 */ /* 0x000fe200078e0021 */
[----:B------:R-:W-:-:S05]  /*8460*/  @P1 MOV R9, R35 ;  /* 0x0000002300091202 */ /* 0x000fca0000000f00 */
[----:B------:R-:W-:Y:S05]  /*8470*/  @!P0 BRA `(.L_x_104) ;  /* 0x0000000000288947 */ /* 0x000fea0003800000 */
[----:B------:R-:W-:Y:S01]  /*8480*/  IMAD.MOV.U32 R32, RZ, RZ, R44 ;  /* 0x000000ffff207224 */ /* 0x000fe200078e002c */
[----:B------:R-:W-:Y:S01]  /*8490*/  MOV R31, R49 ;  /* 0x00000031001f7202 */ /* 0x000fe20000000f00 */
[----:B------:R-:W-:Y:S01]  /*84a0*/  IMAD.MOV.U32 R30, RZ, RZ, R48 ;  /* 0x000000ffff1e7224 */ /* 0x000fe200078e0030 */
[----:B------:R-:W-:Y:S01]  /*84b0*/  MOV R33, R41 ;  /* 0x0000002900217202 */ /* 0x000fe20000000f00 */
[----:B------:R-:W-:Y:S01]  /*84c0*/  IMAD.MOV.U32 R34, RZ, RZ, R46 ;  /* 0x000000ffff227224 */ /* 0x000fe200078e002e */
[----:B------:R-:W-:Y:S01]  /*84d0*/  MOV R24, 0x8500 ;  /* 0x0000850000187802 */ /* 0x000fe20000000f00 */
[----:B------:R-:W-:-:S07]  /*84e0*/  IMAD.MOV.U32 R35, RZ, RZ, R47 ;  /* 0x000000ffff237224 */ /* 0x000fce00078e002f */
[----:B------:R-:W-:Y:S05]  /*84f0*/  CALL.REL.NOINC `($__internal_1_$__cuda_sm20_dsqrt_rn_f64_mediumpath_v1) ;  /* 0x0000008c00787944 */ /* 0x000fea0003c00000 */
[----:B------:R-:W-:Y:S02]  /*8500*/  IMAD.MOV.U32 R30, RZ, RZ, R28 ;  /* 0x000000ffff1e7224 */ /* 0x000fe400078e001c */
[----:B------:R-:W-:-:S07]  /*8510*/  IMAD.MOV.U32 R31, RZ, RZ, R29 ;  /* 0x000000ffff1f7224 */ /* 0x000fce00078e001d */
.L_x_104:
[----:B------:R-:W-:Y:S05]  /*8520*/  BSYNC.RECONVERGENT B4 ;  /* 0x0000000000047941 */ /* 0x000fea0003800200 */
.L_x_103:
[----:B------:R-:W0:Y:S01]  /*8530*/  FRND.F64.TRUNC R28, R38 ;  /* 0x00000026001c7313 */ /* 0x000e22000030d800 */
[----:B------:R-:W-:Y:S01]  /*8540*/  DMUL R32, RZ, R38 ;  /* 0x00000026ff207228 */ /* 0x000fe20000000000 */
[----:B------:R-:W-:Y:S01]  /*8550*/  IMAD.MOV.U32 R20, RZ, RZ, 0x1 ;  /* 0x00000001ff147424 */ /* 0x000fe200078e00ff */
[----:B------:R-:W-:Y:S01]  /*8560*/  DADD R80, RZ, R8 ;  /* 0x00000000ff507229 */ /* 0x000fe20000000008 */
[----:B------:R-:W-:Y:S02]  /*8570*/  MOV R9, R26 ;  /* 0x0000001a00097202 */ /* 0x000fe40000000f00 */
[----:B------:R-:W-:-:S05]  /*8580*/  MOV R8, R42 ;  /* 0x0000002a00087202 */ /* 0x000fca0000000f00 */
[----:B------:R-:W-:Y:S02]  /*8590*/  DMUL R80, R80, R30 ;  /* 0x0000001e50507228 */ /* 0x000fe40000000000 */
[----:B0-----:R-:W-:-:S06]  /*85a0*/  DSETP.NEU.AND P0, PT, R38, R28, PT ;  /* 0x0000001c2600722a */ /* 0x001fcc0003f0d000 */
[----:B------:R-:W-:Y:S02]  /*85b0*/  FSEL R10, R32, R10, !P0 ;  /* 0x0000000a200a7208 */ /* 0x000fe40004000000 */
[----:B------:R-:W-:-:S06]  /*85c0*/  FSEL R11, R33, R11, !P0 ;  /* 0x0000000b210b7208 */ /* 0x000fcc0004000000 */
[----:B------:R-:W-:Y:S01]  /*85d0*/  DMUL R30, R30, R10 ;  /* 0x0000000a1e1e7228 */ /* 0x000fe20000000000 */
[----:B------:R-:W-:Y:S02]  /*85e0*/  IMAD R11, R43, -0x2daee0ad, RZ ;  /* 0xd2511f532b0b7824 */ /* 0x000fe400078e02ff */
[----:B------:R-:W-:-:S08]  /*85f0*/  IMAD.MOV.U32 R10, RZ, RZ, R25 ;  /* 0x000000ffff0a7224 */ /* 0x000fd000078e0019 */
.L_x_95:
[----:B------:R-:W-:Y:S05]  /*8600*/  BSYNC.RECONVERGENT B3 ;  /* 0x0000000000037941 */ /* 0x000fea0003800200 */
.L_x_94:
[----:B------:R-:W0:Y:S01]  /*8610*/  LDC.64 R24, c[0x0][0x3c0] ;  /* 0x0000f000ff187b82 */ /* 0x000e220000000a00 */
[----:B------:R-:W-:Y:S01]  /*8620*/  UMOV UR6, 0xfefa39ef ;  /* 0xfefa39ef00067882 */ /* 0x000fe20000000000 */
[----:B------:R-:W-:Y:S01]  /*8630*/  UMOV UR7, 0x3fe62e42 ;  /* 0x3fe62e4200077882 */ /* 0x000fe20000000000 */
[----:B------:R-:W-:Y:S05]  /*8640*/  BSSY.RECONVERGENT B1, `(.L_x_105) ;  /* 0x000003a000017945 */ /* 0x000fea0003800200 */
[----:B------:R-:W0:Y:S02]  /*8650*/  LDC.64 R28, c[0x0][0x3c8] ;  /* 0x0000f200ff1c7b82 */ /* 0x000e240000000a00 */
[----:B0-----:R-:W-:Y:S01]  /*8660*/  DFMA R28, R30, R28, R24 ;  /* 0x0000001c1e1c722b */ /* 0x001fe20000000018 */
[----:B------:R-:W-:-:S02]  /*8670*/  IMAD.MOV.U32 R30, RZ, RZ, 0x652b82fe ;  /* 0x652b82feff1e7424 */ /* 0x000fc400078e00ff */
[----:B------:R-:W-:-:S06]  /*8680*/  IMAD.MOV.U32 R31, RZ, RZ, 0x3ff71547 ;  /* 0x3ff71547ff1f7424 */ /* 0x000fcc00078e00ff */
[----:B------:R-:W-:Y:S01]  /*8690*/  DFMA R30, R28, R30, 6.75539944105574400000e+15 ;  /* 0x433800001c1e742b */ /* 0x000fe2000000001e */
[----:B------:R-:W-:-:S07]  /*86a0*/  FSETP.GEU.AND P0, PT, |R29|, 4.1917929649353027344, PT ;  /* 0x4086232b1d00780b */ /* 0x000fce0003f0e200 */
[----:B------:R-:W-:-:S08]  /*86b0*/  DADD R24, R30, -6.75539944105574400000e+15 ;  /* 0xc33800001e187429 */ /* 0x000fd00000000000 */
[----:B------:R-:W-:Y:S01]  /*86c0*/  DFMA R26, R24, -UR6, R28 ;  /* 0x80000006181a7c2b */ /* 0x000fe2000800001c */
[----:B------:R-:W-:Y:S01]  /*86d0*/  UMOV UR6, 0x3b39803f ;  /* 0x3b39803f00067882 */ /* 0x000fe20000000000 */
[----:B------:R-:W-:-:S06]  /*86e0*/  UMOV UR7, 0x3c7abc9e ;  /* 0x3c7abc9e00077882 */ /* 0x000fcc0000000000 */
[----:B------:R-:W-:Y:S01]  /*86f0*/  DFMA R26, R24, -UR6, R26 ;  /* 0x80000006181a7c2b */ /* 0x000fe2000800001a */
[----:B------:R-:W-:Y:S01]  /*8700*/  UMOV UR6, 0x69ce2bdf ;  /* 0x69ce2bdf00067882 */ /* 0x000fe20000000000 */
[----:B------:R-:W-:Y:S01]  /*8710*/  MOV R24, 0xfca213ea ;  /* 0xfca213ea00187802 */ /* 0x000fe20000000f00 */
[----:B------:R-:W-:Y:S01]  /*8720*/  IMAD.MOV.U32 R25, RZ, RZ, 0x3e928af3 ;  /* 0x3e928af3ff197424 */ /* 0x000fe200078e00ff */
[----:B------:R-:W-:-:S05]  /*8730*/  UMOV UR7, 0x3e5ade15 ;  /* 0x3e5ade1500077882 */ /* 0x000fca0000000000 */
        /* <DEDUP_REMOVED lines=24> */
[----:B------:R-:W-:-:S08]  /*88c0*/  DFMA R24, R26, R24, UR6 ;  /* 0x000000061a187e2b */ /* 0x000fd00008000018 */
[----:B------:R-:W-:-:S08]  /*88d0*/  DFMA R24, R26, R24, 1 ;  /* 0x3ff000001a18742b */ /* 0x000fd00000000018 */
[----:B------:R-:W-:-:S10]  /*88e0*/  DFMA R26, R26, R24, 1 ;  /* 0x3ff000001a1a742b */ /* 0x000fd40000000018 */
[----:B------:R-:W-:Y:S01]  /*88f0*/  IMAD R25, R30, 0x100000, R27 ;  /* 0x001000001e197824 */ /* 0x000fe200078e021b */
[----:B------:R-:W-:Y:S01]  /*8900*/  MOV R24, R26 ;  /* 0x0000001a00187202 */ /* 0x000fe20000000f00 */
[----:B------:R-:W-:Y:S06]  /*8910*/  @!P0 BRA `(.L_x_106) ;  /* 0x0000000000308947 */ /* 0x000fec0003800000 */
[----:B------:R-:W-:Y:S01]  /*8920*/  FSETP.GEU.AND P1, PT, |R29|, 4.2275390625, PT ;  /* 0x408748001d00780b */ /* 0x000fe20003f2e200 */
[C---:B------:R-:W-:Y:S02]  /*8930*/  DADD R32, R28.reuse, +INF ;  /* 0x7ff000001c207429 */ /* 0x040fe40000000000 */
[----:B------:R-:W-:-:S08]  /*8940*/  DSETP.GEU.AND P0, PT, R28, RZ, PT ;  /* 0x000000ff1c00722a */ /* 0x000fd00003f0e000 */
[----:B------:R-:W-:Y:S02]  /*8950*/  FSEL R25, R33, RZ, P0 ;  /* 0x000000ff21197208 */ /* 0x000fe40000000000 */
[----:B------:R-:W-:-:S04]  /*8960*/  @!P1 LEA.HI R24, R30, R30, RZ, 0x1 ;  /* 0x0000001e1e189211 */ /* 0x000fc800078f08ff */
[----:B------:R-:W-:Y:S02]  /*8970*/  @!P1 SHF.R.S32.HI R29, RZ, 0x1, R24 ;  /* 0x00000001ff1d9819 */ /* 0x000fe40000011418 */
[----:B------:R-:W-:-:S03]  /*8980*/  FSEL R24, R32, RZ, P0 ;  /* 0x000000ff20187208 */ /* 0x000fc60000000000 */
[----:B------:R-:W-:Y:S02]  /*8990*/  @!P1 IMAD.IADD R28, R30, 0x1, -R29 ;  /* 0x000000011e1c9824 */ /* 0x000fe400078e0a1d */
[----:B------:R-:W-:-:S03]  /*89a0*/  @!P1 IMAD R27, R29, 0x100000, R27 ;  /* 0x001000001d1b9824 */ /* 0x000fc600078e021b */
[----:B------:R-:W-:Y:S02]  /*89b0*/  @!P1 LEA R29, R28, 0x3ff00000, 0x14 ;  /* 0x3ff000001c1d9811 */ /* 0x000fe400078ea0ff */
[----:B------:R-:W-:-:S06]  /*89c0*/  @!P1 MOV R28, RZ ;  /* 0x000000ff001c9202 */ /* 0x000fcc0000000f00 */
[----:B------:R-:W-:-:S11]  /*89d0*/  @!P1 DMUL R24, R26, R28 ;  /* 0x0000001c1a189228 */ /* 0x000fd60000000000 */
.L_x_106:
[----:B------:R-:W-:Y:S05]  /*89e0*/  BSYNC.RECONVERGENT B1 ;  /* 0x0000000000017941 */ /* 0x000fea0003800200 */
.L_x_105:
[----:B------:R-:W-:-:S11]  /*89f0*/  DMUL R88, R88, R24 ;  /* 0x0000001858587228 */ /* 0x000fd60000000000 */
.L_x_88:
[----:B------:R-:W-:Y:S05]  /*8a00*/  BSYNC.RECONVERGENT B2 ;  /* 0x0000000000027941 */ /* 0x000fea0003800200 */
.L_x_87:
[----:B------:R-:W0:Y:S01]  /*8a10*/  LDC R24, c[0x0][0x3a8] ;  /* 0x0000ea00ff187b82 */ /* 0x000e220000000800 */
[----:B------:R-:W-:Y:S01]  /*8a20*/  VIADD R38, R94, 0x4 ;  /* 0x000000045e267836 */ /* 0x000fe20000000000 */
[----:B------:R-:W-:-:S04]  /*8a30*/  DADD R86, R86, R90 ;  /* 0x0000000056567229 */ /* 0x000fc8000000005a */
[----:B------:R-:W-:-:S04]  /*8a40*/  ISETP.GT.U32.AND P1, PT, R38, UR5, PT ;  /* 0x0000000526007c0c */ /* 0x000fc8000bf24070 */
[----:B------:R-:W-:Y:S01]  /*8a50*/  DADD R86, R88, R86 ;  /* 0x0000000058567229 */ /* 0x000fe20000000056 */
[----:B0-----:R-:W-:-:S09]  /*8a60*/  ISETP.NE.AND P0, PT, R24, 0x1, PT ;  /* 0x000000011800780c */ /* 0x001fd20003f05270 */
[----:B------:R-:W-:Y:S02]  /*8a70*/  FSEL R36, R86, R36, !P0 ;  /* 0x0000002456247208 */ /* 0x000fe40004000000 */
[----:B------:R-:W-:Y:S01]  /*8a80*/  FSEL R37, R87, R37, !P0 ;  /* 0x0000002557257208 */ /* 0x000fe20004000000 */
[----:B------:R-:W-:Y:S06]  /*8a90*/  @!P1 BRA `(.L_x_107) ;  /* 0xffffff8000489947 */ /* 0x000fec000383ffff */
.L_x_7:
[----:B------:R-:W-:-:S13]  /*8aa0*/  ISETP.GE.U32.AND P0, PT, R94, UR5, PT ;  /* 0x000000055e007c0c */ /* 0x000fda000bf06070 */
[----:B------:R-:W-:Y:S05]  /*8ab0*/  @P0 BRA `(.L_x_108) ;  /* 0x0000002800f40947 */ /* 0x000fea0003800000 */
.L_x_144:
[----:B------:R-:W-:Y:S01]  /*8ac0*/  ISETP.NE.AND P0, PT, R15, 0x1, PT ;  /* 0x000000010f00780c */ /* 0x000fe20003f05270 */
[----:B------:R-:W-:Y:S01]  /*8ad0*/  BSSY.RECONVERGENT B1, `(.L_x_109) ;  /* 0x00000c4000017945 */ /* 0x000fe20003800200 */
[C---:B------:R-:W-:Y:S01]  /*8ae0*/  VIADD R25, R12.reuse, 0x8ff34781 ;  /* 0x8ff347810c197836 */ /* 0x040fe20000000000 */
[C---:B------:R-:W-:Y:S01]  /*8af0*/  IADD3 R26, PT, PT, R13.reuse, -0x4498517b, RZ ;  /* 0xbb67ae850d1a7810 */ /* 0x040fe20007ffe0ff */
[----:B------:R-:W-:Y:S01]  /*8b00*/  VIADD R30, R13, 0x96a522ad ;  /* 0x96a522ad0d1e7836 */ /* 0x000fe20000000000 */
[----:B------:R-:W-:Y:S01]  /*8b10*/  MOV R31, R14 ;  /* 0x0000000e001f7202 */ /* 0x000fe20000000f00 */
[----:B------:R-:W-:Y:S02]  /*8b20*/  VIADD R27, R12, 0x3c6ef372 ;  /* 0x3c6ef3720c1b7836 */ /* 0x000fe40000000000 */
[----:B------:R-:W-:Y:S02]  /*8b30*/  IMAD.MOV.U32 R24, RZ, RZ, R21 ;  /* 0x000000ffff187224 */ /* 0x000fe400078e0015 */
[----:B------:R-:W-:-:S03]  /*8b40*/  IMAD.MOV.U32 R15, RZ, RZ, RZ ;  /* 0x000000ffff0f7224 */ /* 0x000fc600078e00ff */
[----:B------:R-:W-:Y:S05]  /*8b50*/  @!P0 BRA `(.L_x_110) ;  /* 0x0000000800ec8947 */ /* 0x000fea0003800000 */
[----:B------:R-:W-:Y:S01]  /*8b60*/  ISETP.NE.AND P0, PT, R14, 0x1, PT ;  /* 0x000000010e00780c */ /* 0x000fe20003f05270 */
[----:B------:R-:W-:Y:S01]  /*8b70*/  BSSY.RECONVERGENT B2, `(.L_x_111) ;  /* 0x0000084000027945 */ /* 0x000fe20003800200 */
[----:B------:R-:W-:Y:S02]  /*8b80*/  HFMA2 R31, -RZ, RZ, 0, 1.78813934326171875e-07 ;  /* 0x00000003ff1f7431 */ /* 0x000fe400000001ff */
[----:B------:R-:W-:Y:S02]  /*8b90*/  IMAD.MOV.U32 R29, RZ, RZ, R10 ;  /* 0x000000ffff1d7224 */ /* 0x000fe400078e000a */
[----:B------:R-:W-:-:S07]  /*8ba0*/  IMAD.MOV.U32 R15, RZ, RZ, R9 ;  /* 0x000000ffff0f7224 */ /* 0x000fce00078e0009 */
[----:B------:R-:W-:Y:S05]  /*8bb0*/  @!P0 BRA `(.L_x_112) ;  /* 0x0000000400fc8947 */ /* 0x000fea0003800000 */
[----:B------:R-:W-:-:S13]  /*8bc0*/  ISETP.NE.AND P0, PT, R14, 0x2, PT ;  /* 0x000000020e00780c */ /* 0x000fda0003f05270 */
[----:B------:R-:W-:Y:S05]  /*8bd0*/  @!P0 BRA `(.L_x_113) ;  /* 0x0000000400088947 */ /* 0x000fea0003800000 */
[----:B------:R-:W-:-:S13]  /*8be0*/  ISETP.NE.AND P0, PT, R14, 0x3, PT ;  /* 0x000000030e00780c */ /* 0x000fda0003f05270 */
[----:B------:R-:W-:Y:S05]  /*8bf0*/  @P0 BRA `(.L_x_114) ;  /* 0x0000000000ec0947 */ /* 0x000fea0003800000 */
        /* <DEDUP_REMOVED lines=13> */
.L_x_116:
[----:B------:R-:W-:Y:S05]  /*8cd0*/  BSYNC.RECONVERGENT B3 ;  /* 0x0000000000037941 */ /* 0x000fea0003800200 */
.L_x_115:
[----:B------:R-:W-:Y:S01]  /*8ce0*/  IMAD.WIDE.U32 R14, R6, -0x326172a9, RZ ;  /* 0xcd9e8d57060e7825 */ /* 0x000fe200078e00ff */
[----:B------:R-:W-:-:S03]  /*8cf0*/  LOP3.LUT R32, R7, R9, R13, 0x96, !PT ;  /* 0x0000000907207212 */ /* 0x000fc600078e960d */
[----:B------:R-:W-:Y:S01]  /*8d00*/  IMAD.MOV.U32 R31, RZ, RZ, 0x1 ;  /* 0x00000001ff1f7424 */ /* 0x000fe200078e00ff */
        /* <DEDUP_REMOVED lines=38> */
[----:B------:R-:W-:Y:S01]  /*8f70*/  IMAD.MOV.U32 R15, RZ, RZ, R11 ;  /* 0x000000ffff0f7224 */ /* 0x000fe200078e000b */
[----:B------:R-:W-:Y:S01]  /*8f80*/  MOV R11, R14 ;  /* 0x0000000e000b7202 */ /* 0x000fe20000000f00 */
[----:B------:R-:W-:Y:S01]  /*8f90*/  IMAD.MOV.U32 R8, RZ, RZ, R29 ;  /* 0x000000ffff087224 */ /* 0x000fe200078e001d */
[----:B------:R-:W-:Y:S06]  /*8fa0*/  BRA `(.L_x_112) ;  /* 0x0000000400007947 */ /* 0x000fec0003800000 */
.L_x_114:
[C---:B------:R-:W-:Y:S01]  /*8fb0*/  ISETP.NE.AND P0, PT, R14.reuse, RZ, PT ;  /* 0x000000ff0e00720c */ /* 0x040fe20003f05270 */
[----:B------:R-:W-:Y:S01]  /*8fc0*/  IMAD.MOV.U32 R15, RZ, RZ, R8 ;  /* 0x000000ffff0f7224 */ /* 0x000fe200078e0008 */
[----:B------:R-:W-:Y:S02]  /*8fd0*/  IADD3 R31, PT, PT, R14, 0x2, RZ ;  /* 0x000000020e1f7810 */ /* 0x000fe40007ffe0ff */
[----:B------:R-:W-:Y:S01]  /*8fe0*/  SEL R29, R9, R8, !P0 ;  /* 0x00000008091d7207 */ /* 0x000fe20004000000 */
[----:B------:R-:W-:Y:S08]  /*8ff0*/  BRA `(.L_x_112) ;  /* 0x0000000000ec7947 */ /* 0x000ff00003800000 */
.L_x_113:
        /* <DEDUP_REMOVED lines=13> */
.L_x_118:
[----:B------:R-:W-:Y:S05]  /*90d0*/  BSYNC.RECONVERGENT B3 ;  /* 0x0000000000037941 */ /* 0x000fea0003800200 */
.L_x_117:
        /* <DEDUP_REMOVED lines=34> */
[----:B------:R-:W-:Y:S02]  /*9300*/  LOP3.LUT R33, R93, R28, R15, 0x96, !PT ;  /* 0x0000001c5d217212 */ /* 0x000fe400078e960f */
[----:B------:R-:W-:Y:S02]  /*9310*/  MOV R15, R10 ;  /* 0x0000000a000f7202 */ /* 0x000fe40000000f00 */
[----:B------:R-:W-:Y:S01]  /*9320*/  LOP3.LUT R28, R69, R32, R9, 0x96, !PT ;  /* 0x00000020451c7212 */ /* 0x000fe200078e9609 */
[----:B------:R-:W-:-:S04]  /*9330*/  IMAD.WIDE.U32 R32, R33, -0x326172a9, RZ ;  /* 0xcd9e8d5721207825 */ /* 0x000fc800078e00ff */
[----:B------:R-:W-:Y:S01]  /*9340*/  IMAD.WIDE.U32 R28, R28, -0x2daee0ad, RZ ;  /* 0xd2511f531c1c7825 */ /* 0x000fe200078e00ff */
[----:B------:R-:W-:Y:S02]  /*9350*/  LOP3.LUT R8, R25, R8, R33, 0x96, !PT ;  /* 0x0000000819087212 */ /* 0x000fe400078e9621 */
[----:B------:R-:W-:Y:S02]  /*9360*/  MOV R9, R32 ;  /* 0x0000002000097202 */ /* 0x000fe40000000f00 */
[----:B------:R-:W-:Y:S01]  /*9370*/  LOP3.LUT R14, R30, R14, R29, 0x96, !PT ;  /* 0x0000000e1e0e7212 */ /* 0x000fe200078e961d */
[----:B------:R-:W-:Y:S02]  /*9380*/  IMAD.MOV.U32 R29, RZ, RZ, R11 ;  /* 0x000000ffff1d7224 */ /* 0x000fe400078e000b */
[----:B------:R-:W-:Y:S02]  /*9390*/  IMAD.MOV.U32 R11, RZ, RZ, R28 ;  /* 0x000000ffff0b7224 */ /* 0x000fe400078e001c */
[----:B------:R-:W-:-:S07]  /*93a0*/  IMAD.MOV.U32 R10, RZ, RZ, R14 ;  /* 0x000000ffff0a7224 */ /* 0x000fce00078e000e */
.L_x_112:
[----:B------:R-:W-:Y:S05]  /*93b0*/  BSYNC.RECONVERGENT B2 ;  /* 0x0000000000027941 */ /* 0x000fea0003800200 */
.L_x_111:
[----:B------:R-:W-:Y:S01]  /*93c0*/  I2FP.F32.U32 R14, R15 ;  /* 0x0000000f000e7245 */ /* 0x000fe20000201000 */
[----:B------:R-:W-:Y:S01]  /*93d0*/  HFMA2 R15, -RZ, RZ, 0.1171875, 0 ;  /* 0x2f800000ff0f7431 */ /* 0x000fe200000001ff */
[----:B------:R-:W-:Y:S01]  /*93e0*/  MOV R33, 0x3e055027 ;  /* 0x3e05502700217802 */ /* 0x000fe20000000f00 */
[----:B------:R-:W-:Y:S03]  /*93f0*/  BSSY.RECONVERGENT B2, `(.L_x_119) ;  /* 0x000002b000027945 */ /* 0x000fe60003800200 */
[----:B------:R-:W-:-:S05]  /*9400*/  FFMA R14, R14, R15, 1.1641532182693481445e-10 ;  /* 0x2f0000000e0e7423 */ /* 0x000fca000000000f */
[----:B------:R-:W-:-:S13]  /*9410*/  FSETP.GEU.AND P0, PT, R14, 1.175494350822287508e-38, PT ;  /* 0x008000000e00780b */ /* 0x000fda0003f0e000 */
[----:B------:R-:W-:-:S04]  /*9420*/  @!P0 FMUL R14, R14, 8388608 ;  /* 0x4b0000000e0e8820 */ /* 0x000fc80000400000 */
[----:B------:R-:W-:-:S05]  /*9430*/  VIADD R15, R14, 0xc0d55555 ;  /* 0xc0d555550e0f7836 */ /* 0x000fca0000000000 */
[----:B------:R-:W-:-:S04]  /*9440*/  LOP3.LUT R21, R15, 0xff800000, RZ, 0xc0, !PT ;  /* 0xff8000000f157812 */ /* 0x000fc800078ec0ff */
[----:B------:R-:W-:Y:S01]  /*9450*/  I2FP.F32.S32 R24, R21 ;  /* 0x0000001500187245 */ /* 0x000fe20000201400 */
[----:B------:R-:W-:Y:S02]  /*9460*/  IMAD.IADD R15, R14, 0x1, -R21 ;  /* 0x000000010e0f7824 */ /* 0x000fe400078e0a15 */
        /* <DEDUP_REMOVED lines=17> */
[----:B------:R-:W-:Y:S02]  /*9580*/  FSETP.NEU.AND P0, PT, R14, RZ, PT ;  /* 0x000000ff0e00720b */ /* 0x000fe40003f0d000 */
[----:B------:R-:W-:Y:S01]  /*9590*/  I2FP.F32.U32 R14, R29 ;  /* 0x0000001d000e7245 */ /* 0x000fe20000201000 */
[----:B------:R-:W-:-:S05]  /*95a0*/  FMUL R15, R15, -2 ;  /* 0xc00000000f0f7820 */ /* 0x000fca0000400000 */
[----:B------:R-:W-:-:S04]  /*95b0*/  FSEL R24, R15, +INF , P0 ;  /* 0x7f8000000f187808 */ /* 0x000fc80000000000 */
[----:B------:R0:W1:Y:S01]  /*95c0*/  MUFU.RSQ R15, R24 ;  /* 0x00000018000f7308 */ /* 0x0000620000001400 */
[----:B------:R-:W-:-:S05]  /*95d0*/  VIADD R21, R24, 0xf3000000 ;  /* 0xf300000018157836 */ /* 0x000fca0000000000 */
[----:B------:R-:W-:Y:S01]  /*95e0*/  ISETP.GT.U32.AND P0, PT, R21, 0x727fffff, PT ;  /* 0x727fffff1500780c */ /* 0x000fe20003f04070 */
[----:B------:R-:W-:-:S05]  /*95f0*/  HFMA2 R21, -RZ, RZ, 0.1495361328125, 0.0004794597625732421875 ;  /* 0x30c90fdbff157431 */ /* 0x000fca00000001ff */
[----:B------:R-:W-:-:S07]  /*9600*/  FFMA R28, R14, R21, 7.314590599882819788e-10 ;  /* 0x30490fdb0e1c7423 */ /* 0x000fce0000000015 */
[----:B01----:R-:W-:Y:S05]  /*9610*/  @!P0 BRA `(.L_x_120) ;  /* 0x0000000000108947 */ /* 0x003fea0003800000 */
[----:B------:R-:W-:-:S07]  /*9620*/  MOV R42, 0x9640 ;  /* 0x00009640002a7802 */ /* 0x000fce0000000f00 */
[----:B------:R-:W-:Y:S05]  /*9630*/  CALL.REL.NOINC `($__internal_2_$__cuda_sm20_sqrt_rn_f32_slowpath) ;  /* 0x0000007c00d07944 */ /* 0x000fea0003c00000 */
[----:B------:R-:W-:Y:S01]  /*9640*/  IMAD.MOV.U32 R21, RZ, RZ, R35 ;  /* 0x000000ffff157224 */ /* 0x000fe200078e0023 */
[----:B------:R-:W-:Y:S06]  /*9650*/  BRA `(.L_x_121) ;  /* 0x0000000000107947 */ /* 0x000fec0003800000 */
.L_x_120:
[----:B------:R-:W-:Y:S01]  /*9660*/  FMUL.FTZ R21, R24, R15 ;  /* 0x0000000f18157220 */ /* 0x000fe20000410000 */
[----:B------:R-:W-:-:S03]  /*9670*/  FMUL.FTZ R15, R15, 0.5 ;  /* 0x3f0000000f0f7820 */ /* 0x000fc60000410000 */
[----:B------:R-:W-:-:S04]  /*9680*/  FFMA R14, -R21, R21, R24 ;  /* 0x00000015150e7223 */ /* 0x000fc80000000118 */
[----:B------:R-:W-:-:S07]  /*9690*/  FFMA R21, R14, R15, R21 ;  /* 0x0000000f0e157223 */ /* 0x000fce0000000015 */
.L_x_121:
[----:B------:R-:W-:Y:S05]  /*96a0*/  BSYNC.RECONVERGENT B2 ;  /* 0x0000000000027941 */ /* 0x000fea0003800200 */
.L_x_119:
[----:B------:R-:W-:Y:S01]  /*96b0*/  FMUL.RZ R28, R28, 0.15915493667125701904 ;  /* 0x3e22f9831c1c7820 */ /* 0x000fe2000040c000 */
[----:B------:R-:W-:-:S03]  /*96c0*/  IMAD.MOV.U32 R15, RZ, RZ, 0x1 ;  /* 0x00000001ff0f7424 */ /* 0x000fc600078e00ff */
[----:B------:R-:W0:Y:S08]  /*96d0*/  MUFU.SIN R24, R28 ;  /* 0x0000001c00187308 */ /* 0x000e300000000400 */
[----:B------:R-:W1:Y:S01]  /*96e0*/  MUFU.COS R14, R28 ;  /* 0x0000001c000e7308 */ /* 0x000e620000000000 */
[-C--:B0-----:R-:W-:Y:S01]  /*96f0*/  FMUL R24, R24, R21.reuse ;  /* 0x0000001518187220 */ /* 0x081fe20000400000 */
[----:B-1----:R-:W-:-:S07]  /*9700*/  FMUL R21, R14, R21 ;  /* 0x000000150e157220 */ /* 0x002fce0000400000 */
.L_x_110:
[----:B------:R-:W-:Y:S05]  /*9710*/  BSYNC.RECONVERGENT B1 ;  /* 0x0000000000017941 */ /* 0x000fea0003800200 */
.L_x_109:
[----:B------:R-:W0:Y:S01]  /*9720*/  F2F.F64.F32 R28, R24 ;  /* 0x00000018001c7310 */ /* 0x000e220000201800 */
[----:B------:R-:W-:Y:S01]  /*9730*/  MOV R40, 0x652b82fe ;  /* 0x652b82fe00287802 */ /* 0x000fe20000000f00 */
[----:B------:R-:W-:Y:S01]  /*9740*/  IMAD.MOV.U32 R41, RZ, RZ, 0x3ff71547 ;  /* 0x3ff71547ff297424 */ /* 0x000fe200078e00ff */
[----:B------:R-:W-:Y:S01]  /*9750*/  UMOV UR6, 0x3b39803f ;  /* 0x3b39803f00067882 */ /* 0x000fe20000000000 */
[----:B------:R-:W-:Y:S01]  /*9760*/  UMOV UR7, 0x3c7abc9e ;  /* 0x3c7abc9e00077882 */ /* 0x000fe20000000000 */
[----:B------:R-:W-:Y:S01]  /*9770*/  BSSY.RECONVERGENT B1, `(.L_x_122) ;  /* 0x0000038000017945 */ /* 0x000fe20003800200 */
[----:B------:R-:W-:Y:S02]  /*9780*/  DSETP.GT.AND P2, PT, R2, RZ, PT ;  /* 0x000000ff0200722a */ /* 0x000fe40003f44000 */
[----:B0-----:R-:W-:Y:S01]  /*9790*/  DFMA R38, R16, R28, R18 ;  /* 0x0000001c1026722b */ /* 0x001fe20000000012 */
[----:B------:R-:W-:Y:S01]  /*97a0*/  IMAD.MOV.U32 R28, RZ, RZ, -0x105c611 ;  /* 0xfefa39efff1c7424 */ /* 0x000fe200078e00ff */
[----:B------:R-:W-:-:S06]  /*97b0*/  MOV R29, 0x3fe62e42 ;  /* 0x3fe62e42001d7802 */ /* 0x000fcc0000000f00 */
[----:B------:R-:W-:Y:S02]  /*97c0*/  DFMA R40, R38, R40, 6.75539944105574400000e+15 ;  /* 0x433800002628742b */ /* 0x000fe40000000028 */
[----:B------:R-:W-:-:S06]  /*97d0*/  FSETP.GEU.AND P0, PT, |R39|, 4.1917929649353027344, PT ;  /* 0x4086232b2700780b */ /* 0x000fcc0003f0e200 */
[----:B------:R-:W-:-:S08]  /*97e0*/  DADD R32, R40, -6.75539944105574400000e+15 ;  /* 0xc338000028207429 */ /* 0x000fd00000000000 */
[----:B------:R-:W-:-:S08]  /*97f0*/  DFMA R34, R32, -R28, R38 ;  /* 0x8000001c2022722b */ /* 0x000fd00000000026 */
        /* <DEDUP_REMOVED lines=42> */
[----:B------:R-:W-:Y:S01]  /*9aa0*/  @!P1 LEA R35, R39, R35, 0x14 ;  /* 0x0000002327239211 */ /* 0x000fe200078ea0ff */
[----:B------:R-:W-:-:S05]  /*9ab0*/  @!P1 IMAD.IADD R38, R40, 0x1, -R39 ;  /* 0x0000000128269824 */ /* 0x000fca00078e0a27 */
[----:B------:R-:W-:Y:S01]  /*9ac0*/  @!P1 LEA R39, R38, 0x3ff00000, 0x14 ;  /* 0x3ff0000026279811 */ /* 0x000fe200078ea0ff */
[----:B------:R-:W-:-:S06]  /*9ad0*/  @!P1 IMAD.MOV.U32 R38, RZ, RZ, RZ ;  /* 0x000000ffff269224 */ /* 0x000fcc00078e00ff */
[----:B------:R-:W-:-:S11]  /*9ae0*/  @!P1 DMUL R32, R34, R38 ;  /* 0x0000002622209228 */ /* 0x000fd60000000000 */
.L_x_123:
[----:B------:R-:W-:Y:S05]  /*9af0*/  BSYNC.RECONVERGENT B1 ;  /* 0x0000000000017941 */ /* 0x000fea0003800200 */
.L_x_122:
[----:B------:R-:W-:Y:S01]  /*9b00*/  BSSY.RECONVERGENT B2, `(.L_x_124) ;  /* 0x00001b0000027945 */ /* 0x000fe20003800200 */
[----:B------:R-:W-:Y:S01]  /*9b10*/  DMUL R88, R32, R88 ;  /* 0x0000005820587228 */ /* 0x000fe20000000000 */
[----:B------:R-:W-:Y:S02]  /*9b20*/  IMAD.MOV.U32 R14, RZ, RZ, R31 ;  /* 0x000000ffff0e7224 */ /* 0x000fe400078e001f */
[----:B------:R-:W-:Y:S08]  /*9b30*/  @!P2 BRA `(.L_x_125) ;  /* 0x0000001800b0a947 */ /* 0x000ff00003800000 */
[----:B------:R-:W-:Y:S01]  /*9b40*/  ISETP.NE.AND P0, PT, R31, 0x1, PT ;  /* 0x000000011f00780c */ /* 0x000fe20003f05270 */
[----:B------:R-:W-:Y:S01]  /*9b50*/  BSSY.RECONVERGENT B1, `(.L_x_126) ;  /* 0x0000045000017945 */ /* 0x000fe20003800200 */
[----:B------:R-:W-:Y:S01]  /*9b60*/  MOV R24, R9 ;  /* 0x0000000900187202 */ /* 0x000fe20000000f00 */
[----:B------:R-:W-:-:S10]  /*9b70*/  IMAD.MOV.U32 R14, RZ, RZ, 0x2 ;  /* 0x00000002ff0e7424 */ /* 0x000fd400078e00ff */
        /* <DEDUP_REMOVED lines=9> */
.L_x_128:
        /* <DEDUP_REMOVED lines=13> */
.L_x_130:
[----:B------:R-:W-:Y:S05]  /*9ce0*/  BSYNC.RECONVERGENT B3 ;  /* 0x0000000000037941 */ /* 0x000fea0003800200 */
.L_x_129:
        /* <DEDUP_REMOVED lines=43> */
.L_x_127:
[----:B------:R-:W-:Y:S05]  /*9fa0*/  BSYNC.RECONVERGENT B1 ;  /* 0x0000000000017941 */ /* 0x000fea0003800200 */
.L_x_126:
        /* <DEDUP_REMOVED lines=25> */
.L_x_134:
[----:B------:R-:W-:Y:S05]  /*a140*/  BSYNC.RECONVERGENT B1 ;  /* 0x0000000000017941 */ /* 0x000fea0003800200 */
.L_x_133:
        /* <DEDUP_REMOVED lines=41> */
[----:B------:R-:W-:-:S04]  /*a3e0*/  LOP3.LUT R40, R25, R40, R27, 0x96, !PT ;  /* 0x0000002819287212 */ /* 0x000fc800078e961b */
[----:B------:R-:W-:Y:S01]  /*a3f0*/  LOP3.LUT R25, R30, R32, R31, 0x96, !PT ;  /* 0x000000201e197212 */ /* 0x000fe200078e961f */
[----:B------:R-:W-:Y:S02]  /*a400*/  IMAD.MOV.U32 R31, RZ, RZ, R11 ;  /* 0x000000ffff1f7224 */ /* 0x000fe400078e000b */
[----:B------:R-:W-:Y:S01]  /*a410*/  IMAD.MOV.U32 R24, RZ, RZ, R40 ;  /* 0x000000ffff187224 */ /* 0x000fe200078e0028 */
        /* <DEDUP_REMOVED lines=14> */
.L_x_137:
[----:B------:R-:W-:Y:S01]  /*a500*/  IMAD.MOV.U32 R33, RZ, RZ, R11 ;  /* 0x000000ffff217224 */ /* 0x000fe200078e000b */
[----:B------:R-:W-:Y:S01]  /*a510*/  MOV R20, R40 ;  /* 0x0000002800147202 */ /* 0x000fe20000000f00 */
[----:B------:R-:W-:Y:S02]  /*a520*/  IMAD.MOV.U32 R31, RZ, RZ, R26 ;  /* 0x000000ffff1f7224 */ /* 0x000fe400078e001a */
[----:B------:R-:W-:-:S07]  /*a530*/  IMAD.MOV.U32 R24, RZ, RZ, R25 ;  /* 0x000000ffff187224 */ /* 0x000fce00078e0019 */
.L_x_136:
[----:B------:R-:W-:Y:S05]  /*a540*/  BSYNC.RECONVERGENT B1 ;  /* 0x0000000000017941 */ /* 0x000fea0003800200 */
.L_x_135:
        /* <DEDUP_REMOVED lines=58> */
[----:B------:R-:W-:Y:S02]  /*a8f0*/  DADD R34, R30, 1 ;  /* 0x3ff000001e227429 */ /* 0x000fe40000000000 */
[----:B------:R-:W-:Y:S01]  /*a900*/  DADD R48, R48, -UR10 ;  /* 0x8000000a30307e29 */ /* 0x000fe20008000000 */
[----:B------:R-:W-:Y:S01]  /*a910*/  UMOV UR10, 0xfefa39ef ;  /* 0xfefa39ef000a7882 */ /* 0x000fe20000000000 */
[----:B------:R-:W-:Y:S02]  /*a920*/  UMOV UR11, 0x3fe62e42 ;  /* 0x3fe62e42000b7882 */ /* 0x000fe40000000000 */
[----:B------:R-:W0:Y:S02]  /*a930*/  MUFU.RCP64H R43, R35 ;  /* 0x00000023002b7308 */ /* 0x000e240000001800 */
[----:B0-----:R-:W-:-:S08]  /*a940*/  DFMA R32, -R34, R42, 1 ;  /* 0x3ff000002220742b */ /* 0x001fd0000000012a */
[----:B------:R-:W-:Y:S02]  /*a950*/  DFMA R44, R32, R32, R32 ;  /* 0x00000020202c722b */ /* 0x000fe40000000020 */
[----:B------:R-:W-:-:S06]  /*a960*/  DADD R32, R30, -1 ;  /* 0xbff000001e207429 */ /* 0x000fcc0000000000 */
        /* <DEDUP_REMOVED lines=37> */
.L_x_139:
[----:B------:R-:W-:Y:S05]  /*abc0*/  BSYNC.RECONVERGENT B1 ;  /* 0x0000000000017941 */ /* 0x000fea0003800200 */
.L_x_138:
        /* <DEDUP_REMOVED lines=68> */
[----:B------:R-:W-:Y:S02]  /*b010*/  FSEL R8, R34, R32, !P0 ;  /* 0x0000002022087208 */ /* 0x000fe40004000000 */
[----:B------:R-:W-:Y:S01]  /*b020*/  FSEL R9, R9, R33, !P0 ;  /* 0x0000002109097208 */ /* 0x000fe20004000000 */
[----:B------:R-:W-:Y:S01]  /*b030*/  DFMA R32, R30, R42, R46 ;  /* 0x0000002a1e20722b */ /* 0x000fe2000000002e */
[----:B------:R-:W-:-:S02]  /*b040*/  ISETP.GE.U32.AND P0, PT, R98, 0x7ca00000, PT ;  /* 0x7ca000006200780c */ /* 0x000fc40003f06070 */
        /* <DEDUP_REMOVED lines=8> */
[----:B------:R-:W-:Y:S01]  /*b0d0*/  MOV R24, 0xb100 ;  /* 0x0000b10000187802 */ /* 0x000fe20000000f00 */
[----:B------:R-:W-:-:S07]  /*b0e0*/  IMAD.MOV.U32 R33, RZ, RZ, R43 ;  /* 0x000000ffff217224 */ /* 0x000fce00078e002b */
[----:B------:R-:W-:Y:S05]  /*b0f0*/  CALL.REL.NOINC `($__internal_1_$__cuda_sm20_dsqrt_rn_f64_mediumpath_v1) ;  /* 0x0000006000787944 */ /* 0x000fea0003c00000 */
[----:B------:R-:W-:Y:S01]  /*b100*/  IMAD.MOV.U32 R32, RZ, RZ, R28 ;  /* 0x000000ffff207224 */ /* 0x000fe200078e001c */
[----:B------:R-:W-:-:S07]  /*b110*/  MOV R33, R29 ;  /* 0x0000001d00217202 */ /* 0x000fce0000000f00 */
.L_x_141:
[----:B------:R-:W-:Y:S05]  /*b120*/  BSYNC.RECONVERGENT B4 ;  /* 0x0000000000047941 */ /* 0x000fea0003800200 */
.L_x_140:
[----:B------:R-:W0:Y:S01]  /*b130*/  FRND.F64.TRUNC R28, R38 ;  /* 0x00000026001c7313 */ /* 0x000e22000030d800 */
[----:B------:R-:W-:Y:S01]  /*b140*/  DMUL R30, RZ, R38 ;  /* 0x00000026ff1e7228 */ /* 0x000fe20000000000 */
[----:B------:R-:W-:Y:S01]  /*b150*/  IMAD.MOV.U32 R20, RZ, RZ, 0x1 ;  /* 0x00000001ff147424 */ /* 0x000fe200078e00ff */
[----:B------:R-:W-:Y:S01]  /*b160*/  DADD R80, RZ, R8 ;  /* 0x00000000ff507229 */ /* 0x000fe20000000008 */
[----:B------:R-:W-:Y:S02]  /*b170*/  IMAD.MOV.U32 R9, RZ, RZ, R26 ;  /* 0x000000ffff097224 */ /* 0x000fe400078e001a */
[----:B------:R-:W-:-:S05]  /*b180*/  IMAD.MOV.U32 R8, RZ, RZ, R40 ;  /* 0x000000ffff087224 */ /* 0x000fca00078e0028 */
[----:B------:R-:W-:Y:S02]  /*b190*/  DMUL R80, R80, R32 ;  /* 0x0000002050507228 */ /* 0x000fe40000000000 */
[----:B0-----:R-:W-:-:S06]  /*b1a0*/  DSETP.NEU.AND P0, PT, R38, R28, PT ;  /* 0x0000001c2600722a */ /* 0x001fcc0003f0d000 */
[----:B------:R-:W-:Y:S02]  /*b1b0*/  FSEL R10, R30, R10, !P0 ;  /* 0x0000000a1e0a7208 */ /* 0x000fe40004000000 */
[----:B------:R-:W-:-:S06]  /*b1c0*/  FSEL R11, R31, R11, !P0 ;  /* 0x0000000b1f0b7208 */ /* 0x000fcc0004000000 */
[----:B------:R-:W-:Y:S01]  /*b1d0*/  DMUL R32, R32, R10 ;  /* 0x0000000a20207228 */ /* 0x000fe20000000000 */
[----:B------:R-:W-:Y:S01]  /*b1e0*/  IMAD R11, R41, -0x2daee0ad, RZ ;  /* 0xd2511f53290b7824 */ /* 0x000fe200078e02ff */
[----:B------:R-:W-:-:S09]  /*b1f0*/  MOV R10, R25 ;  /* 0x00000019000a7202 */ /* 0x000fd20000000f00 */
.L_x_132:
[----:B------:R-:W-:Y:S05]  /*b200*/  BSYNC.RECONVERGENT B3 ;  /* 0x0000000000037941 */ /* 0x000fea0003800200 */
.L_x_131:
[----:B------:R-:W0:Y:S01]  /*b210*/  LDC.64 R24, c[0x0][0x3c0] ;  /* 0x0000f000ff187b82 */ /* 0x000e220000000a00 */
[----:B------:R-:W-:Y:S01]  /*b220*/  IMAD.MOV.U32 R30, RZ, RZ, 0x652b82fe ;  /* 0x652b82feff1e7424 */ /* 0x000fe200078e00ff */
[----:B------:R-:W-:Y:S01]  /*b230*/  MOV R31, 0x3ff71547 ;  /* 0x3ff71547001f7802 */ /* 0x000fe20000000f00 */
[----:B------:R-:W-:Y:S01]  /*b240*/  UMOV UR6, 0xfefa39ef ;  /* 0xfefa39ef00067882 */ /* 0x000fe20000000000 */
[----:B------:R-:W-:Y:S01]  /*b250*/  UMOV UR7, 0x3fe62e42 ;  /* 0x3fe62e4200077882 */ /* 0x000fe20000000000 */
[----:B------:R-:W-:Y:S03]  /*b260*/  BSSY.RECONVERGENT B1, `(.L_x_142) ;  /* 0x0000038000017945 */ /* 0x000fe60003800200 */
[----:B------:R-:W0:Y:S02]  /*b270*/  LDC.64 R28, c[0x0][0x3c8] ;  /* 0x0000f200ff1c7b82 */ /* 0x000e240000000a00 */
[----:B0-----:R-:W-:-:S08]  /*b280*/  DFMA R28, R32, R28, R24 ;  /* 0x0000001c201c722b */ /* 0x001fd00000000018 */
[----:B------:R-:W-:Y:S02]  /*b290*/  DFMA R30, R28, R30, 6.75539944105574400000e+15 ;  /* 0x433800001c1e742b */ /* 0x000fe4000000001e */
[----:B------:R-:W-:-:S06]  /*b2a0*/  FSETP.GEU.AND P0, PT, |R29|, 4.1917929649353027344, PT ;  /* 0x4086232b1d00780b */ /* 0x000fcc0003f0e200 */
        /* <DEDUP_REMOVED lines=43> */
[----:B------:R-:W-:-:S04]  /*b560*/  @!P1 LEA.HI R24, R30, R30, RZ, 0x1 ;  /* 0x0000001e1e189211 */ /* 0x000fc800078f08ff */
[----:B------:R-:W-:Y:S02]  /*b570*/  @!P1 SHF.R.S32.HI R29, RZ, 0x1, R24 ;  /* 0x00000001ff1d9819 */ /* 0x000fe40000011418 */
[----:B------:R-:W-:Y:S02]  /*b580*/  FSEL R24, R32, RZ, P0 ;  /* 0x000000ff20187208 */ /* 0x000fe40000000000 */
[----:B------:R-:W-:Y:S01]  /*b590*/  @!P1 LEA R27, R29, R27, 0x14 ;  /* 0x0000001b1d1b9211 */ /* 0x000fe200078ea0ff */
[----:B------:R-:W-:-:S05]  /*b5a0*/  @!P1 IMAD.IADD R28, R30, 0x1, -R29 ;  /* 0x000000011e1c9824 */ /* 0x000fca00078e0a1d */
[----:B------:R-:W-:Y:S01]  /*b5b0*/  @!P1 LEA R29, R28, 0x3ff00000, 0x14 ;  /* 0x3ff000001c1d9811 */ /* 0x000fe200078ea0ff */
[----:B------:R-:W-:-:S06]  /*b5c0*/  @!P1 IMAD.MOV.U32 R28, RZ, RZ, RZ ;  /* 0x000000ffff1c9224 */ /* 0x000fcc00078e00ff */
[----:B------:R-:W-:-:S11]  /*b5d0*/  @!P1 DMUL R24, R26, R28 ;  /* 0x0000001c1a189228 */ /* 0x000fd60000000000 */
.L_x_143:
[----:B------:R-:W-:Y:S05]  /*b5e0*/  BSYNC.RECONVERGENT B1 ;  /* 0x0000000000017941 */ /* 0x000fea0003800200 */
.L_x_142:
[----:B------:R-:W-:-:S11]  /*b5f0*/  DMUL R88, R88, R24 ;  /* 0x0000001858587228 */ /* 0x000fd60000000000 */
.L_x_125:
[----:B------:R-:W-:Y:S05]  /*b600*/  BSYNC.RECONVERGENT B2 ;  /* 0x0000000000027941 */ /* 0x000fea0003800200 */
.L_x_124:
[----:B------:R-:W0:Y:S01]  /*b610*/  LDC.64 R26, c[0x0][0x3a8] ;  /* 0x0000ea00ff1a7b82 */ /* 0x000e220000000a00 */
[----:B------:R-:W-:Y:S01]  /*b620*/  VIADD R94, R94, 0x1 ;  /* 0x000000015e5e7836 */ /* 0x000fe20000000000 */
[----:B------:R-:W-:-:S04]  /*b630*/  DADD R24, R88, R36 ;  /* 0x0000000058187229 */ /* 0x000fc80000000024 */
[----:B0-----:R-:W-:Y:S02]  /*b640*/  ISETP.GE.AND P0, PT, R94, R27, PT ;  /* 0x0000001b5e00720c */ /* 0x001fe40003f06270 */
[----:B------:R-:W-:-:S04]  /*b650*/  ISETP.NE.AND P1, PT, R26, 0x1, PT ;  /* 0x000000011a00780c */ /* 0x000fc80003f25270 */
[----:B------:R-:W-:Y:S02]  /*b660*/  FSEL R36, R24, R36, !P1 ;  /* 0x0000002418247208 */ /* 0x000fe40004800000 */
[----:B------:R-:W-:-:S05]  /*b670*/  FSEL R37, R25, R37, !P1 ;  /* 0x0000002519257208 */ /* 0x000fca0004800000 */
[----:B------:R-:W-:Y:S05]  /*b680*/  @!P0 BRA `(.L_x_144) ;  /* 0xffffffd4000c8947 */ /* 0x000fea000383ffff */
.L_x_108:
[----:B------:R-:W0:Y:S02]  /*b690*/  LDCU UR4, c[0x0][0x3a8] ;  /* 0x00007500ff0477ac */ /* 0x000e240008000800 */
[----:B0-----:R-:W-:-:S04]  /*b6a0*/  ULOP3.LUT UR4, UR4, 0x2, URZ, 0xfc, !UPT ;  /* 0x0000000204047892 */ /* 0x001fc8000f8efcff */
[----:B------:R-:W-:-:S09]  /*b6b0*/  UISETP.NE.AND UP0, UPT, UR4, 0x2, UPT ;  /* 0x000000020400788c */ /* 0x000fd2000bf05270 */
[----:B------:R-:W-:Y:S05]  /*b6c0*/  BRA.U !UP0, `(.L_x_145) ;  /* 0x0000000108847547 */ /* 0x000fea000b800000 */
[----:B------:R-:W0:Y:S01]  /*b6d0*/  I2F.F64.U32 R28, UR5 ;  /* 0x00000005001c7d12 */ /* 0x000e220008201800 */
[----:B------:R-:W-:Y:S01]  /*b6e0*/  MOV R24, 0x1 ;  /* 0x0000000100187802 */ /* 0x000fe20000000f00 */
[----:B------:R-:W-:Y:S01]  /*b6f0*/  BSSY.RECONVERGENT B1, `(.L_x_146) ;  /* 0x0000014000017945 */ /* 0x000fe20003800200 */
[----:B------:R-:W-:-:S05]  /*b700*/  FSETP.GEU.AND P1, PT, |R37|, 6.5827683646048100446e-37, PT ;  /* 0x036000002500780b */ /* 0x000fca0003f2e200 */
[----:B0-----:R-:W0:Y:S02]  /*b710*/  MUFU.RCP64H R25, R29 ;  /* 0x0000001d00197308 */ /* 0x001e240000001800 */
[----:B0-----:R-:W-:-:S08]  /*b720*/  DFMA R26, -R28, R24, 1 ;  /* 0x3ff000001c1a742b */ /* 0x001fd00000000118 */
[----:B------:R-:W-:-:S08]  /*b730*/  DFMA R26, R26, R26, R26 ;  /* 0x0000001a1a1a722b */ /* 0x000fd0000000001a */
[----:B------:R-:W-:-:S08]  /*b740*/  DFMA R26, R24, R26, R24 ;  /* 0x0000001a181a722b */ /* 0x000fd00000000018 */
[----:B------:R-:W-:-:S08]  /*b750*/  DFMA R24, -R28, R26, 1 ;  /* 0x3ff000001c18742b */ /* 0x000fd0000000011a */
[----:B------:R-:W-:-:S08]  /*b760*/  DFMA R30, R26, R24, R26 ;  /* 0x000000181a1e722b */ /* 0x000fd0000000001a */
[----:B------:R-:W-:-:S08]  /*b770*/  DMUL R24, R30, R36 ;  /* 0x000000241e187228 */ /* 0x000fd00000000000 */
[----:B------:R-:W-:-:S08]  /*b780*/  DFMA R26, -R28, R24, R36 ;  /* 0x000000181c1a722b */ /* 0x000fd00000000124 */
[----:B------:R-:W-:-:S10]  /*b790*/  DFMA R24, R30, R26, R24 ;  /* 0x0000001a1e18722b */ /* 0x000fd40000000018 */
[----:B------:R-:W-:-:S05]  /*b7a0*/  FFMA R26, RZ, R29, R25 ;  /* 0x0000001dff1a7223 */ /* 0x000fca0000000019 */
[----:B------:R-:W-:-:S13]  /*b7b0*/  FSETP.GT.AND P0, PT, |R26|, 1.469367938527859385e-39, PT ;  /* 0x001000001a00780b */ /* 0x000fda0003f04200 */
[----:B------:R-:W-:Y:S05]  /*b7c0*/  @P0 BRA P1, `(.L_x_147) ;  /* 0x0000000000180947 */ /* 0x000fea0000800000 */
[----:B------:R-:W-:Y:S01]  /*b7d0*/  IMAD.MOV.U32 R24, RZ, RZ, R28 ;  /* 0x000000ffff187224 */ /* 0x000fe200078e001c */
[----:B------:R-:W-:Y:S01]  /*b7e0*/  MOV R40, 0xb810 ;  /* 0x0000b81000287802 */ /* 0x000fe20000000f00 */
[----:B------:R-:W-:-:S07]  /*b7f0*/  IMAD.MOV.U32 R25, RZ, RZ, R29 ;  /* 0x000000ffff197224 */ /* 0x000fce00078e001d */
[----:B------:R-:W-:Y:S05]  /*b800*/  CALL.REL.NOINC `($__internal_0_$__cuda_sm20_div_rn_f64_full) ;  /* 0x0000005400407944 */ /* 0x000fea0003c00000 */
[----:B------:R-:W-:Y:S01]  /*b810*/  MOV R24, R32 ;  /* 0x0000002000187202 */ /* 0x000fe20000000f00 */
[----:B------:R-:W-:-:S07]  /*b820*/  IMAD.MOV.U32 R25, RZ, RZ, R33 ;  /* 0x000000ffff197224 */ /* 0x000fce00078e0021 */
.L_x_147:
[----:B------:R-:W-:Y:S05]  /*b830*/  BSYNC.RECONVERGENT B1 ;  /* 0x0000000000017941 */ /* 0x000fea0003800200 */
.L_x_146:
[----:B------:R-:W0:Y:S01]  /*b840*/  LDCU.64 UR6, c[0x0][0x388] ;  /* 0x00007100ff0677ac */ /* 0x000e220008000a00 */
[----:B------:R-:W-:Y:S01]  /*b850*/  IMAD.MOV.U32 R26, RZ, RZ, RZ ;  /* 0x000000ffff1a7224 */ /* 0x000fe200078e00ff */
[----:B0-----:R-:W-:-:S08]  /*b860*/  DADD R24, R24, -UR6 ;  /* 0x8000000618187e29 */ /* 0x001fd00008000000 */
[----:B------:R-:W-:Y:S02]  /*b870*/  DSETP.MAX.AND P0, P1, RZ, R24, PT ;  /* 0x00000018ff00722a */ /* 0x000fe4000390f000 */
[----:B------:R-:W-:-:S04]  /*b880*/  MOV R27, R25 ;  /* 0x00000019001b7202 */ /* 0x000fc80000000f00 */
[C---:B------:R-:W-:Y:S02]  /*b890*/  FSEL R29, R26.reuse, R27, P0 ;  /* 0x0000001b1a1d7208 */ /* 0x040fe40000000000 */
[----:B------:R-:W-:-:S06]  /*b8a0*/  SEL R24, R26, R24, P0 ;  /* 0x000000181a187207 */ /* 0x000fcc0000000000 */
[----:B------:R-:W-:-:S05]  /*b8b0*/  @P1 LOP3.LUT R29, R27, 0x80000, RZ, 0xfc, !PT ;  /* 0x000800001b1d1812 */ /* 0x000fca00078efcff */
[----:B------:R-:W-:Y:S01]  /*b8c0*/  IMAD.MOV.U32 R25, RZ, RZ, R29 ;  /* 0x000000ffff197224 */ /* 0x000fe200078e001d */
[----:B------:R-:W-:Y:S06]  /*b8d0*/  BRA `(.L_x_148) ;  /* 0x0000000000247947 */ /* 0x000fec0003800000 */
.L_x_145:
        /* <DEDUP_REMOVED lines=8> */
[----:B------:R-:W-:-:S07]  /*b960*/  IMAD.MOV.U32 R25, RZ, RZ, R27 ;  /* 0x000000ffff197224 */ /* 0x000fce00078e001b */
.L_x_148:
[----:B------:R-:W0:Y:S01]  /*b970*/  LDCU.128 UR12, c[0x0][0x3e0] ;  /* 0x00007c00ff0c77ac */ /* 0x000e220008000c00 */
[----:B------:R-:W-:-:S08]  /*b980*/  DMUL R24, R24, R78 ;  /* 0x0000004e18187228 */ /* 0x000fd00000000000 */
[C---:B------:R-:W-:Y:S02]  /*b990*/  DFMA R74, R24.reuse, R24, R74 ;  /* 0x00000018184a722b */ /* 0x040fe4000000004a */
[----:B------:R-:W-:Y:S01]  /*b9a0*/  DADD R76, R24, R76 ;  /* 0x00000000184c7229 */ /* 0x000fe2000000004c */
[----:B0-----:R-:W-:-:S04]  /*b9b0*/  IADD3 R0, P0, PT, R0, UR12, RZ ;  /* 0x0000000c00007c10 */ /* 0x001fc8000ff1e0ff */
[----:B------:R-:W-:Y:S02]  /*b9c0*/  IADD3.X R57, PT, PT, R57, UR13, RZ, P0, !PT ;  /* 0x0000000d39397c10 */ /* 0x000fe400087fe4ff */
[----:B------:R-:W-:-:S04]  /*b9d0*/  ISETP.GE.U32.AND P0, PT, R0, UR14, PT ;  /* 0x0000000e00007c0c */ /* 0x000fc8000bf06070 */
[----:B------:R-:W-:-:S13]  /*b9e0*/  ISETP.GE.U32.AND.EX P0, PT, R57, UR15, PT, P0 ;  /* 0x0000000f39007c0c */ /* 0x000fda000bf06100 */
[----:B------:R-:W-:Y:S05]  /*b9f0*/  @!P0 BRA `(.L_x_149) ;  /* 0xffffff5000408947 */ /* 0x000fea000383ffff */
[----:B------:R-:W-:Y:S05]  /*ba00*/  BRA `(.L_x_5) ;  /* 0x0000005000947947 */ /* 0x000fea0003800000 */
.L_x_6:
[----:B------:R-:W-:Y:S01]  /*ba10*/  VIMNMX R70, PT, PT, R70, 0x1, !PT ;  /* 0x0000000146467848 */ /* 0x000fe20007fe0100 */
[C---:B------:R-:W-:Y:S01]  /*ba20*/  VIADD R71, R1.reuse, 0x100 ;  /* 0x0000010001477836 */ /* 0x040fe20000000000 */
[----:B------:R-:W-:Y:S02]  /*ba30*/  IADD3 R72, PT, PT, R1, 0x200, RZ ;  /* 0x0000020001487810 */ /* 0x000fe40007ffe0ff */
[----:B------:R-:W-:-:S07]  /*ba40*/  CS2R R76, SRZ ;  /* 0x00000000004c7805 */ /* 0x000fce000001ff00 */
.L_x_220:
[----:B------:R-:W0:Y:S01]  /*ba50*/  LDC R84, c[0x0][0x3b0] ;  /* 0x0000ec00ff547b82 */ /* 0x000e220000000800 */
[----:B------:R-:W-:Y:S01]  /*ba60*/  IMAD.MOV.U32 R40, RZ, RZ, RZ ;  /* 0x000000ffff287224 */ /* 0x000fe200078e00ff */
[----:B0-----:R-:W-:-:S13]  /*ba70*/  ISETP.GE.U32.AND P0, PT, R84, 0x10, PT ;  /* 0x000000105400780c */ /* 0x001fda0003f06070 */
[----:B------:R-:W-:Y:S05]  /*ba80*/  @!P0 BRA `(.L_x_150) ;  /* 0x0000000000b88947 */ /* 0x000fea0003800000 */
[----:B------:R-:W-:Y:S01]  /*ba90*/  IMAD.MOV.U32 R82, RZ, RZ, RZ ;  /* 0x000000ffff527224 */ /* 0x000fe200078e00ff */
[----:B------:R-:W-:-:S07]  /*baa0*/  LOP3.LUT R83, R84, 0x7ffffff0, RZ, 0xc0, !PT ;  /* 0x7ffffff054537812 */ /* 0x000fce00078ec0ff */
.L_x_151:
[----:B0-----:R-:W0:Y:S01]  /*bab0*/  LDC.64 R36, c[0x0][0x380] ;  /* 0x0000e000ff247b82 */ /* 0x001e220000000a00 */
[C---:B------:R-:W-:Y:S01]  /*bac0*/  LEA R73, R82.reuse, R1, 0x3 ;  /* 0x0000000152497211 */ /* 0x040fe200078e18ff */
[----:B------:R-:W-:-:S05]  /*bad0*/  VIADD R82, R82, 0x10 ;  /* 0x0000001052527836 */ /* 0x000fca0000000000 */
[----:B------:R-:W-:Y:S01]  /*bae0*/  ISETP.NE.AND P0, PT, R82, R83, PT ;  /* 0x000000535200720c */ /* 0x000fe20003f05270 */
[--C-:B0-----:R-:W-:Y:S01]  /*baf0*/  IMAD.MOV.U32 R44, RZ, RZ, R36.reuse ;  /* 0x000000ffff2c7224 */ /* 0x101fe200078e0024 */
[-C--:B------:R-:W-:Y:S01]  /*bb00*/  MOV R46, R36.reuse ;  /* 0x00000024002e7202 */ /* 0x080fe20000000f00 */
[--C-:B------:R-:W-:Y:S01]  /*bb10*/  IMAD.MOV.U32 R45, RZ, RZ, R37.reuse ;  /* 0x000000ffff2d7224 */ /* 0x100fe200078e0025 */
        /* <DEDUP_REMOVED lines=14> */
[----:B------:R-:W-:Y:S01]  /*bc00*/  MOV R40, R36 ;  /* 0x0000002400287202 */ /* 0x000fe20000000f00 */
[--C-:B------:R-:W-:Y:S01]  /*bc10*/  IMAD.MOV.U32 R25, RZ, RZ, R37.reuse ;  /* 0x000000ffff197224 */ /* 0x100fe200078e0025 */
[----:B------:R-:W-:Y:S01]  /*bc20*/  MOV R43, R37 ;  /* 0x00000025002b7202 */ /* 0x000fe20000000f00 */
[----:B------:R-:W-:Y:S01]  /*bc30*/  IMAD.MOV.U32 R27, RZ, RZ, R37 ;  /* 0x000000ffff1b7224 */ /* 0x000fe200078e0025 */
[----:B------:R0:W-:Y:S01]  /*bc40*/  STL.128 [R73+0x10], R44 ;  /* 0x0000102c49007387 */ /* 0x0001e20000100c00 */
[----:B------:R-:W-:-:S02]  /*bc50*/  IMAD.MOV.U32 R28, RZ, RZ, R36 ;  /* 0x000000ffff1c7224 */ /* 0x000fc400078e0024 */
[--C-:B------:R-:W-:Y:S01]  /*bc60*/  IMAD.MOV.U32 R30, RZ, RZ, R36.reuse ;  /* 0x000000ffff1e7224 */ /* 0x100fe200078e0024 */
[----:B------:R0:W-:Y:S01]  /*bc70*/  STL.128 [R73+0x20], R48 ;  /* 0x0000203049007387 */ /* 0x0001e20000100c00 */
[--C-:B------:R-:W-:Y:S02]  /*bc80*/  IMAD.MOV.U32 R31, RZ, RZ, R37.reuse ;  /* 0x000000ffff1f7224 */ /* 0x100fe400078e0025 */
[--C-:B------:R-:W-:Y:S01]  /*bc90*/  IMAD.MOV.U32 R33, RZ, RZ, R37.reuse ;  /* 0x000000ffff217224 */ /* 0x100fe200078e0025 */
[----:B------:R0:W-:Y:S01]  /*bca0*/  STL.128 [R73+0x30], R52 ;  /* 0x0000303449007387 */ /* 0x0001e20000100c00 */
[--C-:B------:R-:W-:Y:S02]  /*bcb0*/  IMAD.MOV.U32 R34, RZ, RZ, R36.reuse ;  /* 0x000000ffff227224 */ /* 0x100fe400078e0024 */
[----:B------:R-:W-:Y:S01]  /*bcc0*/  IMAD.MOV.U32 R38, RZ, RZ, R36 ;  /* 0x000000ffff267224 */ /* 0x000fe200078e0024 */
[----:B------:R0:W-:Y:S01]  /*bcd0*/  STL.128 [R73+0x40], R24 ;  /* 0x0000401849007387 */ /* 0x0001e20000100c00 */
[----:B------:R-:W-:-:S02]  /*bce0*/  IMAD.MOV.U32 R39, RZ, RZ, R37 ;  /* 0x000000ffff277224 */ /* 0x000fc400078e0025 */
[----:B------:R-:W-:Y:S01]  /*bcf0*/  IMAD.MOV.U32 R41, RZ, RZ, R37 ;  /* 0x000000ffff297224 */ /* 0x000fe200078e0025 */
[----:B------:R0:W-:Y:S01]  /*bd00*/  STL.128 [R73+0x50], R28 ;  /* 0x0000501c49007387 */ /* 0x0001e20000100c00 */
[----:B------:R-:W-:-:S03]  /*bd10*/  IMAD.MOV.U32 R42, RZ, RZ, R36 ;  /* 0x000000ffff2a7224 */ /* 0x000fc600078e0024 */
[----:B------:R0:W-:Y:S04]  /*bd20*/  STL.128 [R73+0x60], R32 ;  /* 0x0000602049007387 */ /* 0x0001e80000100c00 */
[----:B------:R0:W-:Y:S04]  /*bd30*/  STL.128 [R73], R36 ;  /* 0x0000002449007387 */ /* 0x0001e80000100c00 */
[----:B------:R0:W-:Y:S01]  /*bd40*/  STL.128 [R73+0x70], R40 ;  /* 0x0000702849007387 */ /* 0x0001e20000100c00 */
[----:B------:R-:W-:Y:S05]  /*bd50*/  @P0 BRA `(.L_x_151) ;  /* 0xfffffffc00540947 */ /* 0x000fea000383ffff */
[----:B0-----:R-:W-:-:S07]  /*bd60*/  IMAD.MOV.U32 R40, RZ, RZ, R83 ;  /* 0x000000ffff287224 */ /* 0x001fce00078e0053 */
.L_x_150:
[----:B------:R-:W-:-:S13]  /*bd70*/  LOP3.LUT P0, R24, R84, 0xf, RZ, 0xc0, !PT ;  /* 0x0000000f54187812 */ /* 0x000fda000780c0ff */
[----:B------:R-:W-:Y:S05]  /*bd80*/  @!P0 BRA `(.L_x_152) ;  /* 0x0000000000c48947 */ /* 0x000fea0003800000 */
[----:B------:R-:W-:Y:S02]  /*bd90*/  IADD3 R24, PT, PT, R24, -0x1, RZ ;  /* 0xffffffff18187810 */ /* 0x000fe40007ffe0ff */
[----:B------:R-:W-:Y:S02]  /*bda0*/  LOP3.LUT P1, R42, R84, 0x7, RZ, 0xc0, !PT ;  /* 0x00000007542a7812 */ /* 0x000fe4000782c0ff */
[----:B------:R-:W-:-:S13]  /*bdb0*/  ISETP.GE.U32.AND P0, PT, R24, 0x7, PT ;  /* 0x000000071800780c */ /* 0x000fda0003f06070 */
[----:B------:R-:W-:Y:S05]  /*bdc0*/  @!P0 BRA `(.L_x_153) ;  /* 0x0000000000548947 */ /* 0x000fea0003800000 */
[----:B------:R-:W0:Y:S01]  /*bdd0*/  LDC.64 R32, c[0x0][0x380] ;  /* 0x0000e000ff207b82 */ /* 0x000e220000000a00 */
[C---:B------:R-:W-:Y:S02]  /*bde0*/  IMAD R41, R40.reuse, 0x8, R1 ;  /* 0x0000000828297824 */ /* 0x040fe400078e0201 */
[----:B------:R-:W-:Y:S02]  /*bdf0*/  VIADD R40, R40, 0x8 ;  /* 0x0000000828287836 */ /* 0x000fe40000000000 */
[--C-:B0-----:R-:W-:Y:S01]  /*be00*/  IMAD.MOV.U32 R24, RZ, RZ, R32.reuse ;  /* 0x000000ffff187224 */ /* 0x101fe200078e0020 */
        /* <DEDUP_REMOVED lines=12> */
[----:B------:R-:W-:Y:S01]  /*bed0*/  IMAD.MOV.U32 R37, RZ, RZ, R33 ;  /* 0x000000ffff257224 */ /* 0x000fe200078e0021 */
[----:B------:R0:W-:Y:S01]  /*bee0*/  STL.128 [R41+0x20], R28 ;  /* 0x0000201c29007387 */ /* 0x0001e20000100c00 */
[----:B------:R-:W-:-:S03]  /*bef0*/  IMAD.MOV.U32 R38, RZ, RZ, R32 ;  /* 0x000000ffff267224 */ /* 0x000fc600078e0020 */
[----:B------:R0:W-:Y:S04]  /*bf00*/  STL.128 [R41], R32 ;  /* 0x0000002029007387 */ /* 0x0001e80000100c00 */
[----:B------:R0:W-:Y:S02]  /*bf10*/  STL.128 [R41+0x30], R36 ;  /* 0x0000302429007387 */ /* 0x0001e40000100c00 */
.L_x_153:
[----:B------:R-:W-:Y:S05]  /*bf20*/  @!P1 BRA `(.L_x_152) ;  /* 0x00000000005c9947 */ /* 0x000fea0003800000 */
[----:B------:R-:W-:Y:S01]  /*bf30*/  VIADD R42, R42, 0xffffffff ;  /* 0xffffffff2a2a7836 */ /* 0x000fe20000000000 */
[----:B0-----:R-:W-:-:S04]  /*bf40*/  LOP3.LUT P1, R32, R84, 0x3, RZ, 0xc0, !PT ;  /* 0x0000000354207812 */ /* 0x001fc8000782c0ff */
[----:B------:R-:W-:-:S13]  /*bf50*/  ISETP.GE.U32.AND P0, PT, R42, 0x3, PT ;  /* 0x000000032a00780c */ /* 0x000fda0003f06070 */
[----:B------:R-:W0:Y:S01]  /*bf60*/  @P0 LDC.64 R24, c[0x0][0x380] ;  /* 0x0000e000ff180b82 */ /* 0x000e220000000a00 */
[C---:B------:R-:W-:Y:S01]  /*bf70*/  @P0 LEA R33, R40.reuse, R1, 0x3 ;  /* 0x0000000128210211 */ /* 0x040fe200078e18ff */
[----:B------:R-:W-:Y:S02]  /*bf80*/  @P0 VIADD R40, R40, 0x4 ;  /* 0x0000000428280836 */ /* 0x000fe40000000000 */
[--C-:B0-----:R-:W-:Y:S01]  /*bf90*/  IMAD.MOV.U32 R26, RZ, RZ, R24.reuse ;  /* 0x000000ffff1a7224 */ /* 0x101fe200078e0018 */
[----:B------:R-:W-:Y:S01]  /*bfa0*/  MOV R28, R24 ;  /* 0x00000018001c7202 */ /* 0x000fe20000000f00 */
[--C-:B------:R-:W-:Y:S01]  /*bfb0*/  IMAD.MOV.U32 R27, RZ, RZ, R25.reuse ;  /* 0x000000ffff1b7224 */ /* 0x100fe200078e0019 */
[----:B------:R-:W-:Y:S01]  /*bfc0*/  MOV R31, R25 ;  /* 0x00000019001f7202 */ /* 0x000fe20000000f00 */
[----:B------:R-:W-:Y:S02]  /*bfd0*/  IMAD.MOV.U32 R29, RZ, RZ, R25 ;  /* 0x000000ffff1d7224 */ /* 0x000fe400078e0019 */
[----:B------:R-:W-:Y:S01]  /*bfe0*/  IMAD.MOV.U32 R30, RZ, RZ, R24 ;  /* 0x000000ffff1e7224 */ /* 0x000fe200078e0018 */
[----:B------:R1:W-:Y:S04]  /*bff0*/  @P0 STL.128 [R33], R24 ;  /* 0x0000001821000387 */ /* 0x0003e80000100c00 */
[----:B------:R1:W-:Y:S01]  /*c000*/  @P0 STL.128 [R33+0x10], R28 ;  /* 0x0000101c21000387 */ /* 0x0003e20000100c00 */
[----:B------:R-:W-:Y:S05]  /*c010*/  @!P1 BRA `(.L_x_152) ;  /* 0x0000000000209947 */ /* 0x000fea0003800000 */
[----:B-1----:R-:W0:Y:S01]  /*c020*/  LDC.64 R24, c[0x0][0x380] ;  /* 0x0000e000ff187b82 */ /* 0x002e220000000a00 */
[----:B------:R-:W-:Y:S01]  /*c030*/  IMAD R27, R40, 0x8, R1 ;  /* 0x00000008281b7824 */ /* 0x000fe200078e0201 */
[----:B------:R-:W-:-:S04]  /*c040*/  ISETP.NE.AND P0, PT, R32, 0x1, PT ;  /* 0x000000012000780c */ /* 0x000fc80003f05270 */
[----:B0-----:R2:W-:Y:S09]  /*c050*/  STL.64 [R27], R24 ;  /* 0x000000181b007387 */ /* 0x0015f20000100a00 */
[----:B------:R-:W-:Y:S05]  /*c060*/  @!P0 BRA `(.L_x_152) ;  /* 0x00000000000c8947 */ /* 0x000fea0003800000 */
[----:B------:R-:W-:Y:S01]  /*c070*/  ISETP.NE.AND P0, PT, R32, 0x2, PT ;  /* 0x000000022000780c */ /* 0x000fe20003f05270 */
[----:B------:R3:W-:-:S12]  /*c080*/  STL.64 [R27+0x8], R24 ;  /* 0x000008181b007387 */ /* 0x0007d80000100a00 */
[----:B------:R3:W-:Y:S02]  /*c090*/  @P0 STL.64 [R27+0x10], R24 ;  /* 0x000010181b000387 */ /* 0x0007e40000100a00 */
.L_x_152:
[----:B------:R-:W-:-:S07]  /*c0a0*/  HFMA2 R73, -RZ, RZ, 0, 0 ;  /* 0x00000000ff497431 */ /* 0x000fce00000001ff */
.L_x_212:
[----:B------:R-:W4:Y:S01]  /*c0b0*/  LDCU UR4, c[0x0][0x3b0] ;  /* 0x00007600ff0477ac */ /* 0x000f220008000800 */
[----:B------:R-:W-:Y:S01]  /*c0c0*/  VIADD R73, R73, 0x1 ;  /* 0x0000000149497836 */ /* 0x000fe20000000000 */
[----:B01----:R-:W-:Y:S01]  /*c0d0*/  IADD3 R33, PT, PT, R12, -0x700cb87f, RZ ;  /* 0x8ff347810c217810 */ /* 0x003fe20007ffe0ff */
[----:B------:R-:W-:Y:S02]  /*c0e0*/  VIADD R34, R13, 0xdb3d7428 ;  /* 0xdb3d74280d227836 */ /* 0x000fe40000000000 */
[----:B------:R-:W-:Y:S01]  /*c0f0*/  IMAD.MOV.U32 R32, RZ, RZ, RZ ;  /* 0x000000ffff207224 */ /* 0x000fe200078e00ff */
[----:B------:R-:W-:Y:S01]  /*c100*/  ISETP.NE.AND P1, PT, R73, UR5, PT ;  /* 0x0000000549007c0c */ /* 0x000fe2000bf25270 */
[----:B----4-:R-:W-:-:S09]  /*c110*/  UISETP.GE.AND UP0, UPT, UR4, 0x4, UPT ;  /* 0x000000040400788c */ /* 0x010fd2000bf06270 */
[----:B--2---:R-:W-:Y:S05]  /*c120*/  BRA.U !UP0, `(.L_x_154) ;  /* 0x0000000d083c7547 */ /* 0x004fea000b800000 */
[----:B------:R-:W-:Y:S01]  /*c130*/  IMAD.MOV.U32 R32, RZ, RZ, RZ ;  /* 0x000000ffff207224 */ /* 0x000fe200078e00ff */
[----:B------:R-:W-:-:S07]  /*c140*/  MOV R35, 0x4 ;  /* 0x0000000400237802 */ /* 0x000fce0000000f00 */
.L_x_166:
[----:B------:R-:W-:Y:S01]  /*c150*/  VIADD R4, R4, 0x1 ;  /* 0x0000000104047836 */ /* 0x000fe20000000000 */
[----:B------:R-:W-:Y:S03]  /*c160*/  BSSY.RECONVERGENT B1, `(.L_x_155) ;  /* 0x000000c000017945 */ /* 0x000fe60003800200 */
[C---:B0-23--:R-:W-:Y:S01]  /*c170*/  IMAD.WIDE.U32 R24, R4.reuse, -0x2daee0ad, RZ ;  /* 0xd2511f5304187825 */ /* 0x04dfe200078e00ff */
        /* <DEDUP_REMOVED lines=10> */
.L_x_156:
[----:B------:R-:W-:Y:S05]  /*c220*/  BSYNC.RECONVERGENT B1 ;  /* 0x0000000000017941 */ /* 0x000fea0003800200 */
.L_x_155:
[----:B------:R-:W-:Y:S01]  /*c230*/  LOP3.LUT R28, R7, R25, R13, 0x96, !PT ;  /* 0x00000019071c7212 */ /* 0x000fe200078e960d */
[----:B------:R-:W-:Y:S01]  /*c240*/  IMAD.WIDE.U32 R26, R6, -0x326172a9, RZ ;  /* 0xcd9e8d57061a7825 */ /* 0x000fe200078e00ff */
[----:B------:R-:W-:Y:S01]  /*c250*/  ISETP.NE.AND P0, PT, R14, 0x1, PT ;  /* 0x000000010e00780c */ /* 0x000fe20003f05270 */
[----:B------:R-:W-:Y:S02]  /*c260*/  BSSY.RECONVERGENT B1, `(.L_x_157) ;  /* 0x0000047000017945 */ /* 0x000fe40003800200 */
[----:B------:R-:W-:Y:S01]  /*c270*/  IMAD.WIDE.U32 R28, R28, -0x326172a9, RZ ;  /* 0xcd9e8d571c1c7825 */ /* 0x000fe200078e00ff */
[----:B------:R-:W-:-:S03]  /*c280*/  LOP3.LUT R27, R5, R12, R27, 0x96, !PT ;  /* 0x0000000c051b7212 */ /* 0x000fc600078e961b */
[----:B------:R-:W-:Y:S01]  /*c290*/  VIADD R25, R13, 0xbb67ae85 ;  /* 0xbb67ae850d197836 */ /* 0x000fe20000000000 */
[----:B------:R-:W-:Y:S01]  /*c2a0*/  LOP3.LUT R30, R56, R26, R29, 0x96, !PT ;  /* 0x0000001a381e7212 */ /* 0x000fe200078e961d */
[----:B------:R-:W-:-:S04]  /*c2b0*/  IMAD.WIDE.U32 R26, R27, -0x2daee0ad, RZ ;  /* 0xd2511f531b1a7825 */ /* 0x000fc800078e00ff */
[----:B------:R-:W-:Y:S01]  /*c2c0*/  IMAD.WIDE.U32 R30, R30, -0x2daee0ad, RZ ;  /* 0xd2511f531e1e7825 */ /* 0x000fe200078e00ff */
[----:B------:R-:W-:Y:S02]  /*c2d0*/  LOP3.LUT R24, R25, R24, R27, 0x96, !PT ;  /* 0x0000001819187212 */ /* 0x000fe400078e961b */
[----:B------:R-:W-:Y:S02]  /*c2e0*/  IADD3 R27, PT, PT, R12, 0x3c6ef372, RZ ;  /* 0x3c6ef3720c1b7810 */ /* 0x000fe40007ffe0ff */
        /* <DEDUP_REMOVED lines=13> */
[----:B------:R-:W-:Y:S01]  /*c3c0*/  IMAD.MOV.U32 R36, RZ, RZ, R32 ;  /* 0x000000ffff247224 */ /* 0x000fe200078e0020 */
        /* <DEDUP_REMOVED lines=10> */
[----:B------:R-:W-:Y:S01]  /*c470*/  IMAD.WIDE.U32 R24, R25, -0x2daee0ad, RZ ;  /* 0xd2511f5319187825 */ /* 0x000fe200078e00ff */
[----:B------:R-:W-:-:S03]  /*c480*/  IADD3 R27, PT, PT, R13, -0x695add53, RZ ;  /* 0x96a522ad0d1b7810 */ /* 0x000fc60007ffe0ff */
        /* <DEDUP_REMOVED lines=9> */
[----:B------:R-:W-:Y:S02]  /*c520*/  IMAD.MOV.U32 R9, RZ, RZ, R30 ;  /* 0x000000ffff097224 */ /* 0x000fe400078e001e */
[----:B------:R-:W-:Y:S01]  /*c530*/  IMAD.MOV.U32 R30, RZ, RZ, R10 ;  /* 0x000000ffff1e7224 */ /* 0x000fe200078e000a */
[----:B------:R-:W-:Y:S02]  /*c540*/  LOP3.LUT R10, R27, R28, R25, 0x96, !PT ;  /* 0x0000001c1b0a7212 */ /* 0x000fe400078e9619 */
[----:B------:R-:W-:Y:S01]  /*c550*/  MOV R28, R11 ;  /* 0x0000000b001c7202 */ /* 0x000fe20000000f00 */
[----:B------:R-:W-:Y:S01]  /*c560*/  IMAD.MOV.U32 R11, RZ, RZ, R24 ;  /* 0x000000ffff0b7224 */ /* 0x000fe200078e0018 */
[----:B------:R-:W-:Y:S06]  /*c570*/  @!P0 BRA `(.L_x_158) ;  /* 0x0000000000448947 */ /* 0x000fec0003800000 */
[----:B------:R-:W-:Y:S01]  /*c580*/  ISETP.NE.AND P0, PT, R14, 0x3, PT ;  /* 0x000000030e00780c */ /* 0x000fe20003f05270 */
[----:B------:R-:W-:Y:S01]  /*c590*/  IMAD.MOV.U32 R24, RZ, RZ, R28 ;  /* 0x000000ffff187224 */ /* 0x000fe200078e001c */
[----:B------:R-:W-:Y:S01]  /*c5a0*/  MOV R27, R9 ;  /* 0x00000009001b7202 */ /* 0x000fe20000000f00 */
[----:B------:R-:W-:Y:S02]  /*c5b0*/  IMAD.MOV.U32 R26, RZ, RZ, R8 ;  /* 0x000000ffff1a7224 */ /* 0x000fe400078e0008 */
[----:B------:R-:W-:-:S08]  /*c5c0*/  IMAD.MOV.U32 R25, RZ, RZ, R10 ;  /* 0x000000ffff197224 */ /* 0x000fd000078e000a */
        /* <DEDUP_REMOVED lines=12> */
.L_x_158:
[----:B------:R-:W-:Y:S01]  /*c690*/  IMAD.MOV.U32 R24, RZ, RZ, R37 ;  /* 0x000000ffff187224 */ /* 0x000fe200078e0025 */
[----:B------:R-:W-:Y:S01]  /*c6a0*/  MOV R27, R28 ;  /* 0x0000001c001b7202 */ /* 0x000fe20000000f00 */
[----:B------:R-:W-:Y:S02]  /*c6b0*/  IMAD.MOV.U32 R26, RZ, RZ, R30 ;  /* 0x000000ffff1a7224 */ /* 0x000fe400078e001e */
[----:B------:R-:W-:-:S07]  /*c6c0*/  IMAD.MOV.U32 R25, RZ, RZ, R8 ;  /* 0x000000ffff197224 */ /* 0x000fce00078e0008 */
.L_x_159:
[----:B------:R-:W-:Y:S05]  /*c6d0*/  BSYNC.RECONVERGENT B1 ;  /* 0x0000000000017941 */ /* 0x000fea0003800200 */
.L_x_157:
[----:B------:R-:W-:Y:S01]  /*c6e0*/  I2FP.F32.U32 R24, R24 ;  /* 0x0000001800187245 */ /* 0x000fe20000201000 */
[----:B------:R-:W-:Y:S01]  /*c6f0*/  IMAD.MOV.U32 R29, RZ, RZ, 0x2f800000 ;  /* 0x2f800000ff1d7424 */ /* 0x000fe200078e00ff */
[----:B------:R-:W-:Y:S01]  /*c700*/  BSSY.RECONVERGENT B1, `(.L_x_160) ;  /* 0x000002d000017945 */ /* 0x000fe20003800200 */
[----:B------:R-:W-:Y:S02]  /*c710*/  IMAD.MOV.U32 R31, RZ, RZ, 0x3e055027 ;  /* 0x3e055027ff1f7424 */ /* 0x000fe400078e00ff */
[----:B------:R-:W-:Y:S01]  /*c720*/  FFMA R24, R24, R29, 1.1641532182693481445e-10 ;  /* 0x2f00000018187423 */ /* 0x000fe2000000001d */
[----:B------:R-:W-:-:S04]  /*c730*/  IMAD.MOV.U32 R37, RZ, RZ, 0x30c90fdb ;  /* 0x30c90fdbff257424 */ /* 0x000fc800078e00ff */
        /* <DEDUP_REMOVED lines=11> */
[----:B------:R-:W-:Y:S01]  /*c7f0*/  MOV R29, 0x7f800000 ;  /* 0x7f800000001d7802 */ /* 0x000fe20000000f00 */
        /* <DEDUP_REMOVED lines=8> */
[----:B------:R-:W-:-:S04]  /*c880*/  FFMA R31, R30, R31, R30 ;  /* 0x0000001f1e1f7223 */ /* 0x000fc8000000001e */
[----:B------:R-:W-:Y:S01]  /*c890*/  FFMA R28, R28, 0.69314718246459960938, R31 ;  /* 0x3f3172181c1c7823 */ /* 0x000fe2000000001f */
[C---:B------:R-:W-:Y:S01]  /*c8a0*/  @P0 FFMA R28, R24.reuse, R29, +INF ;  /* 0x7f800000181c0423 */ /* 0x040fe2000000001d */
[----:B------:R-:W-:Y:S02]  /*c8b0*/  FSETP.NEU.AND P0, PT, R24, RZ, PT ;  /* 0x000000ff1800720b */ /* 0x000fe40003f0d000 */
[----:B------:R-:W-:Y:S01]  /*c8c0*/  I2FP.F32.U32 R24, R26 ;  /* 0x0000001a00187245 */ /* 0x000fe20000201000 */
[----:B------:R-:W-:-:S04]  /*c8d0*/  FMUL R28, R28, -2 ;  /* 0xc00000001c1c7820 */ /* 0x000fc80000400000 */
[----:B------:R-:W-:Y:S01]  /*c8e0*/  FFMA R37, R24, R37, 7.314590599882819788e-10 ;  /* 0x30490fdb18257423 */ /* 0x000fe20000000025 */
[----:B------:R-:W-:-:S04]  /*c8f0*/  FSEL R29, R28, +INF , P0 ;  /* 0x7f8000001c1d7808 */ /* 0x000fc80000000000 */
[----:B------:R0:W1:Y:S01]  /*c900*/  MUFU.RSQ R28, R29 ;  /* 0x0000001d001c7308 */ /* 0x0000620000001400 */
[----:B------:R-:W-:-:S05]  /*c910*/  VIADD R30, R29, 0xf3000000 ;  /* 0xf30000001d1e7836 */ /* 0x000fca0000000000 */
[----:B------:R-:W-:-:S13]  /*c920*/  ISETP.GT.U32.AND P0, PT, R30, 0x727fffff, PT ;  /* 0x727fffff1e00780c */ /* 0x000fda0003f04070 */
[----:B01----:R-:W-:Y:S05]  /*c930*/  @!P0 BRA `(.L_x_161) ;  /* 0x0000000000148947 */ /* 0x003fea0003800000 */
[----:B------:R-:W-:Y:S02]  /*c940*/  MOV R24, R29 ;  /* 0x0000001d00187202 */ /* 0x000fe40000000f00 */
[----:B------:R-:W-:-:S07]  /*c950*/  MOV R42, 0xc970 ;  /* 0x0000c970002a7802 */ /* 0x000fce0000000f00 */
[----:B------:R-:W-:Y:S05]  /*c960*/  CALL.REL.NOINC `($__internal_2_$__cuda_sm20_sqrt_rn_f32_slowpath) ;  /* 0x0000004c00047944 */ /* 0x000fea0003c00000 */
[----:B------:R-:W-:Y:S01]  /*c970*/  IMAD.MOV.U32 R24, RZ, RZ, R35 ;  /* 0x000000ffff187224 */ /* 0x000fe200078e0023 */
[----:B------:R-:W-:Y:S06]  /*c980*/  BRA `(.L_x_162) ;  /* 0x0000000000107947 */ /* 0x000fec0003800000 */
.L_x_161:
[----:B------:R-:W-:Y:S01]  /*c990*/  FMUL.FTZ R24, R29, R28 ;  /* 0x0000001c1d187220 */ /* 0x000fe20000410000 */
[----:B------:R-:W-:-:S03]  /*c9a0*/  FMUL.FTZ R26, R28, 0.5 ;  /* 0x3f0000001c1a7820 */ /* 0x000fc60000410000 */
[----:B------:R-:W-:-:S04]  /*c9b0*/  FFMA R29, -R24, R24, R29 ;  /* 0x00000018181d7223 */ /* 0x000fc8000000011d */
[----:B------:R-:W-:-:S07]  /*c9c0*/  FFMA R24, R29, R26, R24 ;  /* 0x0000001a1d187223 */ /* 0x000fce0000000018 */
.L_x_162:
[----:B------:R-:W-:Y:S05]  /*c9d0*/  BSYNC.RECONVERGENT B1 ;  /* 0x0000000000017941 */ /* 0x000fea0003800200 */
.L_x_160:
[----:B------:R-:W-:Y:S01]  /*c9e0*/  I2FP.F32.U32 R26, R27 ;  /* 0x0000001b001a7245 */ /* 0x000fe20000201000 */
[----:B------:R-:W-:Y:S01]  /*c9f0*/  IMAD.MOV.U32 R27, RZ, RZ, 0x2f800000 ;  /* 0x2f800000ff1b7424 */ /* 0x000fe200078e00ff */
[----:B------:R-:W-:Y:S01]  /*ca00*/  I2FP.F32.U32 R25, R25 ;  /* 0x0000001900197245 */ /* 0x000fe20000201000 */
[----:B------:R-:W-:Y:S01]  /*ca10*/  IMAD.MOV.U32 R31, RZ, RZ, 0x3e055027 ;  /* 0x3e055027ff1f7424 */ /* 0x000fe200078e00ff */
[----:B------:R-:W-:Y:S01]  /*ca20*/  BSSY.RECONVERGENT B1, `(.L_x_163) ;  /* 0x0000030000017945 */ /* 0x000fe20003800200 */
[----:B------:R-:W-:-:S05]  /*ca30*/  FFMA R26, R26, R27, 1.1641532182693481445e-10 ;  /* 0x2f0000001a1a7423 */ /* 0x000fca000000001b */
[----:B------:R-:W-:-:S13]  /*ca40*/  FSETP.GEU.AND P0, PT, R26, 1.175494350822287508e-38, PT ;  /* 0x008000001a00780b */ /* 0x000fda0003f0e000 */
[----:B------:R-:W-:-:S05]  /*ca50*/  @!P0 FMUL R26, R26, 8388608 ;  /* 0x4b0000001a1a8820 */ /* 0x000fca0000400000 */
[----:B------:R-:W-:-:S04]  /*ca60*/  IADD3 R27, PT, PT, R26, -0x3f2aaaab, RZ ;  /* 0xc0d555551a1b7810 */ /* 0x000fc80007ffe0ff */
[----:B------:R-:W-:-:S04]  /*ca70*/  LOP3.LUT R29, R27, 0xff800000, RZ, 0xc0, !PT ;  /* 0xff8000001b1d7812 */ /* 0x000fc800078ec0ff */
[----:B------:R-:W-:Y:S01]  /*ca80*/  I2FP.F32.S32 R28, R29 ;  /* 0x0000001d001c7245 */ /* 0x000fe20000201400 */
[----:B------:R-:W-:Y:S01]  /*ca90*/  IMAD.IADD R27, R26, 0x1, -R29 ;  /* 0x000000011a1b7824 */ /* 0x000fe200078e0a1d */
[----:B------:R-:W-:-:S03]  /*caa0*/  MOV R29, 0x7f800000 ;  /* 0x7f800000001d7802 */ /* 0x000fc60000000f00 */
        /* <DEDUP_REMOVED lines=12> */
[----:B------:R-:W-:Y:S01]  /*cb70*/  FFMA R27, R28, 1.1920928955078125e-07, R27 ;  /* 0x340000001c1b7823 */ /* 0x000fe2000000001b */
[----:B------:R-:W-:Y:S01]  /*cb80*/  FMUL.RZ R28, R37, 0.15915493667125701904 ;  /* 0x3e22f983251c7820 */ /* 0x000fe2000040c000 */
[----:B------:R-:W-:-:S04]  /*cb90*/  FFMA R30, R30, R31, R30 ;  /* 0x0000001f1e1e7223 */ /* 0x000fc8000000001e */
[----:B------:R-:W-:Y:S02]  /*cba0*/  FFMA R30, R27, 0.69314718246459960938, R30 ;  /* 0x3f3172181b1e7823 */ /* 0x000fe4000000001e */
[----:B------:R-:W0:Y:S02]  /*cbb0*/  MUFU.SIN R27, R28 ;  /* 0x0000001c001b7308 */ /* 0x000e240000000400 */
[C---:B------:R-:W-:Y:S01]  /*cbc0*/  @P0 FFMA R30, R26.reuse, R29, +INF ;  /* 0x7f8000001a1e0423 */ /* 0x040fe2000000001d */
[----:B------:R-:W-:-:S03]  /*cbd0*/  FSETP.NEU.AND P0, PT, R26, RZ, PT ;  /* 0x000000ff1a00720b */ /* 0x000fc60003f0d000 */
[----:B------:R-:W-:Y:S02]  /*cbe0*/  FMUL R30, R30, -2 ;  /* 0xc00000001e1e7820 */ /* 0x000fe40000400000 */
[----:B------:R-:W1:Y:S03]  /*cbf0*/  MUFU.COS R29, R28 ;  /* 0x0000001c001d7308 */ /* 0x000e660000000000 */
[----:B------:R-:W-:Y:S01]  /*cc00*/  FSEL R35, R30, +INF , P0 ;  /* 0x7f8000001e237808 */ /* 0x000fe20000000000 */
[----:B------:R-:W-:-:S04]  /*cc10*/  IMAD.MOV.U32 R30, RZ, RZ, 0x30c90fdb ;  /* 0x30c90fdbff1e7424 */ /* 0x000fc800078e00ff */
[----:B------:R-:W-:Y:S01]  /*cc20*/  VIADD R26, R35, 0xf3000000 ;  /* 0xf3000000231a7836 */ /* 0x000fe20000000000 */
[----:B------:R2:W3:Y:S01]  /*cc30*/  MUFU.RSQ R38, R35 ;  /* 0x0000002300267308 */ /* 0x0004e20000001400 */
[----:B------:R-:W-:Y:S01]  /*cc40*/  FFMA R31, R25, R30, 7.314590599882819788e-10 ;  /* 0x30490fdb191f7423 */ /* 0x000fe2000000001e */
[-C--:B0-----:R-:W-:Y:S02]  /*cc50*/  FMUL R43, R27, R24.reuse ;  /* 0x000000181b2b7220 */ /* 0x081fe40000400000 */
[----:B------:R-:W-:Y:S01]  /*cc60*/  ISETP.GT.U32.AND P0, PT, R26, 0x727fffff, PT ;  /* 0x727fffff1a00780c */ /* 0x000fe20003f04070 */
[----:B-1----:R-:W-:-:S12]  /*cc70*/  FMUL R26, R29, R24 ;  /* 0x000000181d1a7220 */ /* 0x002fd80000400000 */
[----:B--23--:R-:W-:Y:S05]  /*cc80*/  @!P0 BRA `(.L_x_164) ;  /* 0x0000000000148947 */ /* 0x00cfea0003800000 */
[----:B------:R-:W-:Y:S02]  /*cc90*/  MOV R24, R35 ;  /* 0x0000002300187202 */ /* 0x000fe40000000f00 */
[----:B------:R-:W-:-:S07]  /*cca0*/  MOV R42, 0xccc0 ;  /* 0x0000ccc0002a7802 */ /* 0x000fce0000000f00 */
[----:B------:R-:W-:Y:S05]  /*ccb0*/  CALL.REL.NOINC `($__internal_2_$__cuda_sm20_sqrt_rn_f32_slowpath) ;  /* 0x0000004800307944 */ /* 0x000fea0003c00000 */
[----:B------:R-:W-:Y:S01]  /*ccc0*/  IMAD.MOV.U32 R30, RZ, RZ, R35 ;  /* 0x000000ffff1e7224 */ /* 0x000fe200078e0023 */
[----:B------:R-:W-:Y:S06]  /*ccd0*/  BRA `(.L_x_165) ;  /* 0x0000000000107947 */ /* 0x000fec0003800000 */
.L_x_164:
[----:B------:R-:W-:Y:S01]  /*cce0*/  FMUL.FTZ R30, R35, R38 ;  /* 0x00000026231e7220 */ /* 0x000fe20000410000 */
[----:B------:R-:W-:-:S03]  /*ccf0*/  FMUL.FTZ R24, R38, 0.5 ;  /* 0x3f00000026187820 */ /* 0x000fc60000410000 */
[----:B------:R-:W-:-:S04]  /*cd00*/  FFMA R25, -R30, R30, R35 ;  /* 0x0000001e1e197223 */ /* 0x000fc80000000123 */
[----:B------:R-:W-:-:S07]  /*cd10*/  FFMA R30, R25, R24, R30 ;  /* 0x00000018191e7223 */ /* 0x000fce000000001e */
.L_x_165:
[----:B------:R-:W-:Y:S05]  /*cd20*/  BSYNC.RECONVERGENT B1 ;  /* 0x0000000000017941 */ /* 0x000fea0003800200 */
.L_x_163:
[----:B------:R-:W-:Y:S01]  /*cd30*/  FMUL.RZ R38, R31, 0.15915493667125701904 ;  /* 0x3e22f9831f267820 */ /* 0x000fe2000040c000 */
[----:B------:R-:W-:Y:S01]  /*cd40*/  F2F.F64.F32 R24, R43 ;  /* 0x0000002b00187310 */ /* 0x000fe20000201800 */
[----:B------:R-:W-:Y:S01]  /*cd50*/  IMAD R37, R36, 0x8, R71 ;  /* 0x0000000824257824 */ /* 0x000fe200078e0247 */
[----:B------:R-:W-:-:S04]  /*cd60*/  IADD3 R35, PT, PT, R32, 0x4, RZ ;  /* 0x0000000420237810 */ /* 0x000fc80007ffe0ff */
[----:B------:R-:W-:Y:S02]  /*cd70*/  ISETP.GT.U32.AND P0, PT, R35, R70, PT ;  /* 0x000000462300720c */ /* 0x000fe40003f04070 */
[----:B------:R-:W0:Y:S08]  /*cd80*/  MUFU.SIN R29, R38 ;  /* 0x00000026001d7308 */ /* 0x000e300000000400 */
[----:B------:R-:W1:Y:S08]  /*cd90*/  MUFU.COS R31, R38 ;  /* 0x00000026001f7308 */ /* 0x000e700000000000 */
[----:B------:R-:W2:Y:S01]  /*cda0*/  F2F.F64.F32 R26, R26 ;  /* 0x0000001a001a7310 */ /* 0x000ea20000201800 */
[----:B0-----:R-:W-:-:S07]  /*cdb0*/  FMUL R29, R29, R30 ;  /* 0x0000001e1d1d7220 */ /* 0x001fce0000400000 */
[----:B------:R-:W-:Y:S01]  /*cdc0*/  F2F.F64.F32 R28, R29 ;  /* 0x0000001d001c7310 */ /* 0x000fe20000201800 */
[----:B-1----:R-:W-:Y:S01]  /*cdd0*/  FMUL R31, R31, R30 ;  /* 0x0000001e1f1f7220 */ /* 0x002fe20000400000 */
[----:B--2---:R0:W-:Y:S06]  /*cde0*/  STL.128 [R37], R24 ;  /* 0x0000001825007387 */ /* 0x0041ec0000100c00 */
[----:B------:R-:W1:Y:S02]  /*cdf0*/  F2F.F64.F32 R30, R31 ;  /* 0x0000001f001e7310 */ /* 0x000e640000201800 */
[----:B-1----:R0:W-:Y:S01]  /*ce00*/  STL.128 [R37+0x10], R28 ;  /* 0x0000101c25007387 */ /* 0x0021e20000100c00 */
[----:B------:R-:W-:Y:S05]  /*ce10*/  @!P0 BRA `(.L_x_166) ;  /* 0xfffffff000cc8947 */ /* 0x000fea000383ffff */
.L_x_154:
[----:B------:R-:W-:-:S13]  /*ce20*/  ISETP.GE.U32.AND P0, PT, R32, R70, PT ;  /* 0x000000462000720c */ /* 0x000fda0003f06070 */
[----:B------:R-:W-:Y:S05]  /*ce30*/  @P0 BRA `(.L_x_167) ;  /* 0x0000000c00340947 */ /* 0x000fea0003800000 */
.L_x_181:
[----:B------:R-:W-:Y:S01]  /*ce40*/  ISETP.NE.AND P0, PT, R15, 0x1, PT ;  /* 0x000000010f00780c */ /* 0x000fe20003f05270 */
[----:B------:R-:W-:Y:S01]  /*ce50*/  BSSY.RECONVERGENT B1, `(.L_x_168) ;  /* 0x00000c4000017945 */ /* 0x000fe20003800200 */
[----:B0-23--:R-:W-:Y:S02]  /*ce60*/  IMAD.MOV.U32 R24, RZ, RZ, R21 ;  /* 0x000000ffff187224 */ /* 0x00dfe400078e0015 */
[----:B------:R-:W-:-:S09]  /*ce70*/  IMAD.MOV.U32 R15, RZ, RZ, RZ ;  /* 0x000000ffff0f7224 */ /* 0x000fd200078e00ff */
[----:B------:R-:W-:Y:S05]  /*ce80*/  @!P0 BRA `(.L_x_169) ;  /* 0x0000000c00008947 */ /* 0x000fea0003800000 */
[----:B------:R-:W-:Y:S01]  /*ce90*/  ISETP.NE.AND P0, PT, R14, 0x1, PT ;  /* 0x000000010e00780c */ /* 0x000fe20003f05270 */
[----:B------:R-:W-:Y:S01]  /*cea0*/  BSSY.RECONVERGENT B2, `(.L_x_170) ;  /* 0x0000087000027945 */ /* 0x000fe20003800200 */
[----:B------:R-:W-:Y:S02]  /*ceb0*/  HFMA2 R15, -RZ, RZ, 0, 1.78813934326171875e-07 ;  /* 0x00000003ff0f7431 */ /* 0x000fe400000001ff */
[----:B------:R-:W-:Y:S02]  /*cec0*/  IMAD.MOV.U32 R27, RZ, RZ, R10 ;  /* 0x000000ffff1b7224 */ /* 0x000fe400078e000a */
[----:B------:R-:W-:-:S07]  /*ced0*/  IMAD.MOV.U32 R21, RZ, RZ, R9 ;  /* 0x000000ffff157224 */ /* 0x000fce00078e0009 */
[----:B------:R-:W-:Y:S05]  /*cee0*/  @!P0 BRA `(.L_x_171) ;  /* 0x0000000800088947 */ /* 0x000fea0003800000 */
[----:B------:R-:W-:Y:S01]  /*cef0*/  ISETP.NE.AND P0, PT, R14, 0x2, PT ;  /* 0x000000020e00780c */ /* 0x000fe20003f05270 */
[C---:B------:R-:W-:Y:S01]  /*cf00*/  VIADD R15, R13.reuse, 0x96a522ad ;  /* 0x96a522ad0d0f7836 */ /* 0x040fe20000000000 */
[----:B------:R-:W-:Y:S01]  /*cf10*/  IADD3 R21, PT, PT, R13, -0x4498517b, RZ ;  /* 0xbb67ae850d157810 */ /* 0x000fe20007ffe0ff */
[----:B------:R-:W-:-:S10]  /*cf20*/  VIADD R35, R12, 0x3c6ef372 ;  /* 0x3c6ef3720c237836 */ /* 0x000fd40000000000 */
        /* <DEDUP_REMOVED lines=16> */
.L_x_175:
[----:B------:R-:W-:Y:S05]  /*d030*/  BSYNC.RECONVERGENT B3 ;  /* 0x0000000000037941 */ /* 0x000fea0003800200 */
.L_x_174:
        /* <DEDUP_REMOVED lines=41> */
[----:B------:R-:W-:Y:S01]  /*d2d0*/  IMAD.MOV.U32 R15, RZ, RZ, 0x1 ;  /* 0x00000001ff0f7424 */ /* 0x000fe200078e00ff */
[----:B------:R-:W-:Y:S01]  /*d2e0*/  MOV R11, R24 ;  /* 0x00000018000b7202 */ /* 0x000fe20000000f00 */
[----:B------:R-:W-:Y:S01]  /*d2f0*/  IMAD.MOV.U32 R8, RZ, RZ, R27 ;  /* 0x000000ffff087224 */ /* 0x000fe200078e001b */
[----:B------:R-:W-:Y:S06]  /*d300*/  BRA `(.L_x_171) ;  /* 0x0000000400007947 */ /* 0x000fec0003800000 */
.L_x_173:
[C---:B------:R-:W-:Y:S01]  /*d310*/  ISETP.NE.AND P0, PT, R14.reuse, RZ, PT ;  /* 0x000000ff0e00720c */ /* 0x040fe20003f05270 */
[----:B------:R-:W-:Y:S01]  /*d320*/  IMAD.MOV.U32 R21, RZ, RZ, R8 ;  /* 0x000000ffff157224 */ /* 0x000fe200078e0008 */
[----:B------:R-:W-:Y:S02]  /*d330*/  IADD3 R15, PT, PT, R14, 0x2, RZ ;  /* 0x000000020e0f7810 */ /* 0x000fe40007ffe0ff */
[----:B------:R-:W-:Y:S01]  /*d340*/  SEL R27, R9, R8, !P0 ;  /* 0x00000008091b7207 */ /* 0x000fe20004000000 */
[----:B------:R-:W-:Y:S08]  /*d350*/  BRA `(.L_x_171) ;  /* 0x0000000000ec7947 */ /* 0x000ff00003800000 */
.L_x_172:
        /* <DEDUP_REMOVED lines=13> */
.L_x_177:
[----:B------:R-:W-:Y:S05]  /*d430*/  BSYNC.RECONVERGENT B3 ;  /* 0x0000000000037941 */ /* 0x000fea0003800200 */
.L_x_176:
        /* <DEDUP_REMOVED lines=43> */
[----:B------:R-:W-:-:S02]  /*d6f0*/  IMAD.MOV.U32 R15, RZ, RZ, RZ ;  /* 0x000000ffff0f7224 */ /* 0x000fc400078e00ff */
[----:B------:R-:W-:-:S07]  /*d700*/  IMAD.MOV.U32 R10, RZ, RZ, R24 ;  /* 0x000000ffff0a7224 */ /* 0x000fce00078e0018 */
.L_x_171:
[----:B------:R-:W-:Y:S05]  /*d710*/  BSYNC.RECONVERGENT B2 ;  /* 0x0000000000027941 */ /* 0x000fea0003800200 */
.L_x_170:
        /* <DEDUP_REMOVED lines=28> */
[----:B------:R-:W-:Y:S01]  /*d8e0*/  FSETP.NEU.AND P0, PT, R14, RZ, PT ;  /* 0x000000ff0e00720b */ /* 0x000fe20003f0d000 */
[----:B------:R-:W-:Y:S01]  /*d8f0*/  HFMA2 R25, -RZ, RZ, 0.1495361328125, 0.0004794597625732421875 ;  /* 0x30c90fdbff197431 */ /* 0x000fe200000001ff */
[----:B------:R-:W-:Y:S01]  /*d900*/  I2FP.F32.U32 R14, R27 ;  /* 0x0000001b000e7245 */ /* 0x000fe20000201000 */
[----:B------:R-:W-:-:S05]  /*d910*/  FMUL R21, R21, -2 ;  /* 0xc000000015157820 */ /* 0x000fca0000400000 */
[----:B------:R-:W-:Y:S01]  /*d920*/  FSEL R26, R21, +INF , P0 ;  /* 0x7f800000151a7808 */ /* 0x000fe20000000000 */
[----:B------:R-:W-:-:S03]  /*d930*/  FFMA R25, R14, R25, 7.314590599882819788e-10 ;  /* 0x30490fdb0e197423 */ /* 0x000fc60000000019 */
[----:B------:R0:W1:Y:S01]  /*d940*/  MUFU.RSQ R29, R26 ;  /* 0x0000001a001d7308 */ /* 0x0000620000001400 */
[----:B------:R-:W-:-:S05]  /*d950*/  VIADD R21, R26, 0xf3000000 ;  /* 0xf30000001a157836 */ /* 0x000fca0000000000 */
[----:B------:R-:W-:-:S13]  /*d960*/  ISETP.GT.U32.AND P0, PT, R21, 0x727fffff, PT ;  /* 0x727fffff1500780c */ /* 0x000fda0003f04070 */
[----:B01----:R-:W-:Y:S05]  /*d970*/  @!P0 BRA `(.L_x_179) ;  /* 0x0000000000148947 */ /* 0x003fea0003800000 */
[----:B------:R-:W-:Y:S01]  /*d980*/  IMAD.MOV.U32 R24, RZ, RZ, R26 ;  /* 0x000000ffff187224 */ /* 0x000fe200078e001a */
[----:B------:R-:W-:-:S07]  /*d990*/  MOV R42, 0xd9b0 ;  /* 0x0000d9b0002a7802 */ /* 0x000fce0000000f00 */
[----:B------:R-:W-:Y:S05]  /*d9a0*/  CALL.REL.NOINC `($__internal_2_$__cuda_sm20_sqrt_rn_f32_slowpath) ;  /* 0x0000003800f47944 */ /* 0x000fea0003c00000 */
[----:B------:R-:W-:Y:S01]  /*d9b0*/  IMAD.MOV.U32 R21, RZ, RZ, R35 ;  /* 0x000000ffff157224 */ /* 0x000fe200078e0023 */
[----:B------:R-:W-:Y:S06]  /*d9c0*/  BRA `(.L_x_180) ;  /* 0x0000000000107947 */ /* 0x000fec0003800000 */
.L_x_179:
[----:B------:R-:W-:Y:S01]  /*d9d0*/  FMUL.FTZ R21, R26, R29 ;  /* 0x0000001d1a157220 */ /* 0x000fe20000410000 */
[----:B------:R-:W-:-:S03]  /*d9e0*/  FMUL.FTZ R24, R29, 0.5 ;  /* 0x3f0000001d187820 */ /* 0x000fc60000410000 */
[----:B------:R-:W-:-:S04]  /*d9f0*/  FFMA R14, -R21, R21, R26 ;  /* 0x00000015150e7223 */ /* 0x000fc8000000011a */
[----:B------:R-:W-:-:S07]  /*da00*/  FFMA R21, R14, R24, R21 ;  /* 0x000000180e157223 */ /* 0x000fce0000000015 */
.L_x_180:
[----:B------:R-:W-:Y:S05]  /*da10*/  BSYNC.RECONVERGENT B2 ;  /* 0x0000000000027941 */ /* 0x000fea0003800200 */
.L_x_178:
[----:B------:R-:W-:Y:S01]  /*da20*/  FMUL.RZ R25, R25, 0.15915493667125701904 ;  /* 0x3e22f98319197820 */ /* 0x000fe2000040c000 */
[----:B------:R-:W-:Y:S01]  /*da30*/  MOV R14, R15 ;  /* 0x0000000f000e7202 */ /* 0x000fe20000000f00 */
[----:B------:R-:W-:Y:S02]  /*da40*/  IMAD.MOV.U32 R15, RZ, RZ, 0x1 ;  /* 0x00000001ff0f7424 */ /* 0x000fe400078e00ff */
[----:B------:R-:W0:Y:S08]  /*da50*/  MUFU.SIN R24, R25 ;  /* 0x0000001900187308 */ /* 0x000e300000000400 */
[----:B------:R-:W1:Y:S01]  /*da60*/  MUFU.COS R26, R25 ;  /* 0x00000019001a7308 */ /* 0x000e620000000000 */
[-C--:B0-----:R-:W-:Y:S01]  /*da70*/  FMUL R24, R24, R21.reuse ;  /* 0x0000001518187220 */ /* 0x081fe20000400000 */
[----:B-1----:R-:W-:-:S07]  /*da80*/  FMUL R21, R26, R21 ;  /* 0x000000151a157220 */ /* 0x002fce0000400000 */
.L_x_169:
[----:B------:R-:W-:Y:S05]  /*da90*/  BSYNC.RECONVERGENT B1 ;  /* 0x0000000000017941 */ /* 0x000fea0003800200 */
.L_x_168:
[----:B------:R-:W0:Y:S01]  /*daa0*/  F2F.F64.F32 R24, R24 ;  /* 0x0000001800187310 */ /* 0x000e220000201800 */
[----:B------:R-:W1:Y:S01]  /*dab0*/  LDCU UR4, c[0x0][0x3b0] ;  /* 0x00007600ff0477ac */ /* 0x000e620008000800 */
[C---:B------:R-:W-:Y:S01]  /*dac0*/  IMAD R27, R32.reuse, 0x8, R71 ;  /* 0x00000008201b7824 */ /* 0x040fe200078e0247 */
[----:B------:R-:W-:-:S04]  /*dad0*/  IADD3 R32, PT, PT, R32, 0x1, RZ ;  /* 0x0000000120207810 */ /* 0x000fc80007ffe0ff */
[----:B0-----:R4:W-:Y:S01]  /*dae0*/  STL.64 [R27], R24 ;  /* 0x000000181b007387 */ /* 0x0019e20000100a00 */
[----:B-1----:R-:W-:-:S13]  /*daf0*/  ISETP.GE.AND P0, PT, R32, UR4, PT ;  /* 0x0000000420007c0c */ /* 0x002fda000bf06270 */
[----:B----4-:R-:W-:Y:S05]  /*db00*/  @!P0 BRA `(.L_x_181) ;  /* 0xfffffff000cc8947 */ /* 0x010fea000383ffff */
.L_x_167:
[----:B------:R-:W-:Y:S01]  /*db10*/  PRMT R86, RZ, 0x7610, R86 ;  /* 0x00007610ff567816 */ /* 0x000fe20000000056 */
[----:B------:R-:W-:Y:S01]  /*db20*/  UMOV UR4, URZ ;  /* 0x000000ff00047c82 */ /* 0x000fe20008000000 */
[----:B------:R-:W-:-:S07]  /*db30*/  PRMT R122, RZ, 0x7610, R122 ;  /* 0x00007610ff7a7816 */ /* 0x000fce000000007a */
.L_x_187:
[----:B-1----:R-:W1:Y:S01]  /*db40*/  LDCU UR7, c[0x0][0x3b0] ;  /* 0x00007600ff0777ac */ /* 0x002e620008000800 */
[----:B------:R-:W-:Y:S01]  /*db50*/  IMAD.U32 R85, RZ, RZ, UR4 ;  /* 0x00000004ff557e24 */ /* 0x000fe2000f8e00ff */
[----:B------:R-:W-:Y:S01]  /*db60*/  IADD3 R122, PT, PT, R122, 0x1, RZ ;  /* 0x000000017a7a7810 */ /* 0x000fe20007ffe0ff */
[----:B------:R-:W-:Y:S01]  /*db70*/  IMAD R84, R70, UR4, RZ ;  /* 0x0000000446547c24 */ /* 0x000fe2000f8e02ff */
[----:B------:R-:W-:Y:S01]  /*db80*/  UISETP.GE.U32.AND UP0, UPT, UR4, 0xf, UPT ;  /* 0x0000000f0400788c */ /* 0x000fe2000bf06070 */
[----:B------:R-:W-:Y:S01]  /*db90*/  VIADD R86, R86, 0x1 ;  /* 0x0000000156567836 */ /* 0x000fe20000000000 */
[----:B------:R-:W-:Y:S01]  /*dba0*/  UIADD3 UR6, UPT, UPT, UR4, 0x1, URZ ;  /* 0x0000000104067890 */ /* 0x000fe2000fffe0ff */
[----:B------:R-:W-:Y:S01]  /*dbb0*/  IMAD.MOV.U32 R87, RZ, RZ, RZ ;  /* 0x000000ffff577224 */ /* 0x000fe200078e00ff */
[----:B------:R-:W-:-:S05]  /*dbc0*/  CS2R R82, SRZ ;  /* 0x0000000000527805 */ /* 0x000fca000001ff00 */
[----:B------:R-:W-:Y:S02]  /*dbd0*/  UMOV UR4, UR6 ;  /* 0x0000000600047c82 */ /* 0x000fe40008000000 */
[----:B------:R-:W-:Y:S02]  /*dbe0*/  ULOP3.LUT UP1, URZ, UR4, 0xf, URZ, 0xc0, !UPT ;  /* 0x0000000f04ff7892 */ /* 0x000fe4000f82c0ff */
[----:B-1----:R-:W-:Y:S01]  /*dbf0*/  UISETP.NE.AND UP2, UPT, UR6, UR7, UPT ;  /* 0x000000070600728c */ /* 0x002fe2000bf45270 */
[----:B------:R-:W-:Y:S10]  /*dc00*/  BRA.U !UP0, `(.L_x_182) ;  /* 0x0000000108cc7547 */ /* 0x000ff4000b800000 */
[----:B------:R-:W-:Y:S01]  /*dc10*/  ULOP3.LUT UR6, UR4, 0xfffffff0, URZ, 0xc0, !UPT ;  /* 0xfffffff004067892 */ /* 0x000fe2000f8ec0ff */
[----:B------:R-:W-:Y:S01]  /*dc20*/  IMAD.MOV.U32 R124, RZ, RZ, RZ ;  /* 0x000000ffff7c7224 */ /* 0x000fe200078e00ff */
[----:B------:R-:W-:-:S04]  /*dc30*/  CS2R R82, SRZ ;  /* 0x0000000000527805 */ /* 0x000fc8000001ff00 */
[----:B------:R-:W-:-:S07]  /*dc40*/  MOV R87, UR6 ;  /* 0x0000000600577c02 */ /* 0x000fce0008000f00 */
.L_x_183:
[----:B------:R-:W1:Y:S01]  /*dc50*/  LDC.64 R120, c[0x0][0x3d0] ;  /* 0x0000f400ff787b82 */ /* 0x000e620000000a00 */
[----:B0-23--:R-:W-:Y:S02]  /*dc60*/  IMAD.IADD R25, R84, 0x1, R124 ;  /* 0x0000000154197824 */ /* 0x00dfe400078e027c */
[----:B------:R-:W-:-:S05]  /*dc70*/  IMAD R123, R124, 0x8, R71 ;  /* 0x000000087c7b7824 */ /* 0x000fca00078e0247 */
[----:B------:R-:W2:Y:S04]  /*dc80*/  LDL.128 R28, [R123+0x10] ;  /* 0x000010007b1c7983 */ /* 0x000ea80000100c00 */
[----:B------:R-:W3:Y:S04]  /*dc90*/  LDL.128 R32, [R123+0x20] ;  /* 0x000020007b207983 */ /* 0x000ee80000100c00 */
[----:B------:R-:W4:Y:S04]  /*dca0*/  LDL.128 R36, [R123+0x30] ;  /* 0x000030007b247983 */ /* 0x000f280000100c00 */
[----:B------:R-:W5:Y:S01]  /*dcb0*/  LDL.128 R40, [R123+0x40] ;  /* 0x000040007b287983 */ /* 0x000f620000100c00 */
[----:B-1----:R-:W-:-:S03]  /*dcc0*/  IMAD.WIDE.U32 R120, R25, 0x8, R120 ;  /* 0x0000000819787825 */ /* 0x002fc600078e0078 */
[----:B------:R-:W5:Y:S04]  /*dcd0*/  LDL.128 R44, [R123+0x50] ;  /* 0x000050007b2c7983 */ /* 0x000f680000100c00 */
[----:B------:R-:W2:Y:S04]  /*dce0*/  LDL.128 R24, [R123] ;  /* 0x000000007b187983 */ /* 0x000ea80000100c00 */
[----:B------:R-:W2:Y:S04]  /*dcf0*/  LDG.E.64.CONSTANT R118, desc[UR8][R120.64] ;  /* 0x0000000878767981 */ /* 0x000ea8000c1e9b00 */
[----:B------:R-:W3:Y:S04]  /*dd00*/  LDG.E.64.CONSTANT R116, desc[UR8][R120.64+0x8] ;  /* 0x0000080878747981 */ /* 0x000ee8000c1e9b00 */
[----:B------:R-:W4:Y:S04]  /*dd10*/  LDG.E.64.CONSTANT R114, desc[UR8][R120.64+0x10] ;  /* 0x0000100878727981 */ /* 0x000f28000c1e9b00 */
[----:B------:R-:W5:Y:S04]  /*dd20*/  LDG.E.64.CONSTANT R112, desc[UR8][R120.64+0x18] ;  /* 0x0000180878707981 */ /* 0x000f68000c1e9b00 */
        /* <DEDUP_REMOVED lines=8> */
[----:B------:R-:W5:Y:S04]  /*ddb0*/  LDL.128 R48, [R123+0x60] ;  /* 0x000060007b307983 */ /* 0x000f680000100c00 */
[----:B------:R-:W5:Y:S04]  /*ddc0*/  LDG.E.64.CONSTANT R96, desc[UR8][R120.64+0x60] ;  /* 0x0000600878607981 */ /* 0x000f68000c1e9b00 */
[----:B------:R-:W5:Y:S04]  /*ddd0*/  LDG.E.64.CONSTANT R98, desc[UR8][R120.64+0x68] ;  /* 0x0000680878627981 */ /* 0x000f68000c1e9b00 */
[----:B------:R-:W5:Y:S04]  /*dde0*/  LDG.E.64.CONSTANT R100, desc[UR8][R120.64+0x70] ;  /* 0x0000700878647981 */ /* 0x000f68000c1e9b00 */
[----:B------:R-:W5:Y:S04]  /*ddf0*/  LDL.128 R52, [R123+0x70] ;  /* 0x000070007b347983 */ /* 0x000f680000100c00 */
[----:B------:R-:W5:Y:S01]  /*de00*/  LDG.E.64.CONSTANT R102, desc[UR8][R120.64+0x78] ;  /* 0x0000780878667981 */ /* 0x000f62000c1e9b00 */
[----:B------:R-:W-:-:S04]  /*de10*/  IADD3 R124, PT, PT, R124, 0x10, RZ ;  /* 0x000000107c7c7810 */ /* 0x000fc80007ffe0ff */
[----:B------:R-:W-:Y:S01]  /*de20*/  ISETP.NE.AND P0, PT, R124, R87, PT ;  /* 0x000000577c00720c */ /* 0x000fe20003f05270 */
[----:B--2---:R-:W-:-:S08]  /*de30*/  DFMA R24, R118, R24, R82 ;  /* 0x000000187618722b */ /* 0x004fd00000000052 */
[----:B---3--:R-:W-:-:S08]  /*de40*/  DFMA R24, R26, R116, R24 ;  /* 0x000000741a18722b */ /* 0x008fd00000000018 */
[----:B----4-:R-:W-:-:S08]  /*de50*/  DFMA R24, R114, R28, R24 ;  /* 0x0000001c7218722b */ /* 0x010fd00000000018 */
[----:B-----5:R-:W-:-:S08]  /*de60*/  DFMA R24, R30, R112, R24 ;  /* 0x000000701e18722b */ /* 0x020fd00000000018 */
        /* <DEDUP_REMOVED lines=11> */
[----:B------:R-:W-:Y:S01]  /*df20*/  DFMA R82, R54, R102, R24 ;  /* 0x000000663652722b */ /* 0x000fe20000000018 */
[----:B------:R-:W-:Y:S10]  /*df30*/  @P0 BRA `(.L_x_183) ;  /* 0xfffffffc00440947 */ /* 0x000ff4000383ffff */
.L_x_182:
[----:B------:R-:W-:Y:S05]  /*df40*/  BRA.U !UP1, `(.L_x_184) ;  /* 0x0000000509507547 */ /* 0x000fea000b800000 */
[----:B0-23--:R-:W-:-:S04]  /*df50*/  LOP3.LUT R25, R122, 0xf, RZ, 0xc0, !PT ;  /* 0x0000000f7a197812 */ /* 0x00dfc800078ec0ff */
[C---:B------:R-:W-:Y:S01]  /*df60*/  LOP3.LUT P0, RZ, R25.reuse, 0x7, RZ, 0xc0, !PT ;  /* 0x0000000719ff7812 */ /* 0x040fe2000780c0ff */
[----:B------:R-:W-:-:S05]  /*df70*/  VIADD R24, R25, 0xffffffff ;  /* 0xffffffff19187836 */ /* 0x000fca0000000000 */
[----:B------:R-:W-:-:S13]  /*df80*/  ISETP.GE.U32.AND P2, PT, R24, 0x7, PT ;  /* 0x000000071800780c */ /* 0x000fda0003f46070 */
[----:B------:R-:W-:Y:S05]  /*df90*/  @!P2 BRA `(.L_x_185) ;  /* 0x000000000078a947 */ /* 0x000fea0003800000 */
[----:B------:R-:W0:Y:S01]  /*dfa0*/  LDC.64 R42, c[0x0][0x3d0] ;  /* 0x0000f400ff2a7b82 */ /* 0x000e220000000a00 */
[C---:B------:R-:W-:Y:S01]  /*dfb0*/  IMAD.IADD R25, R84.reuse, 0x1, R87 ;  /* 0x0000000154197824 */ /* 0x040fe200078e0257 */
[----:B------:R-:W-:Y:S02]  /*dfc0*/  IADD3 R28, P2, PT, R84, R87, RZ ;  /* 0x00000057541c7210 */ /* 0x000fe40007f5e0ff */
[----:B------:R-:W-:-:S03]  /*dfd0*/  LEA R90, R87, R71, 0x3 ;  /* 0x00000047575a7211 */ /* 0x000fc600078e18ff */
[----:B------:R-:W-:Y:S01]  /*dfe0*/  IMAD.X R29, RZ, RZ, RZ, P2 ;  /* 0x000000ffff1d7224 */ /* 0x000fe200010e06ff */
[----:B------:R-:W1:Y:S01]  /*dff0*/  LDC.64 R48, c[0x0][0x3d0] ;  /* 0x0000f400ff307b82 */ /* 0x000e620000000a00 */
[----:B------:R-:W2:Y:S04]  /*e000*/  LDL.128 R32, [R90+0x20] ;  /* 0x000020005a207983 */ /* 0x000ea80000100c00 */
[----:B------:R-:W3:Y:S01]  /*e010*/  LDL.128 R36, [R90+0x30] ;  /* 0x000030005a247983 */ /* 0x000ee20000100c00 */
[----:B0-----:R-:W-:-:S03]  /*e020*/  IMAD.WIDE.U32 R42, R25, 0x8, R42 ;  /* 0x00000008192a7825 */ /* 0x001fc600078e002a */
[----:B------:R-:W4:Y:S04]  /*e030*/  LDL.128 R24, [R90] ;  /* 0x000000005a187983 */ /* 0x000f280000100c00 */
[----:B------:R-:W4:Y:S01]  /*e040*/  LDG.E.64.CONSTANT R46, desc[UR8][R42.64] ;  /* 0x000000082a2e7981 */ /* 0x000f22000c1e9b00 */
[----:B-1----:R-:W-:-:S04]  /*e050*/  LEA R48, P2, R28, R48, 0x3 ;  /* 0x000000301c307211 */ /* 0x002fc800078418ff */
[----:B------:R-:W-:Y:S02]  /*e060*/  LEA.HI.X R49, R28, R49, R29, 0x3, P2 ;  /* 0x000000311c317211 */ /* 0x000fe400010f1c1d */
[----:B------:R-:W5:Y:S04]  /*e070*/  LDL.128 R28, [R90+0x10] ;  /* 0x000010005a1c7983 */ /* 0x000f680000100c00 */
[----:B------:R-:W2:Y:S04]  /*e080*/  LDG.E.64.CONSTANT R50, desc[UR8][R48.64+0x8] ;  /* 0x0000080830327981 */ /* 0x000ea8000c1e9b00 */
[----:B------:R-:W5:Y:S04]  /*e090*/  LDG.E.64.CONSTANT R52, desc[UR8][R48.64+0x10] ;  /* 0x0000100830347981 */ /* 0x000f68000c1e9b00 */
[----:B------:R-:W3:Y:S04]  /*e0a0*/  LDG.E.64.CONSTANT R54, desc[UR8][R48.64+0x18] ;  /* 0x0000180830367981 */ /* 0x000ee8000c1e9b00 */
[----:B------:R-:W3:Y:S04]  /*e0b0*/  LDG.E.64.CONSTANT R88, desc[UR8][R48.64+0x20] ;  /* 0x0000200830587981 */ /* 0x000ee8000c1e9b00 */
[----:B------:R-:W3:Y:S04]  /*e0c0*/  LDG.E.64.CONSTANT R44, desc[UR8][R48.64+0x28] ;  /* 0x00002808302c7981 */ /* 0x000ee8000c1e9b00 */
[----:B------:R-:W3:Y:S04]  /*e0d0*/  LDG.E.64.CONSTANT R40, desc[UR8][R48.64+0x30] ;  /* 0x0000300830287981 */ /* 0x000ee8000c1e9b00 */
[----:B------:R-:W3:Y:S01]  /*e0e0*/  LDG.E.64.CONSTANT R42, desc[UR8][R48.64+0x38] ;  /* 0x00003808302a7981 */ /* 0x000ee2000c1e9b00 */
[----:B------:R-:W-:Y:S01]  /*e0f0*/  VIADD R87, R87, 0x8 ;  /* 0x0000000857577836 */ /* 0x000fe20000000000 */
[----:B----4-:R-:W-:-:S08]  /*e100*/  DFMA R24, R46, R24, R82 ;  /* 0x000000182e18722b */ /* 0x010fd00000000052 */
[----:B--2---:R-:W-:-:S08]  /*e110*/  DFMA R24, R50, R26, R24 ;  /* 0x0000001a3218722b */ /* 0x004fd00000000018 */
[----:B-----5:R-:W-:-:S08]  /*e120*/  DFMA R24, R52, R28, R24 ;  /* 0x0000001c3418722b */ /* 0x020fd00000000018 */
[----:B---3--:R-:W-:-:S08]  /*e130*/  DFMA R24, R54, R30, R24 ;  /* 0x0000001e3618722b */ /* 0x008fd00000000018 */
[----:B------:R-:W-:-:S08]  /*e140*/  DFMA R24, R88, R32, R24 ;  /* 0x000000205818722b */ /* 0x000fd00000000018 */
[----:B------:R-:W-:-:S08]  /*e150*/  DFMA R24, R44, R34, R24 ;  /* 0x000000222c18722b */ /* 0x000fd00000000018 */
[----:B------:R-:W-:-:S08]  /*e160*/  DFMA R24, R40, R36, R24 ;  /* 0x000000242818722b */ /* 0x000fd00000000018 */
[----:B------:R-:W-:-:S11]  /*e170*/  DFMA R82, R42, R38, R24 ;  /* 0x000000262a52722b */ /* 0x000fd60000000018 */
.L_x_185:
[----:B------:R-:W-:Y:S05]  /*e180*/  @!P0 BRA `(.L_x_184) ;  /* 0x0000000000c08947 */ /* 0x000fea0003800000 */
[----:B------:R-:W-:-:S04]  /*e190*/  LOP3.LUT R24, R86, 0xffff, RZ, 0xc0, !PT ;  /* 0x0000ffff56187812 */ /* 0x000fc800078ec0ff */
[C---:B------:R-:W-:Y:S02]  /*e1a0*/  LOP3.LUT R25, R24.reuse, 0x7, RZ, 0xc0, !PT ;  /* 0x0000000718197812 */ /* 0x040fe400078ec0ff */
[----:B------:R-:W-:Y:S02]  /*e1b0*/  LOP3.LUT R42, R24, 0x3, RZ, 0xc0, !PT ;  /* 0x00000003182a7812 */ /* 0x000fe400078ec0ff */
[----:B------:R-:W-:Y:S02]  /*e1c0*/  IADD3 R25, PT, PT, R25, -0x1, RZ ;  /* 0xffffffff19197810 */ /* 0x000fe40007ffe0ff */
[----:B------:R-:W-:Y:S02]  /*e1d0*/  ISETP.NE.AND P0, PT, R42, RZ, PT ;  /* 0x000000ff2a00720c */ /* 0x000fe40003f05270 */
[----:B------:R-:W-:-:S13]  /*e1e0*/  ISETP.GE.U32.AND P2, PT, R25, 0x3, PT ;  /* 0x000000031900780c */ /* 0x000fda0003f46070 */
[----:B------:R-:W-:Y:S05]  /*e1f0*/  @!P2 BRA `(.L_x_186) ;  /* 0x000000000050a947 */ /* 0x000fea0003800000 */
[----:B------:R-:W0:Y:S01]  /*e200*/  LDC.64 R24, c[0x0][0x3d0] ;  /* 0x0000f400ff187b82 */ /* 0x000e220000000a00 */
[C---:B------:R-:W-:Y:S01]  /*e210*/  IMAD.IADD R33, R84.reuse, 0x1, R87 ;  /* 0x0000000154217824 */ /* 0x040fe200078e0257 */
[----:B------:R-:W-:Y:S01]  /*e220*/  IADD3 R28, P2, PT, R84, R87, RZ ;  /* 0x00000057541c7210 */ /* 0x000fe20007f5e0ff */
[----:B------:R-:W-:-:S03]  /*e230*/  IMAD R43, R87, 0x8, R71 ;  /* 0x00000008572b7824 */ /* 0x000fc600078e0247 */
[----:B------:R-:W-:Y:S02]  /*e240*/  IADD3.X R29, PT, PT, RZ, RZ, RZ, P2, !PT ;  /* 0x000000ffff1d7210 */ /* 0x000fe400017fe4ff */
[----:B------:R-:W1:Y:S01]  /*e250*/  LDC.64 R34, c[0x0][0x3d0] ;  /* 0x0000f400ff227b82 */ /* 0x000e620000000a00 */
[----:B0-----:R-:W-:Y:S02]  /*e260*/  IMAD.WIDE.U32 R32, R33, 0x8, R24 ;  /* 0x0000000821207825 */ /* 0x001fe400078e0018 */
[----:B------:R-:W2:Y:S04]  /*e270*/  LDL.128 R24, [R43] ;  /* 0x000000002b187983 */ /* 0x000ea80000100c00 */
[----:B------:R-:W2:Y:S01]  /*e280*/  LDG.E.64.CONSTANT R32, desc[UR8][R32.64] ;  /* 0x0000000820207981 */ /* 0x000ea2000c1e9b00 */
[----:B-1----:R-:W-:-:S04]  /*e290*/  LEA R34, P2, R28, R34, 0x3 ;  /* 0x000000221c227211 */ /* 0x002fc800078418ff */
[----:B------:R-:W-:Y:S02]  /*e2a0*/  LEA.HI.X R35, R28, R35, R29, 0x3, P2 ;  /* 0x000000231c237211 */ /* 0x000fe400010f1c1d */
[----:B------:R-:W3:Y:S04]  /*e2b0*/  LDL.128 R28, [R43+0x10] ;  /* 0x000010002b1c7983 */ /* 0x000ee80000100c00 */
[----:B------:R-:W4:Y:S04]  /*e2c0*/  LDG.E.64.CONSTANT R36, desc[UR8][R34.64+0x8] ;  /* 0x0000080822247981 */ /* 0x000f28000c1e9b00 */
[----:B------:R-:W3:Y:S04]  /*e2d0*/  LDG.E.64.CONSTANT R38, desc[UR8][R34.64+0x10] ;  /* 0x0000100822267981 */ /* 0x000ee8000c1e9b00 */
[----:B------:R-:W5:Y:S01]  /*e2e0*/  LDG.E.64.CONSTANT R40, desc[UR8][R34.64+0x18] ;  /* 0x0000180822287981 */ /* 0x000f62000c1e9b00 */
[----:B------:R-:W-:Y:S01]  /*e2f0*/  VIADD R87, R87, 0x4 ;  /* 0x0000000457577836 */ /* 0x000fe20000000000 */
[----:B--2---:R-:W-:-:S08]  /*e300*/  DFMA R24, R32, R24, R82 ;  /* 0x000000182018722b */ /* 0x004fd00000000052 */
[----:B----4-:R-:W-:-:S08]  /*e310*/  DFMA R24, R36, R26, R24 ;  /* 0x0000001a2418722b */ /* 0x010fd00000000018 */
[----:B---3--:R-:W-:-:S08]  /*e320*/  DFMA R24, R38, R28, R24 ;  /* 0x0000001c2618722b */ /* 0x008fd00000000018 */
[----:B-----5:R-:W-:-:S11]  /*e330*/  DFMA R82, R40, R30, R24 ;  /* 0x0000001e2852722b */ /* 0x020fd60000000018 */
.L_x_186:
[----:B------:R-:W-:Y:S05]  /*e340*/  @!P0 BRA `(.L_x_184) ;  /* 0x0000000000508947 */ /* 0x000fea0003800000 */
[----:B------:R-:W0:Y:S01]  /*e350*/  LDC.64 R28, c[0x0][0x3d0] ;  /* 0x0000f400ff1c7b82 */ /* 0x000e220000000a00 */
[----:B------:R-:W-:Y:S01]  /*e360*/  IMAD.IADD R25, R84, 0x1, R87 ;  /* 0x0000000154197824 */ /* 0x000fe200078e0257 */
[----:B------:R-:W-:-:S03]  /*e370*/  LEA R30, R87, R71, 0x3 ;  /* 0x00000047571e7211 */ /* 0x000fc600078e18ff */
[----:B0-----:R-:W-:Y:S02]  /*e380*/  IMAD.WIDE.U32 R28, R25, 0x8, R28 ;  /* 0x00000008191c7825 */ /* 0x001fe400078e001c */
[----:B------:R-:W2:Y:S04]  /*e390*/  LDL.128 R24, [R30] ;  /* 0x000000001e187983 */ /* 0x000ea80000100c00 */
[----:B------:R-:W2:Y:S01]  /*e3a0*/  LDG.E.64.CONSTANT R28, desc[UR8][R28.64] ;  /* 0x000000081c1c7981 */ /* 0x000ea2000c1e9b00 */
[----:B------:R-:W-:Y:S01]  /*e3b0*/  ISETP.NE.AND P0, PT, R42, 0x1, PT ;  /* 0x000000012a00780c */ /* 0x000fe20003f05270 */
[----:B--2---:R-:W-:-:S12]  /*e3c0*/  DFMA R82, R28, R24, R82 ;  /* 0x000000181c52722b */ /* 0x004fd80000000052 */
[----:B------:R-:W-:Y:S05]  /*e3d0*/  @!P0 BRA `(.L_x_184) ;  /* 0x00000000002c8947 */ /* 0x000fea0003800000 */
[----:B------:R-:W0:Y:S01]  /*e3e0*/  LDC.64 R32, c[0x0][0x3d0] ;  /* 0x0000f400ff207b82 */ /* 0x000e220000000a00 */
[----:B------:R-:W-:-:S05]  /*e3f0*/  IADD3 R84, P0, PT, R84, R87, RZ ;  /* 0x0000005754547210 */ /* 0x000fca0007f1e0ff */
[----:B------:R-:W-:Y:S01]  /*e400*/  IMAD.X R24, RZ, RZ, RZ, P0 ;  /* 0x000000ffff187224 */ /* 0x000fe200000e06ff */
[----:B------:R-:W-:-:S13]  /*e410*/  ISETP.NE.AND P0, PT, R42, 0x2, PT ;  /* 0x000000022a00780c */ /* 0x000fda0003f05270 */
[----:B------:R-:W2:Y:S01]  /*e420*/  @P0 LDL.64 R30, [R30+0x10] ;  /* 0x000010001e1e0983 */ /* 0x000ea20000100a00 */
[----:B0-----:R-:W-:-:S04]  /*e430*/  LEA R32, P2, R84, R32, 0x3 ;  /* 0x0000002054207211 */ /* 0x001fc800078418ff */
[----:B------:R-:W-:-:S05]  /*e440*/  LEA.HI.X R33, R84, R33, R24, 0x3, P2 ;  /* 0x0000002154217211 */ /* 0x000fca00010f1c18 */
[----:B------:R-:W3:Y:S04]  /*e450*/  LDG.E.64.CONSTANT R24, desc[UR8][R32.64+0x8] ;  /* 0x0000080820187981 */ /* 0x000ee8000c1e9b00 */
[----:B------:R-:W2:Y:S01]  /*e460*/  @P0 LDG.E.64.CONSTANT R28, desc[UR8][R32.64+0x10] ;  /* 0x00001008201c0981 */ /* 0x000ea2000c1e9b00 */
[----:B---3--:R-:W-:-:S08]  /*e470*/  DFMA R82, R24, R26, R82 ;  /* 0x0000001a1852722b */ /* 0x008fd00000000052 */
[----:B--2---:R-:W-:-:S11]  /*e480*/  @P0 DFMA R82, R28, R30, R82 ;  /* 0x0000001e1c52022b */ /* 0x004fd60000000052 */
.L_x_184:
[----:B------:R-:W-:-:S05]  /*e490*/  IMAD R85, R85, 0x8, R72 ;  /* 0x0000000855557824 */ /* 0x000fca00078e0248 */
[----:B------:R1:W-:Y:S01]  /*e4a0*/  STL.64 [R85], R82 ;  /* 0x0000005255007387 */ /* 0x0003e20000100a00 */
[----:B------:R-:W-:Y:S05]  /*e4b0*/  BRA.U UP2, `(.L_x_187) ;  /* 0xfffffff502a07547 */ /* 0x000fea000b83ffff */
[----:B------:R-:W-:-:S07]  /*e4c0*/  MOV R42, RZ ;  /* 0x000000ff002a7202 */ /* 0x000fce0000000f00 */
.L_x_211:
[C---:B0-2---:R-:W-:Y:S01]  /*e4d0*/  IMAD R43, R42.reuse, 0x8, R1 ;  /* 0x000000082a2b7824 */ /* 0x045fe200078e0201 */
[----:B------:R-:W-:Y:S01]  /*e4e0*/  MOV R35, 0x3ff71547 ;  /* 0x3ff7154700237802 */ /* 0x000fe20000000f00 */
[----:B------:R-:W-:Y:S02]  /*e4f0*/  IMAD.MOV.U32 R34, RZ, RZ, 0x652b82fe ;  /* 0x652b82feff227424 */ /* 0x000fe400078e00ff */
[----:B0-----:R-:W-:Y:S01]  /*e500*/  IMAD.MOV.U32 R28, RZ, RZ, -0x105c611 ;  /* 0xfefa39efff1c7424 */ /* 0x001fe200078e00ff */
[----:B--23--:R-:W2:Y:S01]  /*e510*/  LDL.64 R24, [R43+0x200] ;  /* 0x000200002b187983 */ /* 0x00cea20000100a00 */
[----:B------:R-:W-:Y:S01]  /*e520*/  IMAD.MOV.U32 R29, RZ, RZ, 0x3fe62e42 ;  /* 0x3fe62e42ff1d7424 */ /* 0x000fe200078e00ff */
[----:B------:R-:W-:Y:S01]  /*e530*/  UMOV UR6, 0x3b39803f ;  /* 0x3b39803f00067882 */ /* 0x000fe20000000000 */
[----:B------:R-:W-:Y:S01]  /*e540*/  UMOV UR7, 0x3c7abc9e ;  /* 0x3c7abc9e00077882 */ /* 0x000fe20000000000 */
[----:B------:R0:W5:Y:S01]  /*e550*/  LDL.64 R26, [R43] ;  /* 0x000000002b1a7983 */ /* 0x0001620000100a00 */
[----:B------:R-:W3:Y:S01]  /*e560*/  LDCU UR4, c[0x0][0x3b0] ;  /* 0x00007600ff0477ac */ /* 0x000ee20008000800 */
[----:B------:R-:W-:Y:S01]  /*e570*/  VIADD R42, R42, 0x1 ;  /* 0x000000012a2a7836 */ /* 0x000fe20000000000 */
[----:B------:R-:W-:Y:S04]  /*e580*/  BSSY.RECONVERGENT B1, `(.L_x_188) ;  /* 0x0000036000017945 */ /* 0x000fe80003800200 */
[----:B---3--:R-:W-:Y:S01]  /*e590*/  ISETP.NE.AND P2, PT, R42, UR4, PT ;  /* 0x000000042a007c0c */ /* 0x008fe2000bf45270 */
[----:B--2---:R-:W-:-:S08]  /*e5a0*/  DFMA R32, R16, R24, R18 ;  /* 0x000000181020722b */ /* 0x004fd00000000012 */
[----:B------:R-:W-:Y:S02]  /*e5b0*/  DFMA R34, R32, R34, 6.75539944105574400000e+15 ;  /* 0x433800002022742b */ /* 0x000fe40000000022 */
[----:B------:R-:W-:-:S06]  /*e5c0*/  FSETP.GEU.AND P0, PT, |R33|, 4.1917929649353027344, PT ;  /* 0x4086232b2100780b */ /* 0x000fcc0003f0e200 */
[----:B------:R-:W-:-:S08]  /*e5d0*/  DADD R24, R34, -6.75539944105574400000e+15 ;  /* 0xc338000022187429 */ /* 0x000fd00000000000 */
[----:B------:R-:W-:-:S08]  /*e5e0*/  DFMA R30, R24, -R28, R32 ;  /* 0x8000001c181e722b */ /* 0x000fd00000000020 */
        /* <DEDUP_REMOVED lines=34> */
[----:B0-----:R-:W-:Y:S06]  /*e810*/  @!P0 BRA `(.L_x_189) ;  /* 0x0000000000308947 */ /* 0x001fec0003800000 */
        /* <DEDUP_REMOVED lines=12> */
.L_x_189:
[----:B------:R-:W-:Y:S05]  /*e8e0*/  BSYNC.RECONVERGENT B1 ;  /* 0x0000000000017941 */ /* 0x000fea0003800200 */
.L_x_188:
[----:B-----5:R-:W-:Y:S01]  /*e8f0*/  DMUL R26, R26, R24 ;  /* 0x000000181a1a7228 */ /* 0x020fe20000000000 */
[----:B------:R-:W-:Y:S01]  /*e900*/  BSSY.RECONVERGENT B2, `(.L_x_190) ;  /* 0x00001b5000027945 */ /* 0x000fe20003800200 */
[----:B------:R-:W-:Y:S01]  /*e910*/  DSETP.GT.AND P0, PT, R2, RZ, PT ;  /* 0x000000ff0200722a */ /* 0x000fe20003f04000 */
[----:B------:R-:W-:-:S04]  /*e920*/  IMAD.MOV.U32 R32, RZ, RZ, R14 ;  /* 0x000000ffff207224 */ /* 0x000fc800078e000e */
[----:B------:R0:W-:Y:S09]  /*e930*/  STL.64 [R43], R26 ;  /* 0x0000001a2b007387 */ /* 0x0001f20000100a00 */
[----:B------:R-:W-:Y:S05]  /*e940*/  @!P0 BRA `(.L_x_191) ;  /* 0x0000001800c08947 */ /* 0x000fea0003800000 */
[----:B------:R-:W-:Y:S01]  /*e950*/  ISETP.NE.AND P0, PT, R14, 0x1, PT ;  /* 0x000000010e00780c */ /* 0x000fe20003f05270 */
[----:B------:R-:W-:Y:S01]  /*e960*/  BSSY.RECONVERGENT B1, `(.L_x_192) ;  /* 0x000004a000017945 */ /* 0x000fe20003800200 */
[C---:B------:R-:W-:Y:S01]  /*e970*/  IADD3 R24, PT, PT, R13.reuse, -0x24c28bd8, RZ ;  /* 0xdb3d74280d187810 */ /* 0x040fe20007ffe0ff */
[----:B------:R-:W-:Y:S01]  /*e980*/  VIADD R31, R12, 0x8ff34781 ;  /* 0x8ff347810c1f7836 */ /* 0x000fe20000000000 */
[C---:B------:R-:W-:Y:S01]  /*e990*/  IADD3 R25, PT, PT, R13.reuse, -0x695add53, RZ ;  /* 0x96a522ad0d197810 */ /* 0x040fe20007ffe0ff */
[----:B------:R-:W-:Y:S02]  /*e9a0*/  VIADD R30, R13, 0xbb67ae85 ;  /* 0xbb67ae850d1e7836 */ /* 0x000fe40000000000 */
[----:B------:R-:W-:Y:S02]  /*e9b0*/  IMAD.MOV.U32 R36, RZ, RZ, R9 ;  /* 0x000000ffff247224 */ /* 0x000fe400078e0009 */
[----:B------:R-:W-:-:S04]  /*e9c0*/  IMAD.MOV.U32 R14, RZ, RZ, 0x2 ;  /* 0x00000002ff0e7424 */ /* 0x000fc800078e00ff */
        /* <DEDUP_REMOVED lines=9> */
.L_x_194:
        /* <DEDUP_REMOVED lines=13> */
.L_x_196:
[----:B------:R-:W-:Y:S05]  /*eb30*/  BSYNC.RECONVERGENT B3 ;  /* 0x0000000000037941 */ /* 0x000fea0003800200 */
.L_x_195:
[----:B------:R-:W-:Y:S01]  /*eb40*/  IMAD.WIDE.U32 R32, R6, -0x326172a9, RZ ;  /* 0xcd9e8d5706207825 */ /* 0x000fe200078e00ff */
[----:B------:R-:W-:-:S03]  /*eb50*/  LOP3.LUT R36, R7, R9, R13, 0x96, !PT ;  /* 0x0000000907247212 */ /* 0x000fc600078e960d */
[----:B------:R-:W-:Y:S01]  /*eb60*/  HFMA2 R14, -RZ, RZ, 0, 0 ;  /* 0x00000000ff0e7431 */ /* 0x000fe200000001ff */
        /* <DEDUP_REMOVED lines=36> */
[----:B------:R-:W-:Y:S02]  /*edb0*/  MOV R9, R36 ;  /* 0x0000002400097202 */ /* 0x000fe40000000f00 */
[----:B------:R-:W-:Y:S01]  /*edc0*/  LOP3.LUT R8, R31, R8, R37, 0x96, !PT ;  /* 0x000000081f087212 */ /* 0x000fe200078e9625 */
[----:B------:R-:W-:Y:S01]  /*edd0*/  IMAD.MOV.U32 R36, RZ, RZ, R11 ;  /* 0x000000ffff247224 */ /* 0x000fe200078e000b */
[----:B------:R-:W-:Y:S01]  /*ede0*/  LOP3.LUT R10, R25, R34, R33, 0x96, !PT ;  /* 0x00000022190a7212 */ /* 0x000fe200078e9621 */
[----:B------:R-:W-:-:S07]  /*edf0*/  IMAD.MOV.U32 R11, RZ, RZ, R32 ;  /* 0x000000ffff0b7224 */ /* 0x000fce00078e0020 */
.L_x_193:
[----:B------:R-:W-:Y:S05]  /*ee00*/  BSYNC.RECONVERGENT B1 ;  /* 0x0000000000017941 */ /* 0x000fea0003800200 */
.L_x_192:
[----:B------:R-:W2:Y:S01]  /*ee10*/  I2F.F64.U32 R32, R36 ;  /* 0x0000002400207312 */ /* 0x000ea20000201800 */
[----:B------:R-:W-:Y:S02]  /*ee20*/  IMAD.MOV.U32 R34, RZ, RZ, 0x0 ;  /* 0x00000000ff227424 */ /* 0x000fe400078e00ff */
[----:B------:R-:W-:-:S06]  /*ee30*/  IMAD.MOV.U32 R35, RZ, RZ, 0x3df00000 ;  /* 0x3df00000ff237424 */ /* 0x000fcc00078e00ff */
[----:B--2---:R-:W-:-:S08]  /*ee40*/  DFMA R32, R32, R34, 2.3283064365386962891e-10 ;  /* 0x3df000002020742b */ /* 0x004fd00000000022 */
        /* <DEDUP_REMOVED lines=21> */
.L_x_200:
[----:B------:R-:W-:Y:S05]  /*efa0*/  BSYNC.RECONVERGENT B1 ;  /* 0x0000000000017941 */ /* 0x000fea0003800200 */
.L_x_199:
        /* <DEDUP_REMOVED lines=12> */
[----:B------:R-:W-:-:S05]  /*f070*/  VIADD R37, R12, 0x3c6ef372 ;  /* 0x3c6ef3720c257836 */ /* 0x000fca0000000000 */
        /* <DEDUP_REMOVED lines=27> */
[----:B------:R-:W-:-:S04]  /*f230*/  LOP3.LUT R40, R31, R40, R37, 0x96, !PT ;  /* 0x000000281f287212 */ /* 0x000fc800078e9625 */
[----:B------:R-:W-:Y:S01]  /*f240*/  LOP3.LUT R25, R25, R32, R20, 0x96, !PT ;  /* 0x0000002019197212 */ /* 0x000fe200078e9614 */
        /* <DEDUP_REMOVED lines=18> */
.L_x_202:
[----:B------:R-:W-:Y:S01]  /*f370*/  IMAD.MOV.U32 R33, RZ, RZ, R9 ;  /* 0x000000ffff217224 */ /* 0x000fe200078e0009 */
[----:B------:R-:W-:Y:S01]  /*f380*/  MOV R20, R10 ;  /* 0x0000000a00147202 */ /* 0x000fe20000000f00 */
[----:B------:R-:W-:Y:S02]  /*f390*/  IMAD.MOV.U32 R35, RZ, RZ, R11 ;  /* 0x000000ffff237224 */ /* 0x000fe400078e000b */
[----:B------:R-:W-:-:S07]  /*f3a0*/  IMAD.MOV.U32 R24, RZ, RZ, R40 ;  /* 0x000000ffff187224 */ /* 0x000fce00078e0028 */
.L_x_203:
[----:B------:R-:W-:Y:S05]  /*f3b0*/  BSYNC.RECONVERGENT B1 ;  /* 0x0000000000017941 */ /* 0x000fea0003800200 */
.L_x_201:
[----:B------:R-:W-:Y:S01]  /*f3c0*/  IMAD.WIDE.U32 R8, R20, 0x200000, RZ ;  /* 0x0020000014087825 */ /* 0x000fe200078e00ff */
[----:B------:R-:W-:Y:S01]  /*f3d0*/  BSSY.RECONVERGENT B1, `(.L_x_204) ;  /* 0x000005c000017945 */ /* 0x000fe20003800200 */
[----:B------:R-:W-:Y:S02]  /*f3e0*/  MOV R47, 0xfffffc01 ;  /* 0xfffffc01002f7802 */ /* 0x000fe40000000f00 */
[----:B------:R-:W-:Y:S01]  /*f3f0*/  IMAD.MOV.U32 R38, RZ, RZ, 0x0 ;  /* 0x00000000ff267424 */ /* 0x000fe200078e00ff */
[----:B------:R-:W-:Y:S01]  /*f400*/  LOP3.LUT R32, R8, R33, RZ, 0x3c, !PT ;  /* 0x0000002108207212 */ /* 0x000fe200078e3cff */
[----:B------:R-:W-:Y:S01]  /*f410*/  IMAD.MOV.U32 R39, RZ, RZ, 0x3ca00000 ;  /* 0x3ca00000ff277424 */ /* 0x000fe200078e00ff */
[----:B------:R-:W-:-:S04]  /*f420*/  MOV R33, R9 ;  /* 0x0000000900217202 */ /* 0x000fc80000000f00 */
[----:B------:R-:W2:Y:S02]  /*f430*/  I2F.F64.U64 R8, R32 ;  /* 0x0000002000087312 */ /* 0x000ea40000301800 */
[----:B--2---:R-:W-:Y:S01]  /*f440*/  DFMA R10, R8, R38, 5.5511151231257827021e-17 ;  /* 0x3c900000080a742b */ /* 0x004fe20000000026 */
[----:B------:R-:W-:-:S03]  /*f450*/  IMAD.WIDE.U32 R8, R24, 0x200000, RZ ;  /* 0x0020000018087825 */ /* 0x000fc600078e00ff */
[----:B------:R-:W-:Y:S01]  /*f460*/  LOP3.LUT R34, R8, R35, RZ, 0x3c, !PT ;  /* 0x0000002308227212 */ /* 0x000fe200078e3cff */
[----:B------:R-:W-:-:S05]  /*f470*/  IMAD.MOV.U32 R35, RZ, RZ, R9 ;  /* 0x000000ffff237224 */ /* 0x000fca00078e0009 */
[----:B------:R-:W-:Y:S01]  /*f480*/  ISETP.GT.AND P0, PT, R11, 0xfffff, PT ;  /* 0x000fffff0b00780c */ /* 0x000fe20003f04270 */
[----:B------:R-:W-:Y:S01]  /*f490*/  IMAD.MOV.U32 R31, RZ, RZ, R11 ;  /* 0x000000ffff1f7224 */ /* 0x000fe200078e000b */
[----:B------:R-:W-:Y:S01]  /*f4a0*/  MOV R30, R10 ;  /* 0x0000000a001e7202 */ /* 0x000fe20000000f00 */
[----:B------:R-:W2:Y:S01]  /*f4b0*/  I2F.F64.U64 R8, R34 ;  /* 0x0000002200087312 */ /* 0x000ea20000301800 */
[----:B------:R-:W-:-:S09]  /*f4c0*/  MOV R20, R11 ;  /* 0x0000000b00147202 */ /* 0x000fd20000000f00 */
[----:B------:R-:W-:Y:S01]  /*f4d0*/  @!P0 DMUL R30, R30, 1.80143985094819840000e+16 ;  /* 0x435000001e1e8828 */ /* 0x000fe20000000000 */
[----:B------:R-:W-:Y:S01]  /*f4e0*/  @!P0 IMAD.MOV.U32 R47, RZ, RZ, -0x435 ;  /* 0xfffffbcbff2f8424 */ /* 0x000fe200078e00ff */
[----:B--2---:R-:W-:-:S08]  /*f4f0*/  DFMA R8, R8, 2.2204460492503130808e-16, R38 ;  /* 0x3cb000000808782b */ /* 0x004fd00000000026 */
[----:B------:R-:W-:Y:S02]  /*f500*/  @!P0 IMAD.MOV.U32 R20, RZ, RZ, R31 ;  /* 0x000000ffff148224 */ /* 0x000fe400078e001f */
[----:B------:R-:W-:Y:S02]  /*f510*/  @!P0 IMAD.MOV.U32 R10, RZ, RZ, R30 ;  /* 0x000000ffff0a8224 */ /* 0x000fe400078e001e */
[----:B------:R-:W-:-:S05]  /*f520*/  VIADD R11, R20, 0xffffffff ;  /* 0xffffffff140b7836 */ /* 0x000fca0000000000 */
[----:B------:R-:W-:-:S13]  /*f530*/  ISETP.GT.U32.AND P3, PT, R11, 0x7feffffe, PT ;  /* 0x7feffffe0b00780c */ /* 0x000fda0003f64070 */
[----:B------:R-:W-:Y:S05]  /*f540*/  @P3 BRA `(.L_x_205) ;  /* 0x0000000000f83947 */ /* 0x000fea0003800000 */
        /* <DEDUP_REMOVED lines=13> */
[----:B------:R-:W-:Y:S01]  /*f620*/  @P0 IMAD.MOV.U32 R11, RZ, RZ, R31 ;  /* 0x000000ffff0b0224 */ /* 0x000fe200078e001f */
[----:B------:R-:W-:Y:S02]  /*f630*/  LOP3.LUT R46, R47, 0x80000000, RZ, 0x3c, !PT ;  /* 0x800000002f2e7812 */ /* 0x000fe400078e3cff */
[----:B------:R-:W-:-:S03]  /*f640*/  MOV R47, 0x43300000 ;  /* 0x43300000002f7802 */ /* 0x000fc60000000f00 */
[C---:B------:R-:W-:Y:S02]  /*f650*/  DADD R38, R10.reuse, 1 ;  /* 0x3ff000000a267429 */ /* 0x040fe40000000000 */
[----:B------:R-:W-:Y:S02]  /*f660*/  DADD R34, R10, -1 ;  /* 0xbff000000a227429 */ /* 0x000fe40000000000 */
[----:B------:R-:W-:Y:S01]  /*f670*/  DADD R46, R46, -UR10 ;  /* 0x8000000a2e2e7e29 */ /* 0x000fe20008000000 */
[----:B------:R-:W-:Y:S01]  /*f680*/  UMOV UR10, 0xfefa39ef ;  /* 0xfefa39ef000a7882 */ /* 0x000fe20000000000 */
[----:B------:R-:W2:Y:S01]  /*f690*/  MUFU.RCP64H R31, R39 ;  /* 0x00000027001f7308 */ /* 0x000ea20000001800 */
[----:B------:R-:W-:Y:S01]  /*f6a0*/  UMOV UR11, 0x3fe62e42 ;  /* 0x3fe62e42000b7882 */ /* 0x000fe20000000000 */
[----:B--2---:R-:W-:-:S08]  /*f6b0*/  DFMA R32, -R38, R30, 1 ;  /* 0x3ff000002620742b */ /* 0x004fd0000000011e */
        /* <DEDUP_REMOVED lines=37> */
[----:B------:R-:W-:Y:S01]  /*f910*/  DADD R28, R34, R28 ;  /* 0x00000000221c7229 */ /* 0x000fe2000000001c */
[----:B------:R-:W-:Y:S10]  /*f920*/  BRA `(.L_x_206) ;  /* 0x0000000000187947 */ /* 0x000ff40003800000 */
.L_x_205:
[----:B------:R-:W-:Y:S01]  /*f930*/  IMAD.MOV.U32 R10, RZ, RZ, 0x0 ;  /* 0x00000000ff0a7424 */ /* 0x000fe200078e00ff */
[----:B------:R-:W-:Y:S01]  /*f940*/  LOP3.LUT P0, RZ, R31, 0x7fffffff, RZ, 0xc0, !PT ;  /* 0x7fffffff1fff7812 */ /* 0x000fe2000780c0ff */
[----:B------:R-:W-:-:S06]  /*f950*/  IMAD.MOV.U32 R11, RZ, RZ, 0x7ff00000 ;  /* 0x7ff00000ff0b7424 */ /* 0x000fcc00078e00ff */
[----:B------:R-:W-:-:S10]  /*f960*/  DFMA R10, R30, R10, +INF ;  /* 0x7ff000001e0a742b */ /* 0x000fd4000000000a */
[----:B------:R-:W-:Y:S02]  /*f970*/  FSEL R28, R10, RZ, P0 ;  /* 0x000000ff0a1c7208 */ /* 0x000fe40000000000 */
[----:B------:R-:W-:-:S07]  /*f980*/  FSEL R29, R11, -QNAN , P0 ;  /* 0xfff000000b1d7808 */ /* 0x000fce0000000000 */
.L_x_206:
[----:B------:R-:W-:Y:S05]  /*f990*/  BSYNC.RECONVERGENT B1 ;  /* 0x0000000000017941 */ /* 0x000fea0003800200 */
.L_x_204:
[----:B------:R-:W-:Y:S01]  /*f9a0*/  DMUL R30, RZ, R8 ;  /* 0x00000008ff1e7228 */ /* 0x000fe20000000000 */
[----:B------:R-:W-:Y:S01]  /*f9b0*/  SHF.L.U32 R10, R9, 0x1, RZ ;  /* 0x00000001090a7819 */ /* 0x000fe200000006ff */
[----:B------:R-:W-:Y:S01]  /*f9c0*/  UMOV UR6, 0x33145c07 ;  /* 0x33145c0700067882 */ /* 0x000fe20000000000 */
[----:B------:R-:W-:Y:S01]  /*f9d0*/  UMOV UR7, 0x3ca1a626 ;  /* 0x3ca1a62600077882 */ /* 0x000fe20000000000 */
[----:B------:R-:W-:Y:S01]  /*f9e0*/  HFMA2 R35, -RZ, RZ, 1.587890625, -1521 ;  /* 0x3e5ae5f1ff237431 */ /* 0x000fe200000001ff */
[----:B------:R-:W-:Y:S01]  /*f9f0*/  ISETP.GT.U32.AND P0, PT, R10, -0x79800000, PT ;  /* 0x868000000a00780c */ /* 0x000fe20003f04070 */
[----:B------:R-:W-:Y:S01]  /*fa00*/  IMAD.MOV.U32 R33, RZ, RZ, 0x3e21eea7 ;  /* 0x3e21eea7ff217424 */ /* 0x000fe200078e00ff */
[----:B------:R-:W-:Y:S01]  /*fa10*/  MOV R32, 0xc1ef8528 ;  /* 0xc1ef852800207802 */ /* 0x000fe20000000f00 */
[----:B------:R-:W-:Y:S01]  /*fa20*/  IMAD.MOV.U32 R34, RZ, RZ, 0x2cb0d246 ;  /* 0x2cb0d246ff227424 */ /* 0x000fe200078e00ff */
[----:B------:R-:W-:Y:S01]  /*fa30*/  UMOV UR10, 0xf9785eba ;  /* 0xf9785eba000a7882 */ /* 0x000fe20000000000 */
[----:B------:R-:W-:Y:S01]  /*fa40*/  FSEL R39, R31, R9, P0 ;  /* 0x000000091f277208 */ /* 0x000fe20000000000 */
[----:B------:R-:W-:Y:S01]  /*fa50*/  UMOV UR11, 0x3de5db65 ;  /* 0x3de5db65000b7882 */ /* 0x000fe20000000000 */
[----:B------:R-:W-:Y:S01]  /*fa60*/  FSEL R30, R30, R8, P0 ;  /* 0x000000081e1e7208 */ /* 0x000fe20000000000 */
[----:B------:R-:W-:Y:S01]  /*fa70*/  DMUL R28, R28, -2 ;  /* 0xc00000001c1c7828 */ /* 0x000fe20000000000 */
[----:B------:R-:W-:Y:S01]  /*fa80*/  IMAD.MOV.U32 R46, RZ, RZ, 0x0 ;  /* 0x00000000ff2e7424 */ /* 0x000fe200078e00ff */
[----:B------:R-:W-:Y:S01]  /*fa90*/  MOV R47, 0x3fd80000 ;  /* 0x3fd80000002f7802 */ /* 0x000fe20000000f00 */
[----:B------:R-:W-:Y:S01]  /*faa0*/  VIADD R31, R39, 0x100000 ;  /* 0x00100000271f7836 */ /* 0x000fe20000000000 */
[----:B------:R-:W-:Y:S01]  /*fab0*/  BSSY.RECONVERGENT B4, `(.L_x_207) ;  /* 0x000004b000047945 */ /* 0x000fe20003800200 */
[----:B------:R-:W-:Y:S01]  /*fac0*/  IMAD.MOV.U32 R38, RZ, RZ, R30 ;  /* 0x000000ffff267224 */ /* 0x000fe200078e001e */
[----:B------:R-:W2:Y:S04]  /*fad0*/  MUFU.RSQ64H R99, R29 ;  /* 0x0000001d00637308 */ /* 0x000ea80000001c00 */
[----:B------:R-:W-:-:S04]  /*fae0*/  VIADD R98, R29, 0xfcb00000 ;  /* 0xfcb000001d627836 */ /* 0x000fc80000000000 */
[----:B------:R-:W3:Y:S08]  /*faf0*/  FRND.F64 R8, R30 ;  /* 0x0000001e00087313 */ /* 0x000ef00000301800 */
[----:B------:R-:W4:Y:S01]  /*fb00*/  F2I.S64.F64 R30, R30 ;  /* 0x0000001e001e7311 */ /* 0x000f220000301900 */
[----:B--2---:R-:W-:Y:S02]  /*fb10*/  DMUL R44, R98, R98 ;  /* 0x00000062622c7228 */ /* 0x004fe40000000000 */
[----:B---3--:R-:W-:-:S06]  /*fb20*/  DFMA R8, R8, -0.5, R38 ;  /* 0xbfe000000808782b */ /* 0x008fcc0000000026 */
[----:B------:R-:W-:Y:S02]  /*fb30*/  DFMA R44, R28, -R44, 1 ;  /* 0x3ff000001c2c742b */ /* 0x000fe4000000082c */
[----:B------:R-:W-:Y:S01]  /*fb40*/  DMUL R10, R8, UR6 ;  /* 0x00000006080a7c28 */ /* 0x000fe20008000000 */
[----:B------:R-:W-:Y:S01]  /*fb50*/  UMOV UR6, 0x54442d18 ;  /* 0x54442d1800067882 */ /* 0x000fe20000000000 */
[----:B------:R-:W-:-:S04]  /*fb60*/  UMOV UR7, 0x400921fb ;  /* 0x400921fb00077882 */ /* 0x000fc80000000000 */
[----:B------:R-:W-:Y:S01]  /*fb70*/  DFMA R46, R44, R46, 0.5 ;  /* 0x3fe000002c2e742b */ /* 0x000fe2000000002e */
[----:B----4-:R-:W-:Y:S01]  /*fb80*/  LOP3.LUT P3, RZ, R30, 0x2, RZ, 0xc0, !PT ;  /* 0x000000021eff7812 */ /* 0x010fe2000786c0ff */
[----:B------:R-:W-:Y:S02]  /*fb90*/  DMUL R44, R98, R44 ;  /* 0x0000002c622c7228 */ /* 0x000fe40000000000 */
[----:B------:R-:W-:Y:S01]  /*fba0*/  DFMA R8, R8, UR6, R10 ;  /* 0x0000000608087c2b */ /* 0x000fe2000800000a */
[----:B------:R-:W-:Y:S01]  /*fbb0*/  UMOV UR6, 0x20fd8164 ;  /* 0x20fd816400067882 */ /* 0x000fe20000000000 */
[----:B------:R-:W-:-:S04]  /*fbc0*/  UMOV UR7, 0x3da8ff83 ;  /* 0x3da8ff8300077882 */ /* 0x000fc80000000000 */
[----:B------:R-:W-:Y:S02]  /*fbd0*/  DFMA R46, R46, R44, R98 ;  /* 0x0000002c2e2e722b */ /* 0x000fe40000000062 */
[----:B------:R-:W-:-:S08]  /*fbe0*/  DMUL R10, R8, R8 ;  /* 0x00000008080a7228 */ /* 0x000fd00000000000 */
[----:B------:R-:W-:Y:S01]  /*fbf0*/  VIADD R45, R47, 0xfff00000 ;  /* 0xfff000002f2d7836 */ /* 0x000fe20000000000 */
[C---:B------:R-:W-:Y:S01]  /*fc00*/  DFMA R32, R10.reuse, -UR6, R32 ;  /* 0x800000060a207c2b */ /* 0x040fe20008000020 */
[----:B------:R-:W-:Y:S01]  /*fc10*/  UMOV UR6, 0x8e06e6d9 ;  /* 0x8e06e6d900067882 */ /* 0x000fe20000000000 */
[C---:B------:R-:W-:Y:S01]  /*fc20*/  DFMA R34, R10.reuse, UR10, -R34 ;  /* 0x0000000a0a227c2b */ /* 0x040fe20008000822 */
[----:B------:R-:W-:Y:S01]  /*fc30*/  UMOV UR7, 0x3e927e4f ;  /* 0x3e927e4f00077882 */ /* 0x000fe20000000000 */
[----:B------:R-:W-:Y:S01]  /*fc40*/  UMOV UR10, 0x69ace392 ;  /* 0x69ace392000a7882 */ /* 0x000fe20000000000 */
[----:B------:R-:W-:Y:S01]  /*fc50*/  UMOV UR11, 0x3ec71de3 ;  /* 0x3ec71de3000b7882 */ /* 0x000fe20000000000 */
[----:B------:R-:W-:Y:S02]  /*fc60*/  IMAD.MOV.U32 R44, RZ, RZ, R46 ;  /* 0x000000ffff2c7224 */ /* 0x000fe400078e002e */
[C---:B------:R-:W-:Y:S01]  /*fc70*/  DFMA R32, R10.reuse, R32, -UR6 ;  /* 0x800000060a207e2b */ /* 0x040fe20008000020 */
[----:B------:R-:W-:Y:S01]  /*fc80*/  UMOV UR6, 0x19ddbce9 ;  /* 0x19ddbce900067882 */ /* 0x000fe20000000000 */
[----:B------:R-:W-:Y:S01]  /*fc90*/  DFMA R34, R10, R34, UR10 ;  /* 0x0000000a0a227e2b */ /* 0x000fe20008000022 */
[----:B------:R-:W-:Y:S01]  /*fca0*/  UMOV UR7, 0x3efa01a0 ;  /* 0x3efa01a000077882 */ /* 0x000fe20000000000 */
[----:B------:R-:W-:Y:S01]  /*fcb0*/  UMOV UR10, 0x19db62a1 ;  /* 0x19db62a1000a7882 */ /* 0x000fe20000000000 */
[----:B------:R-:W-:-:S03]  /*fcc0*/  UMOV UR11, 0x3f2a01a0 ;  /* 0x3f2a01a0000b7882 */ /* 0x000fc60000000000 */
[C---:B------:R-:W-:Y:S01]  /*fcd0*/  DFMA R32, R10.reuse, R32, UR6 ;  /* 0x000000060a207e2b */ /* 0x040fe20008000020 */
[----:B------:R-:W-:Y:S01]  /*fce0*/  UMOV UR6, 0x16c15d47 ;  /* 0x16c15d4700067882 */ /* 0x000fe20000000000 */
[----:B------:R-:W-:Y:S01]  /*fcf0*/  DFMA R34, R10, R34, -UR10 ;  /* 0x8000000a0a227e2b */ /* 0x000fe20008000022 */
[----:B------:R-:W-:Y:S01]  /*fd00*/  UMOV UR7, 0x3f56c16c ;  /* 0x3f56c16c00077882 */ /* 0x000fe20000000000 */
[----:B------:R-:W-:Y:S01]  /*fd10*/  UMOV UR10, 0x11110818 ;  /* 0x11110818000a7882 */ /* 0x000fe20000000000 */
[----:B------:R-:W-:-:S03]  /*fd20*/  UMOV UR11, 0x3f811111 ;  /* 0x3f811111000b7882 */ /* 0x000fc60000000000 */
[C---:B------:R-:W-:Y:S01]  /*fd30*/  DFMA R32, R10.reuse, R32, -UR6 ;  /* 0x800000060a207e2b */ /* 0x040fe20008000020 */
[----:B------:R-:W-:Y:S01]  /*fd40*/  UMOV UR6, 0x55555551 ;  /* 0x5555555100067882 */ /* 0x000fe20000000000 */
[----:B------:R-:W-:Y:S01]  /*fd50*/  DFMA R34, R10, R34, UR10 ;  /* 0x0000000a0a227e2b */ /* 0x000fe20008000022 */
[----:B------:R-:W-:Y:S01]  /*fd60*/  UMOV UR7, 0x3fa55555 ;  /* 0x3fa5555500077882 */ /* 0x000fe20000000000 */
[----:B------:R-:W-:Y:S01]  /*fd70*/  UMOV UR10, 0x55555554 ;  /* 0x55555554000a7882 */ /* 0x000fe20000000000 */
[----:B------:R-:W-:-:S03]  /*fd80*/  UMOV UR11, 0x3fc55555 ;  /* 0x3fc55555000b7882 */ /* 0x000fc60000000000 */
[C---:B------:R-:W-:Y:S02]  /*fd90*/  DFMA R32, R10.reuse, R32, UR6 ;  /* 0x000000060a207e2b */ /* 0x040fe40008000020 */
[----:B------:R-:W-:-:S06]  /*fda0*/  DFMA R34, R10, R34, -UR10 ;  /* 0x8000000a0a227e2b */ /* 0x000fcc0008000022 */
[C---:B------:R-:W-:Y:S02]  /*fdb0*/  DFMA R32, R10.reuse, R32, -0.5 ;  /* 0xbfe000000a20742b */ /* 0x040fe40000000020 */
[----:B------:R-:W-:-:S06]  /*fdc0*/  DFMA R34, R10, R34, RZ ;  /* 0x000000220a22722b */ /* 0x000fcc00000000ff */
[----:B------:R-:W-:Y:S02]  /*fdd0*/  DFMA R32, R10, R32, 1 ;  /* 0x3ff000000a20742b */ /* 0x000fe40000000020 */
[----:B------:R-:W-:Y:S01]  /*fde0*/  DFMA R8, R8, R34, R8 ;  /* 0x000000220808722b */ /* 0x000fe20000000008 */
[----:B------:R-:W-:Y:S01]  /*fdf0*/  LOP3.LUT R10, R30, 0x1, RZ, 0xc0, !PT ;  /* 0x000000011e0a7812 */ /* 0x000fe200078ec0ff */
[----:B------:R-:W-:-:S03]  /*fe00*/  DMUL R34, R28, R46 ;  /* 0x0000002e1c227228 */ /* 0x000fc60000000000 */
        /* <DEDUP_REMOVED lines=16> */
[----:B------:R-:W-:Y:S02]  /*ff10*/  MOV R33, R45 ;  /* 0x0000002d00217202 */ /* 0x000fe40000000f00 */
[----:B------:R-:W-:-:S07]  /*ff20*/  MOV R24, 0xff40 ;  /* 0x0000ff4000187802 */ /* 0x000fce0000000f00 */
[----:B01----:R-:W-:Y:S05]  /*ff30*/  CALL.REL.NOINC `($__internal_1_$__cuda_sm20_dsqrt_rn_f64_mediumpath_v1) ;  /* 0x0000001000e87944 */ /* 0x003fea0003c00000 */
[----:B------:R-:W-:Y:S02]  /*ff40*/  IMAD.MOV.U32 R32, RZ, RZ, R28 ;  /* 0x000000ffff207224 */ /* 0x000fe400078e001c */
[----:B------:R-:W-:-:S07]  /*ff50*/  IMAD.MOV.U32 R33, RZ, RZ, R29 ;  /* 0x000000ffff217224 */ /* 0x000fce00078e001d */
.L_x_208:
[----:B------:R-:W-:Y:S05]  /*ff60*/  BSYNC.RECONVERGENT B4 ;  /* 0x0000000000047941 */ /* 0x000fea0003800200 */
.L_x_207:
[----:B------:R-:W2:Y:S01]  /*ff70*/  FRND.F64.TRUNC R28, R38 ;  /* 0x00000026001c7313 */ /* 0x000ea2000030d800 */
[----:B------:R-:W-:Y:S01]  /*ff80*/  DMUL R30, RZ, R38 ;  /* 0x00000026ff1e7228 */ /* 0x000fe20000000000 */
[----:B------:R-:W-:Y:S01]  /*ff90*/  IMAD.MOV.U32 R20, RZ, RZ, 0x1 ;  /* 0x00000001ff147424 */ /* 0x000fe200078e00ff */
[----:B------:R-:W-:Y:S01]  /*ffa0*/  DADD R80, RZ, R8 ;  /* 0x00000000ff507229 */ /* 0x000fe20000000008 */
[----:B------:R-:W-:Y:S02]  /*ffb0*/  MOV R9, R36 ;  /* 0x0000002400097202 */ /* 0x000fe40000000f00 */
[----:B------:R-:W-:-:S05]  /*ffc0*/  MOV R8, R40 ;  /* 0x0000002800087202 */ /* 0x000fca0000000f00 */
[----:B------:R-:W-:Y:S02]  /*ffd0*/  DMUL R80, R80, R32 ;  /* 0x0000002050507228 */ /* 0x000fe40000000000 */
[----:B--2---:R-:W-:-:S06]  /*ffe0*/  DSETP.NEU.AND P0, PT, R38, R28, PT ;  /* 0x0000001c2600722a */ /* 0x004fcc0003f0d000 */
[----:B------:R-:W-:Y:S02]  /*fff0*/  FSEL R10, R30, R10, !P0 ;  /* 0x0000000a1e0a7208 */ /* 0x000fe40004000000 */
[----:B------:R-:W-:-:S06]  /*10000*/  FSEL R11, R31, R11, !P0 ;  /* 0x0000000b1f0b7208 */ /* 0x000fcc0004000000 */
[----:B------:R-:W-:Y:S01]  /*10010*/  DMUL R32, R32, R10 ;  /* 0x0000000a20207228 */ /* 0x000fe20000000000 */
[----:B------:R-:W-:Y:S02]  /*10020*/  IMAD R11, R41, -0x2daee0ad, RZ ;  /* 0xd2511f53290b7824 */ /* 0x000fe400078e02ff */
[----:B------:R-:W-:-:S08]  /*10030*/  IMAD.MOV.U32 R10, RZ, RZ, R25 ;  /* 0x000000ffff0a7224 */ /* 0x000fd000078e0019 */
.L_x_198:
[----:B------:R-:W-:Y:S05]  /*10040*/  BSYNC.RECONVERGENT B3 ;  /* 0x0000000000037941 */ /* 0x000fea0003800200 */
.L_x_197:
[----:B------:R-:W2:Y:S01]  /*10050*/  LDC.64 R24, c[0x0][0x3c0] ;  /* 0x0000f000ff187b82 */ /* 0x000ea20000000a00 */
[----:B------:R-:W-:Y:S01]  /*10060*/  UMOV UR6, 0xfefa39ef ;  /* 0xfefa39ef00067882 */ /* 0x000fe20000000000 */
[----:B------:R-:W-:Y:S01]  /*10070*/  UMOV UR7, 0x3fe62e42 ;  /* 0x3fe62e4200077882 */ /* 0x000fe20000000000 */
[----:B------:R-:W-:Y:S05]  /*10080*/  BSSY.RECONVERGENT B1, `(.L_x_209) ;  /* 0x000003a000017945 */ /* 0x000fea0003800200 */
[----:B------:R-:W2:Y:S02]  /*10090*/  LDC.64 R30, c[0x0][0x3c8] ;  /* 0x0000f200ff1e7b82 */ /* 0x000ea40000000a00 */
[----:B--2---:R-:W-:Y:S01]  /*100a0*/  DFMA R30, R32, R30, R24 ;  /* 0x0000001e201e722b */ /* 0x004fe20000000018 */
        /* <DEDUP_REMOVED lines=55> */
.L_x_210:
[----:B------:R-:W-:Y:S05]  /*10420*/  BSYNC.RECONVERGENT B1 ;  /* 0x0000000000017941 */ /* 0x000fea0003800200 */
.L_x_209:
[----:B------:R-:W-:-:S07]  /*10430*/  DMUL R24, R26, R24 ;  /* 0x000000181a187228 */ /* 0x000fce0000000000 */
[----:B------:R2:W-:Y:S04]  /*10440*/  STL.64 [R43], R24 ;  /* 0x000000182b007387 */ /* 0x0005e80000100a00 */
.L_x_191:
[----:B------:R-:W-:Y:S05]  /*10450*/  BSYNC.RECONVERGENT B2 ;  /* 0x0000000000027941 */ /* 0x000fea0003800200 */
.L_x_190:
[----:B------:R-:W-:Y:S05]  /*10460*/  @P2 BRA `(.L_x_211) ;  /* 0xffffffe000182947 */ /* 0x000fea000383ffff */
[----:B------:R-:W-:Y:S05]  /*10470*/  @P1 BRA `(.L_x_212) ;  /* 0xffffffbc000c1947 */ /* 0x000fea000383ffff */
[----:B------:R-:W3:Y:S01]  /*10480*/  LDCU UR4, c[0x0][0x3b0] ;  /* 0x00007600ff0477ac */ /* 0x000ee20008000800 */
[----:B------:R-:W-:Y:S01]  /*10490*/  IMAD.MOV.U32 R40, RZ, RZ, RZ ;  /* 0x000000ffff287224 */ /* 0x000fe200078e00ff */
[----:B-1----:R-:W-:Y:S01]  /*104a0*/  CS2R R82, SRZ ;  /* 0x0000000000527805 */ /* 0x002fe2000001ff00 */
[----:B---3--:R-:W-:-:S09]  /*104b0*/  UISETP.GE.U32.AND UP0, UPT, UR4, 0x10, UPT ;  /* 0x000000100400788c */ /* 0x008fd2000bf06070 */
[----:B------:R-:W-:Y:S05]  /*104c0*/  BRA.U !UP0, `(.L_x_213) ;  /* 0x0000000108807547 */ /* 0x000fea000b800000 */
[----:B------:R-:W-:Y:S01]  /*104d0*/  IMAD.MOV.U32 R84, RZ, RZ, RZ ;  /* 0x000000ffff547224 */ /* 0x000fe200078e00ff */
[----:B------:R-:W-:Y:S01]  /*104e0*/  CS2R R82, SRZ ;  /* 0x0000000000527805 */ /* 0x000fe2000001ff00 */
[----:B------:R-:W-:-:S12]  /*104f0*/  ULOP3.LUT UR6, UR4, 0x7ffffff0, URZ, 0xc0, !UPT ;  /* 0x7ffffff004067892 */ /* 0x000fd8000f8ec0ff */
.L_x_214:
[----:B------:R-:W-:-:S05]  /*10500*/  LEA R73, R84, R1, 0x3 ;  /* 0x0000000154497211 */ /* 0x000fca00078e18ff */
[----:B0-2---:R-:W2:Y:S04]  /*10510*/  LDL.128 R24, [R73] ;  /* 0x0000000049187983 */ /* 0x005ea80000100c00 */
[----:B------:R-:W3:Y:S04]  /*10520*/  LDL.128 R28, [R73+0x10] ;  /* 0x00001000491c7983 */ /* 0x000ee80000100c00 */
[----:B------:R-:W4:Y:S04]  /*10530*/  LDL.128 R32, [R73+0x20] ;  /* 0x0000200049207983 */ /* 0x000f280000100c00 */
[----:B------:R-:W5:Y:S04]  /*10540*/  LDL.128 R36, [R73+0x30] ;  /* 0x0000300049247983 */ /* 0x000f680000100c00 */
[----:B------:R-:W5:Y:S04]  /*10550*/  LDL.128 R40, [R73+0x40] ;  /* 0x0000400049287983 */ /* 0x000f680000100c00 */
[----:B------:R-:W5:Y:S04]  /*10560*/  LDL.128 R44, [R73+0x50] ;  /* 0x00005000492c7983 */ /* 0x000f680000100c00 */
[----:B------:R-:W5:Y:S04]  /*10570*/  LDL.128 R48, [R73+0x60] ;  /* 0x0000600049307983 */ /* 0x000f680000100c00 */
[----:B------:R-:W5:Y:S01]  /*10580*/  LDL.128 R52, [R73+0x70] ;  /* 0x0000700049347983 */ /* 0x000f620000100c00 */
[----:B------:R-:W-:-:S05]  /*10590*/  VIADD R84, R84, 0x10 ;  /* 0x0000001054547836 */ /* 0x000fca0000000000 */
[----:B------:R-:W-:Y:S01]  /*105a0*/  ISETP.NE.AND P0, PT, R84, UR6, PT ;  /* 0x0000000654007c0c */ /* 0x000fe2000bf05270 */
[----:B--2---:R-:W-:-:S08]  /*105b0*/  DADD R24, R24, R82 ;  /* 0x0000000018187229 */ /* 0x004fd00000000052 */
[----:B------:R-:W-:-:S08]  /*105c0*/  DADD R24, R26, R24 ;  /* 0x000000001a187229 */ /* 0x000fd00000000018 */
[----:B---3--:R-:W-:-:S08]  /*105d0*/  DADD R24, R24, R28 ;  /* 0x0000000018187229 */ /* 0x008fd0000000001c */
[----:B------:R-:W-:-:S08]  /*105e0*/  DADD R24, R30, R24 ;  /* 0x000000001e187229 */ /* 0x000fd00000000018 */
[----:B----4-:R-:W-:-:S08]  /*105f0*/  DADD R24, R24, R32 ;  /* 0x0000000018187229 */ /* 0x010fd00000000020 */
[----:B------:R-:W-:-:S08]  /*10600*/  DADD R24, R34, R24 ;  /* 0x0000000022187229 */ /* 0x000fd00000000018 */
[----:B-----5:R-:W-:-:S08]  /*10610*/  DADD R24, R24, R36 ;  /* 0x0000000018187229 */ /* 0x020fd00000000024 */
[----:B------:R-:W-:-:S08]  /*10620*/  DADD R24, R38, R24 ;  /* 0x0000000026187229 */ /* 0x000fd00000000018 */
[----:B------:R-:W-:-:S08]  /*10630*/  DADD R24, R24, R40 ;  /* 0x0000000018187229 */ /* 0x000fd00000000028 */
[----:B------:R-:W-:-:S08]  /*10640*/  DADD R24, R42, R24 ;  /* 0x000000002a187229 */ /* 0x000fd00000000018 */
[----:B------:R-:W-:-:S08]  /*10650*/  DADD R24, R24, R44 ;  /* 0x0000000018187229 */ /* 0x000fd0000000002c */
[----:B------:R-:W-:-:S08]  /*10660*/  DADD R24, R46, R24 ;  /* 0x000000002e187229 */ /* 0x000fd00000000018 */
[----:B------:R-:W-:-:S08]  /*10670*/  DADD R24, R24, R48 ;  /* 0x0000000018187229 */ /* 0x000fd00000000030 */
[----:B------:R-:W-:-:S08]  /*10680*/  DADD R24, R50, R24 ;  /* 0x0000000032187229 */ /* 0x000fd00000000018 */
[----:B------:R-:W-:-:S08]  /*10690*/  DADD R24, R24, R52 ;  /* 0x0000000018187229 */ /* 0x000fd00000000034 */
[----:B------:R-:W-:Y:S01]  /*106a0*/  DADD R82, R54, R24 ;  /* 0x0000000036527229 */ /* 0x000fe20000000018 */
[----:B------:R-:W-:Y:S10]  /*106b0*/  @P0 BRA `(.L_x_214) ;  /* 0xfffffffc00900947 */ /* 0x000ff4000383ffff */
[----:B------:R-:W-:-:S07]  /*106c0*/  IMAD.U32 R40, RZ, RZ, UR6 ;  /* 0x00000006ff287e24 */ /* 0x000fce000f8e00ff */
.L_x_213:
[----:B------:R-:W-:-:S09]  /*106d0*/  ULOP3.LUT UP0, UR6, UR4, 0xf, URZ, 0xc0, !UPT ;  /* 0x0000000f04067892 */ /* 0x000fd2000f80c0ff */
[----:B------:R-:W-:Y:S05]  /*106e0*/  BRA.U !UP0, `(.L_x_215) ;  /* 0x0000000108a87547 */ /* 0x000fea000b800000 */
[----:B------:R-:W-:Y:S02]  /*106f0*/  UIADD3 UR6, UPT, UPT, UR6, -0x1, URZ ;  /* 0xffffffff06067890 */ /* 0x000fe4000fffe0ff */
[----:B------:R-:W-:Y:S02]  /*10700*/  ULOP3.LUT UP1, UR7, UR4, 0x7, URZ, 0xc0, !UPT ;  /* 0x0000000704077892 */ /* 0x000fe4000f82c0ff */
[----:B------:R-:W-:-:S09]  /*10710*/  UISETP.GE.U32.AND UP0, UPT, UR6, 0x7, UPT ;  /* 0x000000070600788c */ /* 0x000fd2000bf06070 */
[----:B------:R-:W-:Y:S05]  /*10720*/  BRA.U !UP0, `(.L_x_216) ;  /* 0x0000000108387547 */ /* 0x000fea000b800000 */
[----:B------:R-:W-:-:S05]  /*10730*/  LEA R41, R40, R1, 0x3 ;  /* 0x0000000128297211 */ /* 0x000fca00078e18ff */
[----:B0-2---:R-:W2:Y:S04]  /*10740*/  LDL.128 R24, [R41] ;  /* 0x0000000029187983 */ /* 0x005ea80000100c00 */
[----:B------:R-:W3:Y:S04]  /*10750*/  LDL.128 R28, [R41+0x10] ;  /* 0x00001000291c7983 */ /* 0x000ee80000100c00 */
[----:B------:R-:W4:Y:S04]  /*10760*/  LDL.128 R32, [R41+0x20] ;  /* 0x0000200029207983 */ /* 0x000f280000100c00 */
[----:B------:R-:W5:Y:S01]  /*10770*/  LDL.128 R36, [R41+0x30] ;  /* 0x0000300029247983 */ /* 0x000f620000100c00 */
[----:B------:R-:W-:Y:S01]  /*10780*/  VIADD R40, R40, 0x8 ;  /* 0x0000000828287836 */ /* 0x000fe20000000000 */
[----:B--2---:R-:W-:-:S08]  /*10790*/  DADD R24, R82, R24 ;  /* 0x0000000052187229 */ /* 0x004fd00000000018 */
[----:B------:R-:W-:-:S08]  /*107a0*/  DADD R24, R24, R26 ;  /* 0x0000000018187229 */ /* 0x000fd0000000001a */
[----:B---3--:R-:W-:-:S08]  /*107b0*/  DADD R24, R24, R28 ;  /* 0x0000000018187229 */ /* 0x008fd0000000001c */
[----:B------:R-:W-:-:S08]  /*107c0*/  DADD R24, R24, R30 ;  /* 0x0000000018187229 */ /* 0x000fd0000000001e */
[----:B----4-:R-:W-:-:S08]  /*107d0*/  DADD R24, R24, R32 ;  /* 0x0000000018187229 */ /* 0x010fd00000000020 */
[----:B------:R-:W-:-:S08]  /*107e0*/  DADD R24, R24, R34 ;  /* 0x0000000018187229 */ /* 0x000fd00000000022 */
[----:B-----5:R-:W-:-:S08]  /*107f0*/  DADD R24, R24, R36 ;  /* 0x0000000018187229 */ /* 0x020fd00000000024 */
[----:B------:R-:W-:-:S11]  /*10800*/  DADD R82, R24, R38 ;  /* 0x0000000018527229 */ /* 0x000fd60000000026 */
.L_x_216:
[----:B------:R-:W-:Y:S05]  /*10810*/  BRA.U !UP1, `(.L_x_215) ;  /* 0x00000001095c7547 */ /* 0x000fea000b800000 */
[----:B------:R-:W-:Y:S02]  /*10820*/  UIADD3 UR7, UPT, UPT, UR7, -0x1, URZ ;  /* 0xffffffff07077890 */ /* 0x000fe4000fffe0ff */
[----:B------:R-:W-:Y:S02]  /*10830*/  ULOP3.LUT UP1, UR4, UR4, 0x3, URZ, 0xc0, !UPT ;  /* 0x0000000304047892 */ /* 0x000fe4000f82c0ff */
[----:B------:R-:W-:-:S09]  /*10840*/  UISETP.GE.U32.AND UP0, UPT, UR7, 0x3, UPT ;  /* 0x000000030700788c */ /* 0x000fd2000bf06070 */
[----:B------:R-:W-:Y:S05]  /*10850*/  BRA.U !UP0, `(.L_x_217) ;  /* 0x0000000108207547 */ /* 0x000fea000b800000 */
[----:B------:R-:W-:-:S05]  /*10860*/  IMAD R32, R40, 0x8, R1 ;  /* 0x0000000828207824 */ /* 0x000fca00078e0201 */
[----:B0-2---:R-:W2:Y:S04]  /*10870*/  LDL.128 R24, [R32] ;  /* 0x0000000020187983 */ /* 0x005ea80000100c00 */
[----:B------:R-:W3:Y:S01]  /*10880*/  LDL.128 R28, [R32+0x10] ;  /* 0x00001000201c7983 */ /* 0x000ee20000100c00 */
[----:B------:R-:W-:Y:S01]  /*10890*/  IADD3 R40, PT, PT, R40, 0x4, RZ ;  /* 0x0000000428287810 */ /* 0x000fe20007ffe0ff */
[----:B--2---:R-:W-:-:S08]  /*108a0*/  DADD R24, R82, R24 ;  /* 0x0000000052187229 */ /* 0x004fd00000000018 */
[----:B------:R-:W-:-:S08]  /*108b0*/  DADD R24, R24, R26 ;  /* 0x0000000018187229 */ /* 0x000fd0000000001a */
[----:B---3--:R-:W-:-:S08]  /*108c0*/  DADD R24, R24, R28 ;  /* 0x0000000018187229 */ /* 0x008fd0000000001c */
[----:B------:R-:W-:-:S11]  /*108d0*/  DADD R82, R24, R30 ;  /* 0x0000000018527229 */ /* 0x000fd6000000001e */
.L_x_217:
[----:B------:R-:W-:Y:S05]  /*108e0*/  BRA.U !UP1, `(.L_x_215) ;  /* 0x0000000109287547 */ /* 0x000fea000b800000 */
[----:B------:R-:W-:-:S05]  /*108f0*/  IMAD R40, R40, 0x8, R1 ;  /* 0x0000000828287824 */ /* 0x000fca00078e0201 */
[----:B0-2---:R-:W2:Y:S01]  /*10900*/  LDL.128 R24, [R40] ;  /* 0x0000000028187983 */ /* 0x005ea20000100c00 */
[----:B------:R-:W-:Y:S01]  /*10910*/  UISETP.NE.AND UP0, UPT, UR4, 0x1, UPT ;  /* 0x000000010400788c */ /* 0x000fe2000bf05270 */
[----:B--2---:R-:W-:-:S08]  /*10920*/  DADD R82, R82, R24 ;  /* 0x0000000052527229 */ /* 0x004fd00000000018 */
[----:B------:R-:W-:Y:S05]  /*10930*/  BRA.U !UP0, `(.L_x_215) ;  /* 0x0000000108147547 */ /* 0x000fea000b800000 */
[----:B------:R-:W-:Y:S01]  /*10940*/  UISETP.NE.AND UP0, UPT, UR4, 0x2, UPT ;  /* 0x000000020400788c */ /* 0x000fe2000bf05270 */
[----:B------:R-:W-:-:S08]  /*10950*/  DADD R82, R82, R26 ;  /* 0x0000000052527229 */ /* 0x000fd0000000001a */
[----:B------:R-:W-:Y:S05]  /*10960*/  BRA.U !UP0, `(.L_x_215) ;  /* 0x0000000108087547 */ /* 0x000fea000b800000 */
[----:B------:R-:W2:Y:S02]  /*10970*/  LDL.64 R24, [R40+0x10] ;  /* 0x0000100028187983 */ /* 0x000ea40000100a00 */
[----:B--2---:R-:W-:-:S11]  /*10980*/  DADD R82, R82, R24 ;  /* 0x0000000052527229 */ /* 0x004fd60000000018 */
.L_x_215:
[----:B0-----:R-:W0:Y:S01]  /*10990*/  I2F.F64.U32 R26, R70 ;  /* 0x00000046001a7312 */ /* 0x001e220000201800 */
[----:B--2---:R-:W-:Y:S01]  /*109a0*/  IMAD.MOV.U32 R24, RZ, RZ, 0x1 ;  /* 0x00000001ff187424 */ /* 0x004fe200078e00ff */
[----:B------:R-:W-:Y:S01]  /*109b0*/  FSETP.GEU.AND P1, PT, |R83|, 6.5827683646048100446e-37, PT ;  /* 0x036000005300780b */ /* 0x000fe20003f2e200 */
[----:B------:R-:W-:Y:S05]  /*109c0*/  BSSY.RECONVERGENT B1, `(.L_x_218) ;  /* 0x0000015000017945 */ /* 0x000fea0003800200 */
        /* <DEDUP_REMOVED lines=12> */
[----:B------:R-:W-:Y:S01]  /*10a90*/  MOV R36, R82 ;  /* 0x0000005200247202 */ /* 0x000fe20000000f00 */
[----:B------:R-:W-:Y:S01]  /*10aa0*/  IMAD.MOV.U32 R37, RZ, RZ, R83 ;  /* 0x000000ffff257224 */ /* 0x000fe200078e0053 */
[----:B------:R-:W-:Y:S01]  /*10ab0*/  MOV R25, R27 ;  /* 0x0000001b00197202 */ /* 0x000fe20000000f00 */
[----:B------:R-:W-:Y:S01]  /*10ac0*/  IMAD.MOV.U32 R24, RZ, RZ, R26 ;  /* 0x000000ffff187224 */ /* 0x000fe200078e001a */
[----:B------:R-:W-:-:S07]  /*10ad0*/  MOV R40, 0x10af0 ;  /* 0x00010af000287802 */ /* 0x000fce0000000f00 */
[----:B------:R-:W-:Y:S05]  /*10ae0*/  CALL.REL.NOINC `($__internal_0_$__cuda_sm20_div_rn_f64_full) ;  /* 0x0000000000887944 */ /* 0x000fea0003c00000 */
[----:B------:R-:W-:Y:S02]  /*10af0*/  IMAD.MOV.U32 R24, RZ, RZ, R32 ;  /* 0x000000ffff187224 */ /* 0x000fe400078e0020 */
[----:B------:R-:W-:-:S07]  /*10b00*/  IMAD.MOV.U32 R25, RZ, RZ, R33 ;  /* 0x000000ffff197224 */ /* 0x000fce00078e0021 */
.L_x_219:
[----:B------:R-:W-:Y:S05]  /*10b10*/  BSYNC.RECONVERGENT B1 ;  /* 0x0000000000017941 */ /* 0x000fea0003800200 */
.L_x_218:
[----:B------:R-:W0:Y:S01]  /*10b20*/  LDCU.64 UR6, c[0x0][0x388] ;  /* 0x00007100ff0677ac */ /* 0x000e220008000a00 */
[----:B------:R-:W-:Y:S01]  /*10b30*/  MOV R26, RZ ;  /* 0x000000ff001a7202 */ /* 0x000fe20000000f00 */
[----:B------:R-:W1:Y:S01]  /*10b40*/  LDCU.128 UR12, c[0x0][0x3e0] ;  /* 0x00007c00ff0c77ac */ /* 0x000e620008000c00 */
[----:B0-----:R-:W-:-:S08]  /*10b50*/  DADD R24, R24, -UR6 ;  /* 0x8000000618187e29 */ /* 0x001fd00008000000 */
[----:B------:R-:W-:Y:S02]  /*10b60*/  DSETP.MAX.AND P0, P1, RZ, R24, PT ;  /* 0x00000018ff00722a */ /* 0x000fe4000390f000 */
[----:B------:R-:W-:Y:S02]  /*10b70*/  IMAD.MOV.U32 R27, RZ, RZ, R24 ;  /* 0x000000ffff1b7224 */ /* 0x000fe400078e0018 */
[----:B------:R-:W-:Y:S02]  /*10b80*/  HFMA2 R24, -RZ, RZ, 0, 0 ;  /* 0x00000000ff187431 */ /* 0x000fe400000001ff */
[----:B------:R-:W-:-:S05]  /*10b90*/  IMAD.MOV.U32 R29, RZ, RZ, R25 ;  /* 0x000000ffff1d7224 */ /* 0x000fca00078e0019 */
[----:B------:R-:W-:Y:S02]  /*10ba0*/  FSEL R31, R26, R29, P0 ;  /* 0x0000001d1a1f7208 */ /* 0x000fe40000000000 */
[----:B------:R-:W-:Y:S02]  /*10bb0*/  SEL R24, R24, R27, P0 ;  /* 0x0000001b18187207 */ /* 0x000fe40000000000 */
[----:B-1----:R-:W-:Y:S02]  /*10bc0*/  IADD3 R0, P0, PT, R0, UR12, RZ ;  /* 0x0000000c00007c10 */ /* 0x002fe4000ff1e0ff */
[----:B------:R-:W-:Y:S02]  /*10bd0*/  @P1 LOP3.LUT R31, R29, 0x80000, RZ, 0xfc, !PT ;  /* 0x000800001d1f1812 */ /* 0x000fe400078efcff */
[----:B------:R-:W-:Y:S02]  /*10be0*/  IADD3.X R57, PT, PT, R57, UR13, RZ, P0, !PT ;  /* 0x0000000d39397c10 */ /* 0x000fe400087fe4ff */
[----:B------:R-:W-:Y:S01]  /*10bf0*/  ISETP.GE.U32.AND P0, PT, R0, UR14, PT ;  /* 0x0000000e00007c0c */ /* 0x000fe2000bf06070 */
[----:B------:R-:W-:-:S03]  /*10c00*/  IMAD.MOV.U32 R25, RZ, RZ, R31 ;  /* 0x000000ffff197224 */ /* 0x000fc600078e001f */
[----:B------:R-:W-:-:S03]  /*10c10*/  ISETP.GE.U32.AND.EX P0, PT, R57, UR15, PT, P0 ;  /* 0x0000000f39007c0c */ /* 0x000fc6000bf06100 */
[----:B------:R-:W-:-:S08]  /*10c20*/  DMUL R24, R24, R78 ;  /* 0x0000004e18187228 */ /* 0x000fd00000000000 */
[C---:B------:R-:W-:Y:S02]  /*10c30*/  DFMA R74, R24.reuse, R24, R74 ;  /* 0x00000018184a722b */ /* 0x040fe4000000004a */
[----:B------:R-:W-:Y:S01]  /*10c40*/  DADD R76, R24, R76 ;  /* 0x00000000184c7229 */ /* 0x000fe2000000004c */
[----:B------:R-:W-:Y:S10]  /*10c50*/  @!P0 BRA `(.L_x_220) ;  /* 0xffffffac007c8947 */ /* 0x000ff4000383ffff */
.L_x_5:
[----:B------:R-:W-:Y:S05]  /*10c60*/  BSYNC.RECONVERGENT B0 ;  /* 0x0000000000007941 */ /* 0x000fea0003800200 */
.L_x_4:
[----:B------:R-:W0:Y:S01]  /*10c70*/  LDC.64 R2, c[0x0][0x3f0] ;  /* 0x0000fc00ff027b82 */ /* 0x000e220000000a00 */
[----:B-----5:R-:W-:Y:S04]  /*10c80*/  STG.E.128 desc[UR8][R22.64], R4 ;  /* 0x0000000416007986 */ /* 0x020fe8000c101d08 */
[----:B------:R-:W-:Y:S03]  /*10c90*/  STG.E.128 desc[UR8][R22.64+0x10], R8 ;  /* 0x0000100816007986 */ /* 0x000fe6000c101d08 */
[----:B------:R-:W1:Y:S01]  /*10ca0*/  LDC.64 R12, c[0x0][0x3f8] ;  /* 0x0000fe00ff0c7b82 */ /* 0x000e620000000a00 */
[----:B------:R-:W-:Y:S04]  /*10cb0*/  STG.E.64 desc[UR8][R22.64+0x28], R14 ;  /* 0x0000280e16007986 */ /* 0x000fe8000c101b08 */
[----:B------:R-:W-:Y:S04]  /*10cc0*/  STG.E.64 desc[UR8][R22.64+0x30], R20 ;  /* 0x0000301416007986 */ /* 0x000fe8000c101b08 */
[----:B------:R-:W-:Y:S04]  /*10cd0*/  STG.E.64 desc[UR8][R22.64+0x38], R80 ;  /* 0x0000385016007986 */ /* 0x000fe8000c101b08 */
[----:B0-----:R-:W-:Y:S04]  /*10ce0*/  REDG.E.ADD.F64.RN.STRONG.GPU desc[UR8][R2.64], R76 ;  /* 0x0000004c020079a6 */ /* 0x001fe8000c12ff08 */
[----:B-1----:R-:W-:Y:S01]  /*10cf0*/  REDG.E.ADD.F64.RN.STRONG.GPU desc[UR8][R12.64], R74 ;  /* 0x0000004a0c0079a6 */ /* 0x002fe2000c12ff08 */
[----:B------:R-:W-:Y:S05]  /*10d00*/  EXIT ;  /* 0x000000000000794d */ /* 0x000fea0003800000 */
        .weak           $__internal_0_$__cuda_sm20_div_rn_f64_full
        .type           $__internal_0_$__cuda_sm20_div_rn_f64_full,@function
        .size           $__internal_0_$__cuda_sm20_div_rn_f64_full,($__internal_1_$__cuda_sm20_dsqrt_rn_f64_mediumpath_v1 - $__internal_0_$__cuda_sm20_div_rn_f64_full)
$__internal_0_$__cuda_sm20_div_rn_f64_full:
[C---:B------:R-:W-:Y:S01]  /*10d10*/  FSETP.GEU.AND P0, PT, |R25|.reuse, 1.469367938527859385e-39, PT ;  /* 0x001000001900780b */ /* 0x040fe20003f0e200 */
[----:B------:R-:W-:Y:S01]  /*10d20*/  IMAD.MOV.U32 R29, RZ, RZ, R37 ;  /* 0x000000ffff1d7224 */ /* 0x000fe200078e0025 */
[C---:B------:R-:W-:Y:S01]  /*10d30*/  LOP3.LUT R26, R25.reuse, 0x800fffff, RZ, 0xc0, !PT ;  /* 0x800fffff191a7812 */ /* 0x040fe200078ec0ff */
[----:B------:R-:W-:Y:S01]  /*10d40*/  IMAD.MOV.U32 R30, RZ, RZ, 0x1 ;  /* 0x00000001ff1e7424 */ /* 0x000fe200078e00ff */
[----:B------:R-:W-:Y:S01]  /*10d50*/  LOP3.LUT R38, R25, 0x7ff00000, RZ, 0xc0, !PT ;  /* 0x7ff0000019267812 */ /* 0x000fe200078ec0ff */
[----:B------:R-:W-:Y:S01]  /*10d60*/  BSSY.RECONVERGENT B2, `(.L_x_221) ;  /* 0x0000054000027945 */ /* 0x000fe20003800200 */
[----:B------:R-:W-:Y:S01]  /*10d70*/  LOP3.LUT R27, R26, 0x3ff00000, RZ, 0xfc, !PT ;  /* 0x3ff000001a1b7812 */ /* 0x000fe200078efcff */
[----:B------:R-:W-:Y:S01]  /*10d80*/  IMAD.MOV.U32 R26, RZ, RZ, R24 ;  /* 0x000000ffff1a7224 */ /* 0x000fe200078e0018 */
[C---:B------:R-:W-:Y:S02]  /*10d90*/  FSETP.GEU.AND P2, PT, |R29|.reuse, 1.469367938527859385e-39, PT ;  /* 0x001000001d00780b */ /* 0x040fe40003f4e200 */
[----:B------:R-:W-:-:S02]  /*10da0*/  LOP3.LUT R43, R29, 0x7ff00000, RZ, 0xc0, !PT ;  /* 0x7ff000001d2b7812 */ /* 0x000fc400078ec0ff */
[----:B------:R-:W-:Y:S01]  /*10db0*/  MOV R41, 0x1ca00000 ;  /* 0x1ca0000000297802 */ /* 0x000fe20000000f00 */
[----:B------:R-:W-:Y:S01]  /*10dc0*/  @!P0 DMUL R26, R24, 8.98846567431157953865e+307 ;  /* 0x7fe00000181a8828 */ /* 0x000fe20000000000 */
[----:B------:R-:W-:Y:S02]  /*10dd0*/  ISETP.GE.U32.AND P1, PT, R43, R38, PT ;  /* 0x000000262b00720c */ /* 0x000fe40003f26070 */
[----:B------:R-:W-:Y:S02]  /*10de0*/  MOV R28, R36 ;  /* 0x00000024001c7202 */ /* 0x000fe40000000f00 */
[----:B------:R-:W-:Y:S01]  /*10df0*/  MOV R39, R43 ;  /* 0x0000002b00277202 */ /* 0x000fe20000000f00 */
[----:B------:R-:W0:Y:S02]  /*10e00*/  MUFU.RCP64H R31, R27 ;  /* 0x0000001b001f7308 */ /* 0x000e240000001800 */
[----:B------:R-:W-:Y:S02]  /*10e10*/  @!P2 LOP3.LUT R34, R25, 0x7ff00000, RZ, 0xc0, !PT ;  /* 0x7ff000001922a812 */ /* 0x000fe400078ec0ff */
[----:B------:R-:W-:-:S02]  /*10e20*/  @!P0 LOP3.LUT R38, R27, 0x7ff00000, RZ, 0xc0, !PT ;  /* 0x7ff000001b268812 */ /* 0x000fc400078ec0ff */
[----:B------:R-:W-:-:S03]  /*10e30*/  @!P2 ISETP.GE.U32.AND P3, PT, R43, R34, PT ;  /* 0x000000222b00a20c */ /* 0x000fc60003f66070 */
[----:B------:R-:W-:Y:S01]  /*10e40*/  VIADD R44, R38, 0xffffffff ;  /* 0xffffffff262c7836 */ /* 0x000fe20000000000 */
[----:B0-----:R-:W-:-:S08]  /*10e50*/  DFMA R32, R30, -R26, 1 ;  /* 0x3ff000001e20742b */ /* 0x001fd0000000081a */
[----:B------:R-:W-:-:S08]  /*10e60*/  DFMA R32, R32, R32, R32 ;  /* 0x000000202020722b */ /* 0x000fd00000000020 */
[----:B------:R-:W-:Y:S01]  /*10e70*/  DFMA R34, R30, R32, R30 ;  /* 0x000000201e22722b */ /* 0x000fe2000000001e */
[C---:B------:R-:W-:Y:S01]  /*10e80*/  @!P2 SEL R33, R41.reuse, 0x63400000, !P3 ;  /* 0x634000002921a807 */ /* 0x040fe20005800000 */
[----:B------:R-:W-:Y:S01]  /*10e90*/  IMAD.MOV.U32 R30, RZ, RZ, R28 ;  /* 0x000000ffff1e7224 */ /* 0x000fe200078e001c */
[----:B------:R-:W-:Y:S01]  /*10ea0*/  SEL R31, R41, 0x63400000, !P1 ;  /* 0x63400000291f7807 */ /* 0x000fe20004800000 */
[----:B------:R-:W-:Y:S01]  /*10eb0*/  @!P2 IMAD.MOV.U32 R32, RZ, RZ, RZ ;  /* 0x000000ffff20a224 */ /* 0x000fe200078e00ff */
[--C-:B------:R-:W-:Y:S02]  /*10ec0*/  @!P2 LOP3.LUT R33, R33, 0x80000000, R29.reuse, 0xf8, !PT ;  /* 0x800000002121a812 */ /* 0x100fe400078ef81d */
[----:B------:R-:W-:Y:S01]  /*10ed0*/  LOP3.LUT R31, R31, 0x800fffff, R29, 0xf8, !PT ;  /* 0x800fffff1f1f7812 */ /* 0x000fe200078ef81d */
[----:B------:R-:W-:Y:S01]  /*10ee0*/  DFMA R36, R34, -R26, 1 ;  /* 0x3ff000002224742b */ /* 0x000fe2000000081a */
[----:B------:R-:W-:-:S06]  /*10ef0*/  @!P2 LOP3.LUT R33, R33, 0x100000, RZ, 0xfc, !PT ;  /* 0x001000002121a812 */ /* 0x000fcc00078efcff */
[----:B------:R-:W-:Y:S02]  /*10f00*/  @!P2 DFMA R30, R30, 2, -R32 ;  /* 0x400000001e1ea82b */ /* 0x000fe40000000820 */
[----:B------:R-:W-:-:S08]  /*10f10*/  DFMA R36, R34, R36, R34 ;  /* 0x000000242224722b */ /* 0x000fd00000000022 */
[----:B------:R-:W-:Y:S01]  /*10f20*/  @!P2 LOP3.LUT R39, R31, 0x7ff00000, RZ, 0xc0, !PT ;  /* 0x7ff000001f27a812 */ /* 0x000fe200078ec0ff */
[----:B------:R-:W-:-:S04]  /*10f30*/  DMUL R32, R36, R30 ;  /* 0x0000001e24207228 */ /* 0x000fc80000000000 */
[----:B------:R-:W-:-:S04]  /*10f40*/  VIADD R42, R39, 0xffffffff ;  /* 0xffffffff272a7836 */ /* 0x000fc80000000000 */
[----:B------:R-:W-:Y:S01]  /*10f50*/  DFMA R34, R32, -R26, R30 ;  /* 0x8000001a2022722b */ /* 0x000fe2000000001e */
[----:B------:R-:W-:-:S04]  /*10f60*/  ISETP.GT.U32.AND P0, PT, R42, 0x7feffffe, PT ;  /* 0x7feffffe2a00780c */ /* 0x000fc80003f04070 */
[----:B------:R-:W-:-:S03]  /*10f70*/  ISETP.GT.U32.OR P0, PT, R44, 0x7feffffe, P0 ;  /* 0x7feffffe2c00780c */ /* 0x000fc60000704470 */
[----:B------:R-:W-:-:S10]  /*10f80*/  DFMA R34, R36, R34, R32 ;  /* 0x000000222422722b */ /* 0x000fd40000000020 */
[----:B------:R-:W-:Y:S05]  /*10f90*/  @P0 BRA `(.L_x_222) ;  /* 0x00000000006c0947 */ /* 0x000fea0003800000 */
[----:B------:R-:W-:-:S04]  /*10fa0*/  LOP3.LUT R32, R25, 0x7ff00000, RZ, 0xc0, !PT ;  /* 0x7ff0000019207812 */ /* 0x000fc800078ec0ff */
[CC--:B------:R-:W-:Y:S02]  /*10fb0*/  VIADDMNMX R28, R43.reuse, -R32.reuse, 0xb9600000, !PT ;  /* 0xb96000002b1c7446 */ /* 0x0c0fe40007800920 */
[----:B------:R-:W-:Y:S02]  /*10fc0*/  ISETP.GE.U32.AND P0, PT, R43, R32, PT ;  /* 0x000000202b00720c */ /* 0x000fe40003f06070 */
[----:B------:R-:W-:Y:S02]  /*10fd0*/  VIMNMX R28, PT, PT, R28, 0x46a00000, PT ;  /* 0x46a000001c1c7848 */ /* 0x000fe40003fe0100 */
[----:B------:R-:W-:-:S04]  /*10fe0*/  SEL R41, R41, 0x63400000, !P0 ;  /* 0x6340000029297807 */ /* 0x000fc80004000000 */
[----:B------:R-:W-:Y:S01]  /*10ff0*/  IADD3 R36, PT, PT, -R41, R28, RZ ;  /* 0x0000001c29247210 */ /* 0x000fe20007ffe1ff */
[----:B------:R-:W-:-:S04]  /*11000*/  IMAD.MOV.U32 R28, RZ, RZ, RZ ;  /* 0x000000ffff1c7224 */ /* 0x000fc800078e00ff */
[----:B------:R-:W-:-:S06]  /*11010*/  VIADD R29, R36, 0x7fe00000 ;  /* 0x7fe00000241d7836 */ /* 0x000fcc0000000000 */
[----:B------:R-:W-:-:S10]  /*11020*/  DMUL R32, R34, R28 ;  /* 0x0000001c22207228 */ /* 0x000fd40000000000 */
[----:B------:R-:W-:-:S13]  /*11030*/  FSETP.GTU.AND P0, PT, |R33|, 1.469367938527859385e-39, PT ;  /* 0x001000002100780b */ /* 0x000fda0003f0c200 */
[----:B------:R-:W-:Y:S05]  /*11040*/  @P0 BRA `(.L_x_223) ;  /* 0x0000000000940947 */ /* 0x000fea0003800000 */
[----:B------:R-:W-:Y:S01]  /*11050*/  DFMA R26, R34, -R26, R30 ;  /* 0x8000001a221a722b */ /* 0x000fe2000000001e */
[----:B------:R-:W-:-:S09]  /*11060*/  MOV R28, RZ ;  /* 0x000000ff001c7202 */ /* 0x000fd20000000f00 */
[C---:B------:R-:W-:Y:S02]  /*11070*/  FSETP.NEU.AND P0, PT, R27.reuse, RZ, PT ;  /* 0x000000ff1b00720b */ /* 0x040fe40003f0d000 */
[----:B------:R-:W-:-:S04]  /*11080*/  LOP3.LUT R31, R27, 0x80000000, R25, 0x48, !PT ;  /* 0x800000001b1f7812 */ /* 0x000fc800078e4819 */
[----:B------:R-:W-:-:S07]  /*11090*/  LOP3.LUT R29, R31, R29, RZ, 0xfc, !PT ;  /* 0x0000001d1f1d7212 */ /* 0x000fce00078efcff */
[----:B------:R-:W-:Y:S05]  /*110a0*/  @!P0 BRA `(.L_x_223) ;  /* 0x00000000007c8947 */ /* 0x000fea0003800000 */
[----:B------:R-:W-:Y:S01]  /*110b0*/  IMAD.MOV R25, RZ, RZ, -R36 ;  /* 0x000000ffff197224 */ /* 0x000fe200078e0a24 */
[----:B------:R-:W-:Y:S01]  /*110c0*/  DMUL.RP R28, R34, R28 ;  /* 0x0000001c221c7228 */ /* 0x000fe20000008000 */
[----:B------:R-:W-:-:S06]  /*110d0*/  IMAD.MOV.U32 R24, RZ, RZ, RZ ;  /* 0x000000ffff187224 */ /* 0x000fcc00078e00ff */
[----:B------:R-:W-:-:S03]  /*110e0*/  DFMA R24, R32, -R24, R34 ;  /* 0x800000182018722b */ /* 0x000fc60000000022 */
[----:B------:R-:W-:-:S03]  /*110f0*/  LOP3.LUT R31, R29, R31, RZ, 0x3c, !PT ;  /* 0x0000001f1d1f7212 */ /* 0x000fc600078e3cff */
[----:B------:R-:W-:-:S04]  /*11100*/  IADD3 R24, PT, PT, -R36, -0x43300000, RZ ;  /* 0xbcd0000024187810 */ /* 0x000fc80007ffe1ff */
[----:B------:R-:W-:-:S04]  /*11110*/  FSETP.NEU.AND P0, PT, |R25|, R24, PT ;  /* 0x000000181900720b */ /* 0x000fc80003f0d200 */
[----:B------:R-:W-:Y:S02]  /*11120*/  FSEL R32, R28, R32, !P0 ;  /* 0x000000201c207208 */ /* 0x000fe40004000000 */
[----:B------:R-:W-:Y:S01]  /*11130*/  FSEL R33, R31, R33, !P0 ;  /* 0x000000211f217208 */ /* 0x000fe20004000000 */
[----:B------:R-:W-:Y:S06]  /*11140*/  BRA `(.L_x_223) ;  /* 0x0000000000547947 */ /* 0x000fec0003800000 */
.L_x_222:
[----:B------:R-:W-:-:S14]  /*11150*/  DSETP.NAN.AND P0, PT, R28, R28, PT ;  /* 0x0000001c1c00722a */ /* 0x000fdc0003f08000 */
[----:B------:R-:W-:Y:S05]  /*11160*/  @P0 BRA `(.L_x_224) ;  /* 0x0000000000440947 */ /* 0x000fea0003800000 */
[----:B------:R-:W-:-:S14]  /*11170*/  DSETP.NAN.AND P0, PT, R24, R24, PT ;  /* 0x000000181800722a */ /* 0x000fdc0003f08000 */
[----:B------:R-:W-:Y:S05]  /*11180*/  @P0 BRA `(.L_x_225) ;  /* 0x0000000000300947 */ /* 0x000fea0003800000 */
[----:B------:R-:W-:Y:S01]  /*11190*/  ISETP.NE.AND P0, PT, R39, R38, PT ;  /* 0x000000262700720c */ /* 0x000fe20003f05270 */
[----:B------:R-:W-:Y:S01]  /*111a0*/  IMAD.MOV.U32 R33, RZ, RZ, -0x80000 ;  /* 0xfff80000ff217424 */ /* 0x000fe200078e00ff */
[----:B------:R-:W-:-:S11]  /*111b0*/  MOV R32, 0x0 ;  /* 0x0000000000207802 */ /* 0x000fd60000000f00 */
[----:B------:R-:W-:Y:S05]  /*111c0*/  @!P0 BRA `(.L_x_223) ;  /* 0x0000000000348947 */ /* 0x000fea0003800000 */
[----:B------:R-:W-:Y:S02]  /*111d0*/  ISETP.NE.AND P0, PT, R39, 0x7ff00000, PT ;  /* 0x7ff000002700780c */ /* 0x000fe40003f05270 */
[----:B------:R-:W-:Y:S02]  /*111e0*/  LOP3.LUT R33, R29, 0x80000000, R25, 0x48, !PT ;  /* 0x800000001d217812 */ /* 0x000fe400078e4819 */
[----:B------:R-:W-:-:S13]  /*111f0*/  ISETP.EQ.OR P0, PT, R38, RZ, !P0 ;  /* 0x000000ff2600720c */ /* 0x000fda0004702670 */
[----:B------:R-:W-:Y:S01]  /*11200*/  @P0 LOP3.LUT R24, R33, 0x7ff00000, RZ, 0xfc, !PT ;  /* 0x7ff0000021180812 */ /* 0x000fe200078efcff */
[----:B------:R-:W-:Y:S01]  /*11210*/  @!P0 IMAD.MOV.U32 R32, RZ, RZ, RZ ;  /* 0x000000ffff208224 */ /* 0x000fe200078e00ff */
[----:B------:R-:W-:-:S03]  /*11220*/  @P0 MOV R32, RZ ;  /* 0x000000ff00200202 */ /* 0x000fc60000000f00 */
[----:B------:R-:W-:Y:S01]  /*11230*/  @P0 IMAD.MOV.U32 R33, RZ, RZ, R24 ;  /* 0x000000ffff210224 */ /* 0x000fe200078e0018 */
[----:B------:R-:W-:Y:S06]  /*11240*/  BRA `(.L_x_223) ;  /* 0x0000000000147947 */ /* 0x000fec0003800000 */
.L_x_225:
[----:B------:R-:W-:Y:S01]  /*11250*/  LOP3.LUT R33, R25, 0x80000, RZ, 0xfc, !PT ;  /* 0x0008000019217812 */ /* 0x000fe200078efcff */
[----:B------:R-:W-:Y:S01]  /*11260*/  IMAD.MOV.U32 R32, RZ, RZ, R24 ;  /* 0x000000ffff207224 */ /* 0x000fe200078e0018 */
[----:B------:R-:W-:Y:S06]  /*11270*/  BRA `(.L_x_223) ;  /* 0x0000000000087947 */ /* 0x000fec0003800000 */
.L_x_224:
[----:B------:R-:W-:Y:S02]  /*11280*/  LOP3.LUT R33, R29, 0x80000, RZ, 0xfc, !PT ;  /* 0x000800001d217812 */ /* 0x000fe400078efcff */
[----:B------:R-:W-:-:S07]  /*11290*/  MOV R32, R28 ;  /* 0x0000001c00207202 */ /* 0x000fce0000000f00 */
.L_x_223:
[----:B------:R-:W-:Y:S05]  /*112a0*/  BSYNC.RECONVERGENT B2 ;  /* 0x0000000000027941 */ /* 0x000fea0003800200 */
.L_x_221:
[----:B------:R-:W-:Y:S02]  /*112b0*/  IMAD.MOV.U32 R24, RZ, RZ, R40 ;  /* 0x000000ffff187224 */ /* 0x000fe400078e0028 */
[----:B------:R-:W-:-:S04]  /*112c0*/  IMAD.MOV.U32 R25, RZ, RZ, 0x0 ;  /* 0x00000000ff197424 */ /* 0x000fc800078e00ff */
[----:B------:R-:W-:Y:S05]  /*112d0*/  RET.REL.NODEC R24 `(_ZN2mc17mc_kernel_generalENS_12OptionParamsEiiiidddPKdP24curandStatePhilox4_32_10mmPdS5_) ;  /* 0xfffffeec18487950 */ /* 0x000fea0003c3ffff */
        .weak           $__internal_1_$__cuda_sm20_dsqrt_rn_f64_mediumpath_v1
        .type           $__internal_1_$__cuda_sm20_dsqrt_rn_f64_mediumpath_v1,@function
        .size           $__internal_1_$__cuda_sm20_dsqrt_rn_f64_mediumpath_v1,($__internal_2_$__cuda_sm20_sqrt_rn_f32_slowpath - $__internal_1_$__cuda_sm20_dsqrt_rn_f64_mediumpath_v1)
$__internal_1_$__cuda_sm20_dsqrt_rn_f64_mediumpath_v1:
[----:B------:R-:W-:Y:S01]  /*112e0*/  ISETP.GE.U32.AND P0, PT, R98, -0x3400000, PT ;  /* 0xfcc000006200780c */ /* 0x000fe20003f06070 */
[----:B------:R-:W-:-:S12]  /*112f0*/  BSSY.RECONVERGENT B1, `(.L_x_226) ;  /* 0x0000023000017945 */ /* 0x000fd80003800200 */
[----:B------:R-:W-:Y:S05]  /*11300*/  @!P0 BRA `(.L_x_227) ;  /* 0x0000000000208947 */ /* 0x000fea0003800000 */
[----:B------:R-:W-:-:S10]  /*11310*/  DFMA.RM R32, R30, R32, R34 ;  /* 0x000000201e20722b */ /* 0x000fd40000004022 */
[----:B------:R-:W-:-:S04]  /*11320*/  IADD3 R30, P0, PT, R32, 0x1, RZ ;  /* 0x00000001201e7810 */ /* 0x000fc80007f1e0ff */
[----:B------:R-:W-:-:S06]  /*11330*/  IADD3.X R31, PT, PT, RZ, R33, RZ, P0, !PT ;  /* 0x00000021ff1f7210 */ /* 0x000fcc00007fe4ff */
[----:B------:R-:W-:-:S08]  /*11340*/  DFMA.RP R28, -R32, R30, R28 ;  /* 0x0000001e201c722b */ /* 0x000fd0000000811c */
[----:B------:R-:W-:-:S06]  /*11350*/  DSETP.GT.AND P0, PT, R28, RZ, PT ;  /* 0x000000ff1c00722a */ /* 0x000fcc0003f04000 */
[----:B------:R-:W-:Y:S02]  /*11360*/  FSEL R30, R30, R32, P0 ;  /* 0x000000201e1e7208 */ /* 0x000fe40000000000 */
[----:B------:R-:W-:Y:S01]  /*11370*/  FSEL R31, R31, R33, P0 ;  /* 0x000000211f1f7208 */ /* 0x000fe20000000000 */
[----:B------:R-:W-:Y:S06]  /*11380*/  BRA `(.L_x_228) ;  /* 0x0000000000647947 */ /* 0x000fec0003800000 */
.L_x_227:
[----:B------:R-:W-:-:S14]  /*11390*/  DSETP.NE.AND P0, PT, R28, RZ, PT ;  /* 0x000000ff1c00722a */ /* 0x000fdc0003f05000 */
[----:B------:R-:W-:Y:S05]  /*113a0*/  @!P0 BRA `(.L_x_229) ;  /* 0x0000000000588947 */ /* 0x000fea0003800000 */
[----:B------:R-:W-:-:S13]  /*113b0*/  ISETP.GE.AND P0, PT, R29, RZ, PT ;  /* 0x000000ff1d00720c */ /* 0x000fda0003f06270 */
[----:B------:R-:W-:Y:S02]  /*113c0*/  @!P0 IMAD.MOV.U32 R30, RZ, RZ, 0x0 ;  /* 0x00000000ff1e8424 */ /* 0x000fe400078e00ff */
[----:B------:R-:W-:Y:S01]  /*113d0*/  @!P0 IMAD.MOV.U32 R31, RZ, RZ, -0x80000 ;  /* 0xfff80000ff1f8424 */ /* 0x000fe200078e00ff */
[----:B------:R-:W-:Y:S06]  /*113e0*/  @!P0 BRA `(.L_x_228) ;  /* 0x00000000004c8947 */ /* 0x000fec0003800000 */
[----:B------:R-:W-:-:S13]  /*113f0*/  ISETP.GT.AND P0, PT, R29, 0x7fefffff, PT ;  /* 0x7fefffff1d00780c */ /* 0x000fda0003f04270 */
[----:B------:R-:W-:Y:S05]  /*11400*/  @P0 BRA `(.L_x_229) ;  /* 0x0000000000400947 */ /* 0x000fea0003800000 */
[----:B------:R-:W-:Y:S01]  /*11410*/  DMUL R28, R28, 8.11296384146066816958e+31 ;  /* 0x469000001c1c7828 */ /* 0x000fe20000000000 */
[----:B------:R-:W-:Y:S01]  /*11420*/  MOV R30, RZ ;  /* 0x000000ff001e7202 */ /* 0x000fe20000000f00 */
[----:B------:R-:W-:Y:S02]  /*11430*/  IMAD.MOV.U32 R34, RZ, RZ, 0x0 ;  /* 0x00000000ff227424 */ /* 0x000fe400078e00ff */
[----:B------:R-:W-:Y:S02]  /*11440*/  IMAD.MOV.U32 R35, RZ, RZ, 0x3fd80000 ;  /* 0x3fd80000ff237424 */ /* 0x000fe400078e00ff */
[----:B------:R-:W0:Y:S02]  /*11450*/  MUFU.RSQ64H R31, R29 ;  /* 0x0000001d001f7308 */ /* 0x000e240000001c00 */
[----:B0-----:R-:W-:-:S08]  /*11460*/  DMUL R32, R30, R30 ;  /* 0x0000001e1e207228 */ /* 0x001fd00000000000 */
[----:B------:R-:W-:-:S08]  /*11470*/  DFMA R32, R28, -R32, 1 ;  /* 0x3ff000001c20742b */ /* 0x000fd00000000820 */
[----:B------:R-:W-:Y:S02]  /*11480*/  DFMA R34, R32, R34, 0.5 ;  /* 0x3fe000002022742b */ /* 0x000fe40000000022 */
[----:B------:R-:W-:-:S08]  /*11490*/  DMUL R32, R30, R32 ;  /* 0x000000201e207228 */ /* 0x000fd00000000000 */
[----:B------:R-:W-:-:S08]  /*114a0*/  DFMA R32, R34, R32, R30 ;  /* 0x000000202220722b */ /* 0x000fd0000000001e */
[----:B------:R-:W-:Y:S02]  /*114b0*/  DMUL R30, R28, R32 ;  /* 0x000000201c1e7228 */ /* 0x000fe40000000000 */
[----:B------:R-:W-:-:S06]  /*114c0*/  IADD3 R33, PT, PT, R33, -0x100000, RZ ;  /* 0xfff0000021217810 */ /* 0x000fcc0007ffe0ff */
[----:B------:R-:W-:-:S08]  /*114d0*/  DFMA R34, R30, -R30, R28 ;  /* 0x8000001e1e22722b */ /* 0x000fd0000000001c */
[----:B------:R-:W-:-:S10]  /*114e0*/  DFMA R30, R32, R34, R30 ;  /* 0x00000022201e722b */ /* 0x000fd4000000001e */
[----:B------:R-:W-:Y:S01]  /*114f0*/  VIADD R31, R31, 0xfcb00000 ;  /* 0xfcb000001f1f7836 */ /* 0x000fe20000000000 */
[----:B------:R-:W-:Y:S06]  /*11500*/  BRA `(.L_x_228) ;  /* 0x0000000000047947 */ /* 0x000fec0003800000 */
.L_x_229:
[----:B------:R-:W-:-:S11]  /*11510*/  DADD R30, R28, R28 ;  /* 0x000000001c1e7229 */ /* 0x000fd6000000001c */
.L_x_228:
[----:B------:R-:W-:Y:S05]  /*11520*/  BSYNC.RECONVERGENT B1 ;  /* 0x0000000000017941 */ /* 0x000fea0003800200 */
.L_x_226:
[----:B------:R-:W-:Y:S01]  /*11530*/  IMAD.MOV.U32 R28, RZ, RZ, R30 ;  /* 0x000000ffff1c7224 */ /* 0x000fe200078e001e */
[----:B------:R-:W-:Y:S01]  /*11540*/  MOV R29, R31 ;  /* 0x0000001f001d7202 */ /* 0x000fe20000000f00 */
[----:B------:R-:W-:Y:S02]  /*11550*/  IMAD.MOV.U32 R30, RZ, RZ, R24 ;  /* 0x000000ffff1e7224 */ /* 0x000fe400078e0018 */
[----:B------:R-:W-:-:S04]  /*11560*/  IMAD.MOV.U32 R31, RZ, RZ, 0x0 ;  /* 0x00000000ff1f7424 */ /* 0x000fc800078e00ff */
[----:B------:R-:W-:Y:S05]  /*11570*/  RET.REL.NODEC R30 `(_ZN2mc17mc_kernel_generalENS_12OptionParamsEiiiidddPKdP24curandStatePhilox4_32_10mmPdS5_) ;  /* 0xfffffee81ea07950 */ /* 0x000fea0003c3ffff */
        .weak           $__internal_2_$__cuda_sm20_sqrt_rn_f32_slowpath
        .type           $__internal_2_$__cuda_sm20_sqrt_rn_f32_slowpath,@function
        .size           $__internal_2_$__cuda_sm20_sqrt_rn_f32_slowpath,(.L_x_235 - $__internal_2_$__cuda_sm20_sqrt_rn_f32_slowpath)
$__internal_2_$__cuda_sm20_sqrt_rn_f32_slowpath:
[----:B------:R-:W-:-:S13]  /*11580*/  LOP3.LUT P2, RZ, R24, 0x7fffffff, RZ, 0xc0, !PT ;  /* 0x7fffffff18ff7812 */ /* 0x000fda000784c0ff */
[----:B------:R-:W-:Y:S01]  /*11590*/  @!P2 MOV R35, R24 ;  /* 0x000000180023a202 */ /* 0x000fe20000000f00 */
[----:B------:R-:W-:Y:S06]  /*115a0*/  @!P2 BRA `(.L_x_230) ;  /* 0x000000000040a947 */ /* 0x000fec0003800000 */
[----:B------:R-:W-:-:S13]  /*115b0*/  FSETP.GEU.FTZ.AND P2, PT, R24, RZ, PT ;  /* 0x000000ff1800720b */ /* 0x000fda0003f5e000 */
[----:B------:R-:W-:Y:S01]  /*115c0*/  @!P2 IMAD.MOV.U32 R35, RZ, RZ, 0x7fffffff ;  /* 0x7fffffffff23a424 */ /* 0x000fe200078e00ff */
[----:B------:R-:W-:Y:S06]  /*115d0*/  @!P2 BRA `(.L_x_230) ;  /* 0x000000000034a947 */ /* 0x000fec0003800000 */
[----:B------:R-:W-:-:S13]  /*115e0*/  FSETP.GTU.FTZ.AND P2, PT, |R24|, +INF , PT ;  /* 0x7f8000001800780b */ /* 0x000fda0003f5c200 */
[----:B------:R-:W-:Y:S01]  /*115f0*/  @P2 FADD.FTZ R35, R24, 1 ;  /* 0x3f80000018232421 */ /* 0x000fe20000010000 */
[----:B------:R-:W-:Y:S06]  /*11600*/  @P2 BRA `(.L_x_230) ;  /* 0x0000000000282947 */ /* 0x000fec0003800000 */
[----:B------:R-:W-:-:S13]  /*11610*/  FSETP.NEU.FTZ.AND P2, PT, |R24|, +INF , PT ;  /* 0x7f8000001800780b */ /* 0x000fda0003f5d200 */
[----:B------:R-:W-:-:S04]  /*11620*/  @P2 FFMA R38, R24, 1.84467440737095516160e+19, RZ ;  /* 0x5f80000018262823 */ /* 0x000fc800000000ff */
[----:B------:R-:W0:Y:S02]  /*11630*/  @P2 MUFU.RSQ R35, R38 ;  /* 0x0000002600232308 */ /* 0x000e240000001400 */
[----:B0-----:R-:W-:Y:S01]  /*11640*/  @P2 FMUL.FTZ R39, R38, R35 ;  /* 0x0000002326272220 */ /* 0x001fe20000410000 */
[----:B------:R-:W-:Y:S01]  /*11650*/  @P2 FMUL.FTZ R41, R35, 0.5 ;  /* 0x3f00000023292820 */ /* 0x000fe20000410000 */
[----:B------:R-:W-:Y:S02]  /*11660*/  @!P2 IMAD.MOV.U32 R35, RZ, RZ, R24 ;  /* 0x000000ffff23a224 */ /* 0x000fe400078e0018 */
[----:B------:R-:W-:-:S04]  /*11670*/  @P2 FADD.FTZ R40, -R39, -RZ ;  /* 0x800000ff27282221 */ /* 0x000fc80000010100 */
[----:B------:R-:W-:-:S04]  /*11680*/  @P2 FFMA R40, R39, R40, R38 ;  /* 0x0000002827282223 */ /* 0x000fc80000000026 */
[----:B------:R-:W-:-:S04]  /*11690*/  @P2 FFMA R40, R40, R41, R39 ;  /* 0x0000002928282223 */ /* 0x000fc80000000027 */
[----:B------:R-:W-:-:S07]  /*116a0*/  @P2 FMUL.FTZ R35, R40, 2.3283064365386962891e-10 ;  /* 0x2f80000028232820 */ /* 0x000fce0000410000 */
.L_x_230:
[----:B------:R-:W-:Y:S01]  /*116b0*/  MOV R38, R42 ;  /* 0x0000002a00267202 */ /* 0x000fe20000000f00 */
[----:B------:R-:W-:-:S04]  /*116c0*/  IMAD.MOV.U32 R39, RZ, RZ, 0x0 ;  /* 0x00000000ff277424 */ /* 0x000fc800078e00ff */
[----:B------:R-:W-:Y:S05]  /*116d0*/  RET.REL.NODEC R38 `(_ZN2mc17mc_kernel_generalENS_12OptionParamsEiiiidddPKdP24curandStatePhilox4_32_10mmPdS5_) ;  /* 0xfffffee826487950 */ /* 0x000fea0003c3ffff */
.L_x_231:
[----:B------:R-:W-:-:S00]  /*116e0*/  BRA `(.L_x_231) ;  /* 0xfffffffc00fc7947 */ /* 0x000fc0000383ffff */
[----:B------:R-:W-:-:S00]  /*116f0*/  NOP ;  /* 0x0000000000007918 */ /* 0x000fc00000000000 */
        /* <DEDUP_REMOVED lines=8> */
.L_x_235:


//--------------------- .text._ZN2mc9setup_rngEP24curandStatePhilox4_32_10mm --------------------------
	.section	.text._ZN2mc9setup_rngEP24curandStatePhilox4_32_10mm,"ax",@progbits
	.align	128
        .global         _ZN2mc9setup_rngEP24curandStatePhilox4_32_10mm
        .type           _ZN2mc9setup_rngEP24curandStatePhilox4_32_10mm,@function
        .size           _ZN2mc9setup_rngEP24curandStatePhilox4_32_10mm,(.L_x_237 - _ZN2mc9setup_rngEP24curandStatePhilox4_32_10mm)
        .other          _ZN2mc9setup_rngEP24curandStatePhilox4_32_10mm,@"STO_CUDA_ENTRY STV_DEFAULT"
_ZN2mc9setup_rngEP24curandStatePhilox4_32_10mm:
.text._ZN2mc9setup_rngEP24curandStatePhilox4_32_10mm:
[----:B------:R-:W-:Y:S01]  /*0000*/  LDC R1, c[0x0][0x37c] ;  /* 0x0000df00ff017b82 */ /* 0x000fe20000000800 */
[----:B------:R-:W0:Y:S07]  /*0010*/  S2R R4, SR_TID.X ;  /* 0x0000000000047919 */ /* 0x000e2e0000002100 */
[----:B------:R-:W0:Y:S01]  /*0020*/  S2UR UR4, SR_CTAID.X ;  /* 0x00000000000479c3 */ /* 0x000e220000002500 */
[----:B------:R-:W1:Y:S01]  /*0030*/  LDCU.64 UR6, c[0x0][0x390] ;  /* 0x00007200ff0677ac */ /* 0x000e620008000a00 */
[----:B------:R-:W-:-:S06]  /*0040*/  IMAD.MOV.U32 R5, RZ, RZ, RZ ;  /* 0x000000ffff057224 */ /* 0x000fcc00078e00ff */
[----:B------:R-:W0:Y:S02]  /*0050*/  LDC R3, c[0x0][0x360] ;  /* 0x0000d800ff037b82 */ /* 0x000e240000000800 */
[----:B0-----:R-:W-:-:S03]  /*0060*/  IMAD.WIDE.U32 R4, R3, UR4, R4 ;  /* 0x0000000403047c25 */ /* 0x001fc6000f8e0004 */
[----:B-1----:R-:W-:-:S04]  /*0070*/  ISETP.GE.U32.AND P0, PT, R4, UR6, PT ;  /* 0x0000000604007c0c */ /* 0x002fc8000bf06070 */
[----:B------:R-:W-:-:S13]  /*0080*/  ISETP.GE.U32.AND.EX P0, PT, R5, UR7, PT, P0 ;  /* 0x0000000705007c0c */ /* 0x000fda000bf06100 */
[----:B------:R-:W-:Y:S05]  /*0090*/  @P0 EXIT ;  /* 0x000000000000094d */ /* 0x000fea0003800000 */
[----:B------:R-:W0:Y:S01]  /*00a0*/  LDC.64 R2, c[0x0][0x388] ;  /* 0x0000e200ff027b82 */ /* 0x000e220000000a00 */
[----:B------:R-:W-:Y:S01]  /*00b0*/  IMAD.WIDE.U32 R8, R4, -0x326172a9, RZ ;  /* 0xcd9e8d5704087825 */ /* 0x000fe200078e00ff */
[----:B------:R-:W1:Y:S01]  /*00c0*/  LDCU.64 UR4, c[0x0][0x358] ;  /* 0x00006b00ff0477ac */ /* 0x000e620008000a00 */
[----:B------:R-:W-:-:S03]  /*00d0*/  CS2R R18, SRZ ;  /* 0x0000000000127805 */ /* 0x000fc6000001ff00 */
[----:B0-----:R-:W-:Y:S01]  /*00e0*/  LOP3.LUT R6, R9, R2, RZ, 0x3c, !PT ;  /* 0x0000000209067212 */ /* 0x001fe200078e3cff */
[----:B------:R-:W-:Y:S01]  /*00f0*/  VIADD R13, R3, 0xbb67ae85 ;  /* 0xbb67ae85030d7836 */ /* 0x000fe20000000000 */
[-C--:B------:R-:W-:Y:S01]  /*0100*/  LOP3.LUT R10, R5, R3.reuse, RZ, 0x3c, !PT ;  /* 0x00000003050a7212 */ /* 0x080fe200078e3cff */
[----:B------:R-:W-:Y:S01]  /*0110*/  IMAD.MOV.U32 R16, RZ, RZ, R2 ;  /* 0x000000ffff107224 */ /* 0x000fe200078e0002 */
[----:B------:R-:W-:Y:S01]  /*0120*/  IADD3 R9, PT, PT, R2, -0x61c88647, RZ ;  /* 0x9e3779b902097810 */ /* 0x000fe20007ffe0ff */
[----:B------:R-:W-:Y:S01]  /*0130*/  IMAD.WIDE.U32 R6, R6, -0x2daee0ad, RZ ;  /* 0xd2511f5306067825 */ /* 0x000fe200078e00ff */
[----:B------:R-:W-:-:S03]  /*0140*/  MOV R17, R3 ;  /* 0x0000000300117202 */ /* 0x000fc60000000f00 */
[----:B------:R-:W-:Y:S01]  /*0150*/  IMAD.WIDE.U32 R10, R10, -0x326172a9, RZ ;  /* 0xcd9e8d570a0a7825 */ /* 0x000fe200078e00ff */
[----:B------:R-:W-:-:S03]  /*0160*/  LOP3.LUT R13, R13, R7, RZ, 0x3c, !PT ;  /* 0x000000070d0d7212 */ /* 0x000fc600078e3cff */
[----:B------:R-:W-:Y:S01]  /*0170*/  VIADD R7, R2, 0x3c6ef372 ;  /* 0x3c6ef37202077836 */ /* 0x000fe20000000000 */
[----:B------:R-:W-:Y:S01]  /*0180*/  LOP3.LUT R12, R9, R8, R11, 0x96, !PT ;  /* 0x00000008090c7212 */ /* 0x000fe200078e960b */
[----:B------:R-:W-:-:S04]  /*0190*/  IMAD.WIDE.U32 R8, R13, -0x326172a9, RZ ;  /* 0xcd9e8d570d087825 */ /* 0x000fc800078e00ff */
[----:B------:R-:W-:Y:S01]  /*01a0*/  IMAD.WIDE.U32 R12, R12, -0x2daee0ad, RZ ;  /* 0xd2511f530c0c7825 */ /* 0x000fe200078e00ff */
[----:B------:R-:W-:-:S03]  /*01b0*/  LOP3.LUT R7, R9, R10, R7, 0x96, !PT ;  /* 0x0000000a09077212 */ /* 0x000fc600078e9607 */
[----:B------:R-:W-:Y:S02]  /*01c0*/  VIADD R11, R3, 0x76cf5d0a ;  /* 0x76cf5d0a030b7836 */ /* 0x000fe40000000000 */
[----:B------:R-:W-:-:S03]  /*01d0*/  VIADD R9, R2, 0xdaa66d2b ;  /* 0xdaa66d2b02097836 */ /* 0x000fc60000000000 */
[----:B------:R-:W-:Y:S01]  /*01e0*/  LOP3.LUT R11, R13, R6, R11, 0x96, !PT ;  /* 0x000000060d0b7212 */ /* 0x000fe200078e960b */
[----:B------:R-:W-:Y:S01]  /*01f0*/  IMAD.WIDE.U32 R6, R7, -0x2daee0ad, RZ ;  /* 0xd2511f5307067825 */ /* 0x000fe200078e00ff */
[----:B------:R-:W-:-:S03]  /*0200*/  IADD3 R13, PT, PT, R3, 0x32370b8f, RZ ;  /* 0x32370b8f030d7810 */ /* 0x000fc60007ffe0ff */
[----:B------:R-:W-:Y:S01]  /*0210*/  IMAD.WIDE.U32 R10, R11, -0x326172a9, RZ ;  /* 0xcd9e8d570b0a7825 */ /* 0x000fe200078e00ff */
[----:B------:R-:W-:-:S03]  /*0220*/  LOP3.LUT R13, R7, R12, R13, 0x96, !PT ;  /* 0x0000000c070d7212 */ /* 0x000fc600078e960d */
[----:B------:R-:W-:Y:S01]  /*0230*/  VIADD R7, R2, 0x78dde6e4 ;  /* 0x78dde6e402077836 */ /* 0x000fe20000000000 */
[----:B------:R-:W-:Y:S01]  /*0240*/  LOP3.LUT R12, R11, R8, R9, 0x96, !PT ;  /* 0x000000080b0c7212 */ /* 0x000fe200078e9609 */
[----:B------:R-:W-:Y:S01]  /*0250*/  IMAD.WIDE.U32 R8, R13, -0x326172a9, RZ ;  /* 0xcd9e8d570d087825 */ /* 0x000fe200078e00ff */
[----:B------:R-:W-:-:S03]  /*0260*/  IADD3 R11, PT, PT, R3, -0x126145ec, RZ ;  /* 0xed9eba14030b7810 */ /* 0x000fc60007ffe0ff */
[----:B------:R-:W-:Y:S01]  /*0270*/  IMAD.WIDE.U32 R12, R12, -0x2daee0ad, RZ ;  /* 0xd2511f530c0c7825 */ /* 0x000fe200078e00ff */
[----:B------:R-:W-:Y:S02]  /*0280*/  LOP3.LUT R7, R9, R10, R7, 0x96, !PT ;  /* 0x0000000a09077212 */ /* 0x000fe400078e9607 */
[----:B------:R-:W-:Y:S02]  /*0290*/  IADD3 R9, PT, PT, R2, 0x1715609d, RZ ;  /* 0x1715609d02097810 */ /* 0x000fe40007ffe0ff */
[----:B------:R-:W-:Y:S01]  /*02a0*/  LOP3.LUT R11, R13, R6, R11, 0x96, !PT ;  /* 0x000000060d0b7212 */ /* 0x000fe200078e960b */
[----:B------:R-:W-:Y:S02]  /*02b0*/  VIADD R13, R3, 0xa9066899 ;  /* 0xa9066899030d7836 */ /* 0x000fe40000000000 */
[----:B------:R-:W-:-:S04]  /*02c0*/  IMAD.WIDE.U32 R6, R7, -0x2daee0ad, RZ ;  /* 0xd2511f5307067825 */ /* 0x000fc800078e00ff */
[----:B------:R-:W-:Y:S01]  /*02d0*/  IMAD.WIDE.U32 R10, R11, -0x326172a9, RZ ;  /* 0xcd9e8d570b0a7825 */ /* 0x000fe200078e00ff */
[----:B------:R-:W-:-:S03]  /*02e0*/  LOP3.LUT R13, R7, R12, R13, 0x96, !PT ;  /* 0x0000000c070d7212 */ /* 0x000fc600078e960d */
[----:B------:R-:W-:Y:S01]  /*02f0*/  VIADD R7, R2, 0xb54cda56 ;  /* 0xb54cda5602077836 */ /* 0x000fe20000000000 */
[----:B------:R-:W-:Y:S01]  /*0300*/  LOP3.LUT R14, R11, R8, R9, 0x96, !PT ;  /* 0x000000080b0e7212 */ /* 0x000fe200078e9609 */
[----:B------:R-:W-:Y:S01]  /*0310*/  IMAD.WIDE.U32 R12, R13, -0x326172a9, RZ ;  /* 0xcd9e8d570d0c7825 */ /* 0x000fe200078e00ff */
[----:B------:R-:W-:Y:S01]  /*0320*/  IADD3 R11, PT, PT, R3, 0x646e171e, RZ ;  /* 0x646e171e030b7810 */ /* 0x000fe20007ffe0ff */
[----:B------:R-:W0:Y:S02]  /*0330*/  LDC.64 R8, c[0x0][0x380] ;  /* 0x0000e000ff087b82 */ /* 0x000e240000000a00 */
[----:B------:R-:W-:Y:S01]  /*0340*/  IMAD.WIDE.U32 R14, R14, -0x2daee0ad, RZ ;  /* 0xd2511f530e0e7825 */ /* 0x000fe200078e00ff */
[----:B------:R-:W-:Y:S02]  /*0350*/  LOP3.LUT R7, R13, R10, R7, 0x96, !PT ;  /* 0x0000000a0d077212 */ /* 0x000fe400078e9607 */
[----:B------:R-:W-:Y:S02]  /*0360*/  IADD3 R13, PT, PT, R2, 0x5384540f, RZ ;  /* 0x5384540f020d7810 */ /* 0x000fe40007ffe0ff */
[----:B------:R-:W-:Y:S01]  /*0370*/  LOP3.LUT R11, R15, R6, R11, 0x96, !PT ;  /* 0x000000060f0b7212 */ /* 0x000fe200078e960b */
[----:B------:R-:W-:-:S02]  /*0380*/  VIADD R15, R3, 0x1fd5c5a3 ;  /* 0x1fd5c5a3030f7836 */ /* 0x000fc40000000000 */
[----:B------:R-:W-:-:S04]  /*0390*/  IMAD.WIDE.U32 R6, R7, -0x2daee0ad, RZ ;  /* 0xd2511f5307067825 */ /* 0x000fc800078e00ff */
        /* <DEDUP_REMOVED lines=8> */
[----:B0-----:R-:W-:Y:S02]  /*0420*/  LEA R8, P0, R4, R8, 0x6 ;  /* 0x0000000804087211 */ /* 0x001fe400078030ff */
[----:B------:R-:W-:Y:S01]  /*0430*/  LOP3.LUT R20, R15, R6, R11, 0x96, !PT ;  /* 0x000000060f147212 */ /* 0x000fe200078e960b */
[----:B------:R-:W-:Y:S01]  /*0440*/  VIADD R15, R3, 0x96a522ad ;  /* 0x96a522ad030f7836 */ /* 0x000fe20000000000 */
[----:B------:R-:W-:Y:S01]  /*0450*/  IADD3 R13, PT, PT, R2, -0x700cb87f, RZ ;  /* 0x8ff34781020d7810 */ /* 0x000fe20007ffe0ff */
[----:B------:R-:W-:Y:S01]  /*0460*/  IMAD.WIDE.U32 R10, R10, -0x2daee0ad, RZ ;  /* 0xd2511f530a0a7825 */ /* 0x000fe200078e00ff */
[----:B------:R-:W-:Y:S02]  /*0470*/  LEA.HI.X R9, R4, R9, R5, 0x6, P0 ;  /* 0x0000000904097211 */ /* 0x000fe400000f3405 */
[----:B------:R-:W-:Y:S01]  /*0480*/  MOV R7, R5 ;  /* 0x0000000500077202 */ /* 0x000fe20000000f00 */
[----:B------:R-:W-:Y:S01]  /*0490*/  IMAD.WIDE.U32 R20, R20, -0x326172a9, RZ ;  /* 0xcd9e8d5714147825 */ /* 0x000fe200078e00ff */
[----:B------:R-:W-:Y:S01]  /*04a0*/  LOP3.LUT R14, R11, R14, R15, 0x96, !PT ;  /* 0x0000000e0b0e7212 */ /* 0x000fe200078e960f */
[----:B-1----:R-:W-:Y:S02]  /*04b0*/  STG.E.128 desc[UR4][R8.64+0x20], R16 ;  /* 0x0000201008007986 */ /* 0x002fe4000c101d04 */
[----:B------:R-:W-:Y:S01]  /*04c0*/  IMAD.MOV.U32 R6, RZ, RZ, R4 ;  /* 0x000000ffff067224 */ /* 0x000fe200078e0004 */
[----:B------:R-:W-:-:S02]  /*04d0*/  LOP3.LUT R12, R21, R12, R13, 0x96, !PT ;  /* 0x0000000c150c7212 */ /* 0x000fc400078e960d */
[----:B------:R-:W-:Y:S01]  /*04e0*/  CS2R R4, SRZ ;  /* 0x0000000000047805 */ /* 0x000fe2000001ff00 */
[----:B------:R-:W-:Y:S01]  /*04f0*/  IMAD.MOV.U32 R15, RZ, RZ, R10 ;  /* 0x000000ffff0f7224 */ /* 0x000fe200078e000a */
[----:B------:R-:W-:Y:S01]  /*0500*/  MOV R13, R20 ;  /* 0x00000014000d7202 */ /* 0x000fe20000000f00 */
[----:B------:R-:W-:Y:S04]  /*0510*/  STG.E.64 desc[UR4][R8.64+0x30], RZ ;  /* 0x000030ff08007986 */ /* 0x000fe8000c101b04 */
[----:B------:R-:W-:Y:S04]  /*0520*/  STG.E.128 desc[UR4][R8.64], R4 ;  /* 0x0000000408007986 */ /* 0x000fe8000c101d04 */
[----:B------:R-:W-:Y:S04]  /*0530*/  STG.E.64 desc[UR4][R8.64+0x38], RZ ;  /* 0x000038ff08007986 */ /* 0x000fe8000c101b04 */
[----:B------:R-:W-:Y:S01]  /*0540*/  STG.E.128 desc[UR4][R8.64+0x10], R12 ;  /* 0x0000100c08007986 */ /* 0x000fe2000c101d04 */
[----:B------:R-:W-:Y:S05]  /*0550*/  EXIT ;  /* 0x000000000000794d */ /* 0x000fea0003800000 */
.L_x_232:
        /* <DEDUP_REMOVED lines=10> */
.L_x_237:


//--------------------- .nv.global.init           --------------------------
	.section	.nv.global.init,"aw",@progbits
	.align	4
.nv.global.init:
	.type		mrg32k3aM1SubSeq,@object
	.size		mrg32k3aM1SubSeq,(mrg32k3aM2SubSeq - mrg32k3aM1SubSeq)
mrg32k3aM1SubSeq:
        /*0000*/ 	.byte	0x0b, 0xcc, 0xee, 0x04, 0x73, 0x29, 0x8b, 0x6f, 0xf6, 0x53, 0x03, 0xf6, 0x23, 0xf6, 0xea, 0xda
        /* <DEDUP_REMOVED lines=125> */
	.type		mrg32k3aM2SubSeq,@object
	.size		mrg32k3aM2SubSeq,(mrg32k3aM1 - mrg32k3aM2SubSeq)
mrg32k3aM2SubSeq:
        /* <DEDUP_REMOVED lines=126> */
	.type		mrg32k3aM1,@object
	.size		mrg32k3aM1,(mrg32k3aM1Seq - mrg32k3aM1)
mrg32k3aM1:
        /* <DEDUP_REMOVED lines=144> */
	.type		mrg32k3aM1Seq,@object
	.size		mrg32k3aM1Seq,(mrg32k3aM2 - mrg32k3aM1Seq)
mrg32k3aM1Seq:
        /* <DEDUP_REMOVED lines=144> */
	.type		mrg32k3aM2,@object
	.size		mrg32k3aM2,(mrg32k3aM2Seq - mrg32k3aM2)
mrg32k3aM2:
        /* <DEDUP_REMOVED lines=144> */
	.type		mrg32k3aM2Seq,@object
	.size		mrg32k3aM2Seq,(precalc_xorwow_matrix - mrg32k3aM2Seq)
mrg32k3aM2Seq:
        /* <DEDUP_REMOVED lines=144> */
	.type		precalc_xorwow_matrix,@object
	.size		precalc_xorwow_matrix,(precalc_xorwow_offset_matrix - precalc_xorwow_matrix)
precalc_xorwow_matrix:
        /* <DEDUP_REMOVED lines=6400> */
	.type		precalc_xorwow_offset_matrix,@object
	.size		precalc_xorwow_offset_matrix,(.L_1 - precalc_xorwow_offset_matrix)
precalc_xorwow_offset_matrix:
        /* <DEDUP_REMOVED lines=6400> */
.L_1:


//--------------------- .nv.shared.reserved.0     --------------------------
	.section	.nv.shared.reserved.0,"aw",@nobits
	.weak		__nv_reservedSMEM_offset_0_alias
	.size		__nv_reservedSMEM_offset_0_alias, 0, 64
	.other		__nv_reservedSMEM_offset_0_alias,@"STO_CUDA_RESERVED_SHARED STV_DEFAULT"
__nv_reservedSMEM_offset_0_alias:
	.zero		0
	.zero		64


//--------------------- .nv.constant0._ZN2mc17mc_kernel_generalENS_12OptionParamsEiiiidddPKdP24curandStatePhilox4_32_10mmPdS5_ --------------------------
	.section	.nv.constant0._ZN2mc17mc_kernel_generalENS_12OptionParamsEiiiidddPKdP24curandStatePhilox4_32_10mmPdS5_,"a",@progbits
	.sectionflags	@""
	.align	4
.nv.constant0._ZN2mc17mc_kernel_generalENS_12OptionParamsEiiiidddPKdP24curandStatePhilox4_32_10mmPdS5_:
	.zero		1024


//--------------------- .nv.constant0._ZN2mc9setup_rngEP24curandStatePhilox4_32_10mm --------------------------
	.section	.nv.constant0._ZN2mc9setup_rngEP24curandStatePhilox4_32_10mm,"a",@progbits
	.sectionflags	@""
	.align	4
.nv.constant0._ZN2mc9setup_rngEP24curandStatePhilox4_32_10mm:
	.zero		920


//--------------------- SYMBOLS --------------------------

	.type		.nv.reservedSmem.offset0,@object
	.size		.nv.reservedSmem.offset0,0x4
